	.headerflags	@"EF_CUDA_TEXMODE_UNIFIED EF_CUDA_64BIT_ADDRESS EF_CUDA_SM89 EF_CUDA_VIRTUAL_SM(EF_CUDA_SM89)"
	.elftype	@"ET_EXEC"


//--------------------- .nv.info                  --------------------------
	.section	.nv.info,"",@"SHT_CUDA_INFO"
	.align	4


	//----- nvinfo : EIATTR_REGCOUNT
	.align		4
        /*0000*/ 	.byte	0x04, 0x2f
        /*0002*/ 	.short	(.L_27 - .L_26)
	.align		4
.L_26:
        /*0004*/ 	.word	index@(integrate_particles_cuda_kernel_forward)
        /*0008*/ 	.word	0x0000001a


	//----- nvinfo : EIATTR_MIN_STACK_SIZE
	.align		4
.L_27:
        /*000c*/ 	.byte	0x04, 0x12
        /*000e*/ 	.short	(.L_29 - .L_28)
	.align		4
.L_28:
        /*0010*/ 	.word	index@(integrate_particles_cuda_kernel_forward)
        /*0014*/ 	.word	0x00000000


	//----- nvinfo : EIATTR_FRAME_SIZE
	.align		4
.L_29:
        /*0018*/ 	.byte	0x04, 0x11
        /*001a*/ 	.short	(.L_31 - .L_30)
	.align		4
.L_30:
        /*001c*/ 	.word	index@(integrate_particles_cuda_kernel_forward)
        /*0020*/ 	.word	0x00000000


	//----- nvinfo : EIATTR_REGCOUNT
	.align		4
.L_31:
        /*0024*/ 	.byte	0x04, 0x2f
        /*0026*/ 	.short	(.L_33 - .L_32)
	.align		4
.L_32:
        /*0028*/ 	.word	index@(integrate_particles_cuda_kernel_backward)
        /*002c*/ 	.word	0x00000018


	//----- nvinfo : EIATTR_MIN_STACK_SIZE
	.align		4
.L_33:
        /*0030*/ 	.byte	0x04, 0x12
        /*0032*/ 	.short	(.L_35 - .L_34)
	.align		4
.L_34:
        /*0034*/ 	.word	index@(integrate_particles_cuda_kernel_backward)
        /*0038*/ 	.word	0x00000000


	//----- nvinfo : EIATTR_FRAME_SIZE
	.align		4
.L_35:
        /*003c*/ 	.byte	0x04, 0x11
        /*003e*/ 	.short	(.L_37 - .L_36)
	.align		4
.L_36:
        /*0040*/ 	.word	index@(integrate_particles_cuda_kernel_backward)
        /*0044*/ 	.word	0x00000000


	//----- nvinfo : EIATTR_REGCOUNT
	.align		4
.L_37:
        /*0048*/ 	.byte	0x04, 0x2f
        /*004a*/ 	.short	(.L_39 - .L_38)
	.align		4
.L_38:
        /*004c*/ 	.word	index@(integrate_bodies_cuda_kernel_forward)
        /*0050*/ 	.word	0x00000028


	//----- nvinfo : EIATTR_MIN_STACK_SIZE
	.align		4
.L_39:
        /*0054*/ 	.byte	0x04, 0x12
        /*0056*/ 	.short	(.L_41 - .L_40)
	.align		4
.L_40:
        /*0058*/ 	.word	index@($__internal_61_$__cuda_sm20_sqrt_rn_f32_slowpath)
        /*005c*/ 	.word	0x00000000


	//----- nvinfo : EIATTR_FRAME_SIZE
	.align		4
.L_41:
        /*0060*/ 	.byte	0x04, 0x11
        /*0062*/ 	.short	(.L_43 - .L_42)
	.align		4
.L_42:
        /*0064*/ 	.word	index@($__internal_61_$__cuda_sm20_sqrt_rn_f32_slowpath)
        /*0068*/ 	.word	0x00000000


	//----- nvinfo : EIATTR_MIN_STACK_SIZE
	.align		4
.L_43:
        /*006c*/ 	.byte	0x04, 0x12
        /*006e*/ 	.short	(.L_45 - .L_44)
	.align		4
.L_44:
        /*0070*/ 	.word	index@($__internal_60_$__cuda_sm20_rcp_rn_f32_slowpath)
        /*0074*/ 	.word	0x00000000


	//----- nvinfo : EIATTR_FRAME_SIZE
	.align		4
.L_45:
        /*0078*/ 	.byte	0x04, 0x11
        /*007a*/ 	.short	(.L_47 - .L_46)
	.align		4
.L_46:
        /*007c*/ 	.word	index@($__internal_60_$__cuda_sm20_rcp_rn_f32_slowpath)
        /*0080*/ 	.word	0x00000000


	//----- nvinfo : EIATTR_MIN_STACK_SIZE
	.align		4
.L_47:
        /*0084*/ 	.byte	0x04, 0x12
        /*0086*/ 	.short	(.L_49 - .L_48)
	.align		4
.L_48:
        /*0088*/ 	.word	index@(integrate_bodies_cuda_kernel_forward)
        /*008c*/ 	.word	0x00000000


	//----- nvinfo : EIATTR_FRAME_SIZE
	.align		4
.L_49:
        /*0090*/ 	.byte	0x04, 0x11
        /*0092*/ 	.short	(.L_51 - .L_50)
	.align		4
.L_50:
        /*0094*/ 	.word	index@(integrate_bodies_cuda_kernel_forward)
        /*0098*/ 	.word	0x00000000


	//----- nvinfo : EIATTR_REGCOUNT
	.align		4
.L_51:
        /*009c*/ 	.byte	0x04, 0x2f
        /*009e*/ 	.short	(.L_53 - .L_52)
	.align		4
.L_52:
        /*00a0*/ 	.word	index@(integrate_bodies_cuda_kernel_backward)
        /*00a4*/ 	.word	0x0000007f


	//----- nvinfo : EIATTR_MIN_STACK_SIZE
	.align		4
.L_53:
        /*00a8*/ 	.byte	0x04, 0x12
        /*00aa*/ 	.short	(.L_55 - .L_54)
	.align		4
.L_54:
        /*00ac*/ 	.word	index@($__internal_59_$__cuda_sm20_sqrt_rn_f32_slowpath)
        /*00b0*/ 	.word	0x00000000


	//----- nvinfo : EIATTR_FRAME_SIZE
	.align		4
.L_55:
        /*00b4*/ 	.byte	0x04, 0x11
        /*00b6*/ 	.short	(.L_57 - .L_56)
	.align		4
.L_56:
        /*00b8*/ 	.word	index@($__internal_59_$__cuda_sm20_sqrt_rn_f32_slowpath)
        /*00bc*/ 	.word	0x00000000


	//----- nvinfo : EIATTR_MIN_STACK_SIZE
	.align		4
.L_57:
        /*00c0*/ 	.byte	0x04, 0x12
        /*00c2*/ 	.short	(.L_59 - .L_58)
	.align		4
.L_58:
        /*00c4*/ 	.word	index@($__internal_58_$__cuda_sm20_rcp_rn_f32_slowpath)
        /*00c8*/ 	.word	0x00000000


	//----- nvinfo : EIATTR_FRAME_SIZE
	.align		4
.L_59:
        /*00cc*/ 	.byte	0x04, 0x11
        /*00ce*/ 	.short	(.L_61 - .L_60)
	.align		4
.L_60:
        /*00d0*/ 	.word	index@($__internal_58_$__cuda_sm20_rcp_rn_f32_slowpath)
        /*00d4*/ 	.word	0x00000000


	//----- nvinfo : EIATTR_MIN_STACK_SIZE
	.align		4
.L_61:
        /*00d8*/ 	.byte	0x04, 0x12
        /*00da*/ 	.short	(.L_63 - .L_62)
	.align		4
.L_62:
        /*00dc*/ 	.word	index@(integrate_bodies_cuda_kernel_backward)
        /*00e0*/ 	.word	0x00000000


	//----- nvinfo : EIATTR_FRAME_SIZE
	.align		4
.L_63:
        /*00e4*/ 	.byte	0x04, 0x11
        /*00e6*/ 	.short	(.L_65 - .L_64)
	.align		4
.L_64:
        /*00e8*/ 	.word	index@(integrate_bodies_cuda_kernel_backward)
        /*00ec*/ 	.word	0x00000000


	//----- nvinfo : EIATTR_REGCOUNT
	.align		4
.L_65:
        /*00f0*/ 	.byte	0x04, 0x2f
        /*00f2*/ 	.short	(.L_67 - .L_66)
	.align		4
.L_66:
        /*00f4*/ 	.word	index@(eval_springs_cuda_kernel_forward)
        /*00f8*/ 	.word	0x00000022


	//----- nvinfo : EIATTR_MIN_STACK_SIZE
	.align		4
.L_67:
        /*00fc*/ 	.byte	0x04, 0x12
        /*00fe*/ 	.short	(.L_69 - .L_68)
	.align		4
.L_68:
        /*0100*/ 	.word	index@($__internal_57_$__cuda_sm20_sqrt_rn_f32_slowpath)
        /*0104*/ 	.word	0x00000000


	//----- nvinfo : EIATTR_FRAME_SIZE
	.align		4
.L_69:
        /*0108*/ 	.byte	0x04, 0x11
        /*010a*/ 	.short	(.L_71 - .L_70)
	.align		4
.L_70:
        /*010c*/ 	.word	index@($__internal_57_$__cuda_sm20_sqrt_rn_f32_slowpath)
        /*0110*/ 	.word	0x00000000


	//----- nvinfo : EIATTR_MIN_STACK_SIZE
	.align		4
.L_71:
        /*0114*/ 	.byte	0x04, 0x12
        /*0116*/ 	.short	(.L_73 - .L_72)
	.align		4
.L_72:
        /*0118*/ 	.word	index@($__internal_56_$__cuda_sm20_rcp_rn_f32_slowpath)
        /*011c*/ 	.word	0x00000000


	//----- nvinfo : EIATTR_FRAME_SIZE
	.align		4
.L_73:
        /*0120*/ 	.byte	0x04, 0x11
        /*0122*/ 	.short	(.L_75 - .L_74)
	.align		4
.L_74:
        /*0124*/ 	.word	index@($__internal_56_$__cuda_sm20_rcp_rn_f32_slowpath)
        /*0128*/ 	.word	0x00000000


	//----- nvinfo : EIATTR_MIN_STACK_SIZE
	.align		4
.L_75:
        /*012c*/ 	.byte	0x04, 0x12
        /*012e*/ 	.short	(.L_77 - .L_76)
	.align		4
.L_76:
        /*0130*/ 	.word	index@(eval_springs_cuda_kernel_forward)
        /*0134*/ 	.word	0x00000000


	//----- nvinfo : EIATTR_FRAME_SIZE
	.align		4
.L_77:
        /*0138*/ 	.byte	0x04, 0x11
        /*013a*/ 	.short	(.L_79 - .L_78)
	.align		4
.L_78:
        /*013c*/ 	.word	index@(eval_springs_cuda_kernel_forward)
        /*0140*/ 	.word	0x00000000


	//----- nvinfo : EIATTR_REGCOUNT
	.align		4
.L_79:
        /*0144*/ 	.byte	0x04, 0x2f
        /*0146*/ 	.short	(.L_81 - .L_80)
	.align		4
.L_80:
        /*0148*/ 	.word	index@(eval_springs_cuda_kernel_backward)
        /*014c*/ 	.word	0x00000028


	//----- nvinfo : EIATTR_MIN_STACK_SIZE
	.align		4
.L_81:
        /*0150*/ 	.byte	0x04, 0x12
        /*0152*/ 	.short	(.L_83 - .L_82)
	.align		4
.L_82:
        /*0154*/ 	.word	index@($__internal_55_$__cuda_sm3x_div_rn_noftz_f32_slowpath)
        /*0158*/ 	.word	0x00000000


	//----- nvinfo : EIATTR_FRAME_SIZE
	.align		4
.L_83:
        /*015c*/ 	.byte	0x04, 0x11
        /*015e*/ 	.short	(.L_85 - .L_84)
	.align		4
.L_84:
        /*0160*/ 	.word	index@($__internal_55_$__cuda_sm3x_div_rn_noftz_f32_slowpath)
        /*0164*/ 	.word	0x00000000


	//----- nvinfo : EIATTR_MIN_STACK_SIZE
	.align		4
.L_85:
        /*0168*/ 	.byte	0x04, 0x12
        /*016a*/ 	.short	(.L_87 - .L_86)
	.align		4
.L_86:
        /*016c*/ 	.word	index@($__internal_54_$__cuda_sm20_sqrt_rn_f32_slowpath)
        /*0170*/ 	.word	0x00000000


	//----- nvinfo : EIATTR_FRAME_SIZE
	.align		4
.L_87:
        /*0174*/ 	.byte	0x04, 0x11
        /*0176*/ 	.short	(.L_89 - .L_88)
	.align		4
.L_88:
        /*0178*/ 	.word	index@($__internal_54_$__cuda_sm20_sqrt_rn_f32_slowpath)
        /*017c*/ 	.word	0x00000000


	//----- nvinfo : EIATTR_MIN_STACK_SIZE
	.align		4
.L_89:
        /*0180*/ 	.byte	0x04, 0x12
        /*0182*/ 	.short	(.L_91 - .L_90)
	.align		4
.L_90:
        /*0184*/ 	.word	index@($__internal_53_$__cuda_sm20_rcp_rn_f32_slowpath)
        /*0188*/ 	.word	0x00000000


	//----- nvinfo : EIATTR_FRAME_SIZE
	.align		4
.L_91:
        /*018c*/ 	.byte	0x04, 0x11
        /*018e*/ 	.short	(.L_93 - .L_92)
	.align		4
.L_92:
        /*0190*/ 	.word	index@($__internal_53_$__cuda_sm20_rcp_rn_f32_slowpath)
        /*0194*/ 	.word	0x00000000


	//----- nvinfo : EIATTR_MIN_STACK_SIZE
	.align		4
.L_93:
        /*0198*/ 	.byte	0x04, 0x12
        /*019a*/ 	.short	(.L_95 - .L_94)
	.align		4
.L_94:
        /*019c*/ 	.word	index@(eval_springs_cuda_kernel_backward)
        /*01a0*/ 	.word	0x00000000


	//----- nvinfo : EIATTR_FRAME_SIZE
	.align		4
.L_95:
        /*01a4*/ 	.byte	0x04, 0x11
        /*01a6*/ 	.short	(.L_97 - .L_96)
	.align		4
.L_96:
        /*01a8*/ 	.word	index@(eval_springs_cuda_kernel_backward)
        /*01ac*/ 	.word	0x00000000


	//----- nvinfo : EIATTR_REGCOUNT
	.align		4
.L_97:
        /*01b0*/ 	.byte	0x04, 0x2f
        /*01b2*/ 	.short	(.L_99 - .L_98)
	.align		4
.L_98:
        /*01b4*/ 	.word	index@(eval_triangles_cuda_kernel_forward)
        /*01b8*/ 	.word	0x0000003a


	//----- nvinfo : EIATTR_MIN_STACK_SIZE
	.align		4
.L_99:
        /*01bc*/ 	.byte	0x04, 0x12
        /*01be*/ 	.short	(.L_101 - .L_100)
	.align		4
.L_100:
        /*01c0*/ 	.word	index@($__internal_52_$__cuda_sm3x_div_rn_noftz_f32_slowpath)
        /*01c4*/ 	.word	0x00000000


	//----- nvinfo : EIATTR_FRAME_SIZE
	.align		4
.L_101:
        /*01c8*/ 	.byte	0x04, 0x11
        /*01ca*/ 	.short	(.L_103 - .L_102)
	.align		4
.L_102:
        /*01cc*/ 	.word	index@($__internal_52_$__cuda_sm3x_div_rn_noftz_f32_slowpath)
        /*01d0*/ 	.word	0x00000000


	//----- nvinfo : EIATTR_MIN_STACK_SIZE
	.align		4
.L_103:
        /*01d4*/ 	.byte	0x04, 0x12
        /*01d6*/ 	.short	(.L_105 - .L_104)
	.align		4
.L_104:
        /*01d8*/ 	.word	index@($__internal_51_$__cuda_sm20_sqrt_rn_f32_slowpath)
        /*01dc*/ 	.word	0x00000000


	//----- nvinfo : EIATTR_FRAME_SIZE
	.align		4
.L_105:
        /*01e0*/ 	.byte	0x04, 0x11
        /*01e2*/ 	.short	(.L_107 - .L_106)
	.align		4
.L_106:
        /*01e4*/ 	.word	index@($__internal_51_$__cuda_sm20_sqrt_rn_f32_slowpath)
        /*01e8*/ 	.word	0x00000000


	//----- nvinfo : EIATTR_MIN_STACK_SIZE
	.align		4
.L_107:
        /*01ec*/ 	.byte	0x04, 0x12
        /*01ee*/ 	.short	(.L_109 - .L_108)
	.align		4
.L_108:
        /*01f0*/ 	.word	index@($__internal_50_$__cuda_sm20_rcp_rn_f32_slowpath)
        /*01f4*/ 	.word	0x00000000


	//----- nvinfo : EIATTR_FRAME_SIZE
	.align		4
.L_109:
        /*01f8*/ 	.byte	0x04, 0x11
        /*01fa*/ 	.short	(.L_111 - .L_110)
	.align		4
.L_110:
        /*01fc*/ 	.word	index@($__internal_50_$__cuda_sm20_rcp_rn_f32_slowpath)
        /*0200*/ 	.word	0x00000000


	//----- nvinfo : EIATTR_MIN_STACK_SIZE
	.align		4
.L_111:
        /*0204*/ 	.byte	0x04, 0x12
        /*0206*/ 	.short	(.L_113 - .L_112)
	.align		4
.L_112:
        /*0208*/ 	.word	index@(eval_triangles_cuda_kernel_forward)
        /*020c*/ 	.word	0x00000000


	//----- nvinfo : EIATTR_FRAME_SIZE
	.align		4
.L_113:
        /*0210*/ 	.byte	0x04, 0x11
        /*0212*/ 	.short	(.L_115 - .L_114)
	.align		4
.L_114:
        /*0214*/ 	.word	index@(eval_triangles_cuda_kernel_forward)
        /*0218*/ 	.word	0x00000000


	//----- nvinfo : EIATTR_REGCOUNT
	.align		4
.L_115:
        /*021c*/ 	.byte	0x04, 0x2f
        /*021e*/ 	.short	(.L_117 - .L_116)
	.align		4
.L_116:
        /*0220*/ 	.word	index@(eval_triangles_cuda_kernel_backward)
        /*0224*/ 	.word	0x0000006d


	//----- nvinfo : EIATTR_MIN_STACK_SIZE
	.align		4
.L_117:
        /*0228*/ 	.byte	0x04, 0x12
        /*022a*/ 	.short	(.L_119 - .L_118)
	.align		4
.L_118:
        /*022c*/ 	.word	index@($__internal_49_$__cuda_sm3x_div_rn_noftz_f32_slowpath)
        /*0230*/ 	.word	0x00000000


	//----- nvinfo : EIATTR_FRAME_SIZE
	.align		4
.L_119:
        /*0234*/ 	.byte	0x04, 0x11
        /*0236*/ 	.short	(.L_121 - .L_120)
	.align		4
.L_120:
        /*0238*/ 	.word	index@($__internal_49_$__cuda_sm3x_div_rn_noftz_f32_slowpath)
        /*023c*/ 	.word	0x00000000


	//----- nvinfo : EIATTR_MIN_STACK_SIZE
	.align		4
.L_121:
        /*0240*/ 	.byte	0x04, 0x12
        /*0242*/ 	.short	(.L_123 - .L_122)
	.align		4
.L_122:
        /*0244*/ 	.word	index@($__internal_48_$__cuda_sm20_sqrt_rn_f32_slowpath)
        /*0248*/ 	.word	0x00000000


	//----- nvinfo : EIATTR_FRAME_SIZE
	.align		4
.L_123:
        /*024c*/ 	.byte	0x04, 0x11
        /*024e*/ 	.short	(.L_125 - .L_124)
	.align		4
.L_124:
        /*0250*/ 	.word	index@($__internal_48_$__cuda_sm20_sqrt_rn_f32_slowpath)
        /*0254*/ 	.word	0x00000000


	//----- nvinfo : EIATTR_MIN_STACK_SIZE
	.align		4
.L_125:
        /*0258*/ 	.byte	0x04, 0x12
        /*025a*/ 	.short	(.L_127 - .L_126)
	.align		4
.L_126:
        /*025c*/ 	.word	index@($__internal_47_$__cuda_sm20_rcp_rn_f32_slowpath)
        /*0260*/ 	.word	0x00000000


	//----- nvinfo : EIATTR_FRAME_SIZE
	.align		4
.L_127:
        /*0264*/ 	.byte	0x04, 0x11
        /*0266*/ 	.short	(.L_129 - .L_128)
	.align		4
.L_128:
        /*0268*/ 	.word	index@($__internal_47_$__cuda_sm20_rcp_rn_f32_slowpath)
        /*026c*/ 	.word	0x00000000


	//----- nvinfo : EIATTR_MIN_STACK_SIZE
	.align		4
.L_129:
        /*0270*/ 	.byte	0x04, 0x12
        /*0272*/ 	.short	(.L_131 - .L_130)
	.align		4
.L_130:
        /*0274*/ 	.word	index@(eval_triangles_cuda_kernel_backward)
        /*0278*/ 	.word	0x00000000


	//----- nvinfo : EIATTR_FRAME_SIZE
	.align		4
.L_131:
        /*027c*/ 	.byte	0x04, 0x11
        /*027e*/ 	.short	(.L_133 - .L_132)
	.align		4
.L_132:
        /*0280*/ 	.word	index@(eval_triangles_cuda_kernel_backward)
        /*0284*/ 	.word	0x00000000


	//----- nvinfo : EIATTR_REGCOUNT
	.align		4
.L_133:
        /*0288*/ 	.byte	0x04, 0x2f
        /*028a*/ 	.short	(.L_135 - .L_134)
	.align		4
.L_134:
        /*028c*/ 	.word	index@(eval_triangles_contact_cuda_kernel_forward)
        /*0290*/ 	.word	0x0000002d


	//----- nvinfo : EIATTR_MIN_STACK_SIZE
	.align		4
.L_135:
        /*0294*/ 	.byte	0x04, 0x12
        /*0296*/ 	.short	(.L_137 - .L_136)
	.align		4
.L_136:
        /*0298*/ 	.word	index@($__internal_46_$__cuda_sm3x_div_rn_noftz_f32_slowpath)
        /*029c*/ 	.word	0x00000000


	//----- nvinfo : EIATTR_FRAME_SIZE
	.align		4
.L_137:
        /*02a0*/ 	.byte	0x04, 0x11
        /*02a2*/ 	.short	(.L_139 - .L_138)
	.align		4
.L_138:
        /*02a4*/ 	.word	index@($__internal_46_$__cuda_sm3x_div_rn_noftz_f32_slowpath)
        /*02a8*/ 	.word	0x00000000


	//----- nvinfo : EIATTR_MIN_STACK_SIZE
	.align		4
.L_139:
        /*02ac*/ 	.byte	0x04, 0x12
        /*02ae*/ 	.short	(.L_141 - .L_140)
	.align		4
.L_140:
        /*02b0*/ 	.word	index@($__internal_45_$__cuda_sm20_sqrt_rn_f32_slowpath)
        /*02b4*/ 	.word	0x00000000


	//----- nvinfo : EIATTR_FRAME_SIZE
	.align		4
.L_141:
        /*02b8*/ 	.byte	0x04, 0x11
        /*02ba*/ 	.short	(.L_143 - .L_142)
	.align		4
.L_142:
        /*02bc*/ 	.word	index@($__internal_45_$__cuda_sm20_sqrt_rn_f32_slowpath)
        /*02c0*/ 	.word	0x00000000


	//----- nvinfo : EIATTR_MIN_STACK_SIZE
	.align		4
.L_143:
        /*02c4*/ 	.byte	0x04, 0x12
        /*02c6*/ 	.short	(.L_145 - .L_144)
	.align		4
.L_144:
        /*02c8*/ 	.word	index@($__internal_44_$__cuda_sm20_rcp_rn_f32_slowpath)
        /*02cc*/ 	.word	0x00000000


	//----- nvinfo : EIATTR_FRAME_SIZE
	.align		4
.L_145:
        /*02d0*/ 	.byte	0x04, 0x11
        /*02d2*/ 	.short	(.L_147 - .L_146)
	.align		4
.L_146:
        /*02d4*/ 	.word	index@($__internal_44_$__cuda_sm20_rcp_rn_f32_slowpath)
        /*02d8*/ 	.word	0x00000000


	//----- nvinfo : EIATTR_MIN_STACK_SIZE
	.align		4
.L_147:
        /*02dc*/ 	.byte	0x04, 0x12
        /*02de*/ 	.short	(.L_149 - .L_148)
	.align		4
.L_148:
        /*02e0*/ 	.word	index@(eval_triangles_contact_cuda_kernel_forward)
        /*02e4*/ 	.word	0x00000000


	//----- nvinfo : EIATTR_FRAME_SIZE
	.align		4
.L_149:
        /*02e8*/ 	.byte	0x04, 0x11
        /*02ea*/ 	.short	(.L_151 - .L_150)
	.align		4
.L_150:
        /*02ec*/ 	.word	index@(eval_triangles_contact_cuda_kernel_forward)
        /*02f0*/ 	.word	0x00000000


	//----- nvinfo : EIATTR_REGCOUNT
	.align		4
.L_151:
        /*02f4*/ 	.byte	0x04, 0x2f
        /*02f6*/ 	.short	(.L_153 - .L_152)
	.align		4
.L_152:
        /*02f8*/ 	.word	index@(eval_triangles_contact_cuda_kernel_backward)
        /*02fc*/ 	.word	0x00000055


	//----- nvinfo : EIATTR_MIN_STACK_SIZE
	.align		4
.L_153:
        /*0300*/ 	.byte	0x04, 0x12
        /*0302*/ 	.short	(.L_155 - .L_154)
	.align		4
.L_154:
        /*0304*/ 	.word	index@($__internal_43_$__cuda_sm3x_div_rn_noftz_f32_slowpath)
        /*0308*/ 	.word	0x00000000


	//----- nvinfo : EIATTR_FRAME_SIZE
	.align		4
.L_155:
        /*030c*/ 	.byte	0x04, 0x11
        /*030e*/ 	.short	(.L_157 - .L_156)
	.align		4
.L_156:
        /*0310*/ 	.word	index@($__internal_43_$__cuda_sm3x_div_rn_noftz_f32_slowpath)
        /*0314*/ 	.word	0x00000000


	//----- nvinfo : EIATTR_MIN_STACK_SIZE
	.align		4
.L_157:
        /*0318*/ 	.byte	0x04, 0x12
        /*031a*/ 	.short	(.L_159 - .L_158)
	.align		4
.L_158:
        /*031c*/ 	.word	index@($__internal_42_$__cuda_sm20_sqrt_rn_f32_slowpath)
        /*0320*/ 	.word	0x00000000


	//----- nvinfo : EIATTR_FRAME_SIZE
	.align		4
.L_159:
        /*0324*/ 	.byte	0x04, 0x11
        /*0326*/ 	.short	(.L_161 - .L_160)
	.align		4
.L_160:
        /*0328*/ 	.word	index@($__internal_42_$__cuda_sm20_sqrt_rn_f32_slowpath)
        /*032c*/ 	.word	0x00000000


	//----- nvinfo : EIATTR_MIN_STACK_SIZE
	.align		4
.L_161:
        /*0330*/ 	.byte	0x04, 0x12
        /*0332*/ 	.short	(.L_163 - .L_162)
	.align		4
.L_162:
        /*0334*/ 	.word	index@($__internal_41_$__cuda_sm20_rcp_rn_f32_slowpath)
        /*0338*/ 	.word	0x00000000


	//----- nvinfo : EIATTR_FRAME_SIZE
	.align		4
.L_163:
        /*033c*/ 	.byte	0x04, 0x11
        /*033e*/ 	.short	(.L_165 - .L_164)
	.align		4
.L_164:
        /*0340*/ 	.word	index@($__internal_41_$__cuda_sm20_rcp_rn_f32_slowpath)
        /*0344*/ 	.word	0x00000000


	//----- nvinfo : EIATTR_MIN_STACK_SIZE
	.align		4
.L_165:
        /*0348*/ 	.byte	0x04, 0x12
        /*034a*/ 	.short	(.L_167 - .L_166)
	.align		4
.L_166:
        /*034c*/ 	.word	index@(eval_triangles_contact_cuda_kernel_backward)
        /*0350*/ 	.word	0x00000000


	//----- nvinfo : EIATTR_FRAME_SIZE
	.align		4
.L_167:
        /*0354*/ 	.byte	0x04, 0x11
        /*0356*/ 	.short	(.L_169 - .L_168)
	.align		4
.L_168:
        /*0358*/ 	.word	index@(eval_triangles_contact_cuda_kernel_backward)
        /*035c*/ 	.word	0x00000000


	//----- nvinfo : EIATTR_REGCOUNT
	.align		4
.L_169:
        /*0360*/ 	.byte	0x04, 0x2f
        /*0362*/ 	.short	(.L_171 - .L_170)
	.align		4
.L_170:
        /*0364*/ 	.word	index@(eval_triangles_body_contacts_cuda_kernel_forward)
        /*0368*/ 	.word	0x0000003c


	//----- nvinfo : EIATTR_MIN_STACK_SIZE
	.align		4
.L_171:
        /*036c*/ 	.byte	0x04, 0x12
        /*036e*/ 	.short	(.L_173 - .L_172)
	.align		4
.L_172:
        /*0370*/ 	.word	index@($__internal_40_$__cuda_sm3x_div_rn_noftz_f32_slowpath)
        /*0374*/ 	.word	0x00000000


	//----- nvinfo : EIATTR_FRAME_SIZE
	.align		4
.L_173:
        /*0378*/ 	.byte	0x04, 0x11
        /*037a*/ 	.short	(.L_175 - .L_174)
	.align		4
.L_174:
        /*037c*/ 	.word	index@($__internal_40_$__cuda_sm3x_div_rn_noftz_f32_slowpath)
        /*0380*/ 	.word	0x00000000


	//----- nvinfo : EIATTR_MIN_STACK_SIZE
	.align		4
.L_175:
        /*0384*/ 	.byte	0x04, 0x12
        /*0386*/ 	.short	(.L_177 - .L_176)
	.align		4
.L_176:
        /*0388*/ 	.word	index@($__internal_39_$__cuda_sm20_sqrt_rn_f32_slowpath)
        /*038c*/ 	.word	0x00000000


	//----- nvinfo : EIATTR_FRAME_SIZE
	.align		4
.L_177:
        /*0390*/ 	.byte	0x04, 0x11
        /*0392*/ 	.short	(.L_179 - .L_178)
	.align		4
.L_178:
        /*0394*/ 	.word	index@($__internal_39_$__cuda_sm20_sqrt_rn_f32_slowpath)
        /*0398*/ 	.word	0x00000000


	//----- nvinfo : EIATTR_MIN_STACK_SIZE
	.align		4
.L_179:
        /*039c*/ 	.byte	0x04, 0x12
        /*039e*/ 	.short	(.L_181 - .L_180)
	.align		4
.L_180:
        /*03a0*/ 	.word	index@($__internal_38_$__cuda_sm20_rcp_rn_f32_slowpath)
        /*03a4*/ 	.word	0x00000000


	//----- nvinfo : EIATTR_FRAME_SIZE
	.align		4
.L_181:
        /*03a8*/ 	.byte	0x04, 0x11
        /*03aa*/ 	.short	(.L_183 - .L_182)
	.align		4
.L_182:
        /*03ac*/ 	.word	index@($__internal_38_$__cuda_sm20_rcp_rn_f32_slowpath)
        /*03b0*/ 	.word	0x00000000


	//----- nvinfo : EIATTR_MIN_STACK_SIZE
	.align		4
.L_183:
        /*03b4*/ 	.byte	0x04, 0x12
        /*03b6*/ 	.short	(.L_185 - .L_184)
	.align		4
.L_184:
        /*03b8*/ 	.word	index@(eval_triangles_body_contacts_cuda_kernel_forward)
        /*03bc*/ 	.word	0x00000000


	//----- nvinfo : EIATTR_FRAME_SIZE
	.align		4
.L_185:
        /*03c0*/ 	.byte	0x04, 0x11
        /*03c2*/ 	.short	(.L_187 - .L_186)
	.align		4
.L_186:
        /*03c4*/ 	.word	index@(eval_triangles_body_contacts_cuda_kernel_forward)
        /*03c8*/ 	.word	0x00000000


	//----- nvinfo : EIATTR_REGCOUNT
	.align		4
.L_187:
        /*03cc*/ 	.byte	0x04, 0x2f
        /*03ce*/ 	.short	(.L_189 - .L_188)
	.align		4
.L_188:
        /*03d0*/ 	.word	index@(eval_triangles_body_contacts_cuda_kernel_backward)
        /*03d4*/ 	.word	0x00000096


	//----- nvinfo : EIATTR_MIN_STACK_SIZE
	.align		4
.L_189:
        /*03d8*/ 	.byte	0x04, 0x12
        /*03da*/ 	.short	(.L_191 - .L_190)
	.align		4
.L_190:
        /*03dc*/ 	.word	index@($__internal_37_$__cuda_sm3x_div_rn_noftz_f32_slowpath)
        /*03e0*/ 	.word	0x00000000


	//----- nvinfo : EIATTR_FRAME_SIZE
	.align		4
.L_191:
        /*03e4*/ 	.byte	0x04, 0x11
        /*03e6*/ 	.short	(.L_193 - .L_192)
	.align		4
.L_192:
        /*03e8*/ 	.word	index@($__internal_37_$__cuda_sm3x_div_rn_noftz_f32_slowpath)
        /*03ec*/ 	.word	0x00000000


	//----- nvinfo : EIATTR_MIN_STACK_SIZE
	.align		4
.L_193:
        /*03f0*/ 	.byte	0x04, 0x12
        /*03f2*/ 	.short	(.L_195 - .L_194)
	.align		4
.L_194:
        /*03f4*/ 	.word	index@($__internal_36_$__cuda_sm20_sqrt_rn_f32_slowpath)
        /*03f8*/ 	.word	0x00000000


	//----- nvinfo : EIATTR_FRAME_SIZE
	.align		4
.L_195:
        /*03fc*/ 	.byte	0x04, 0x11
        /*03fe*/ 	.short	(.L_197 - .L_196)
	.align		4
.L_196:
        /*0400*/ 	.word	index@($__internal_36_$__cuda_sm20_sqrt_rn_f32_slowpath)
        /*0404*/ 	.word	0x00000000


	//----- nvinfo : EIATTR_MIN_STACK_SIZE
	.align		4
.L_197:
        /*0408*/ 	.byte	0x04, 0x12
        /*040a*/ 	.short	(.L_199 - .L_198)
	.align		4
.L_198:
        /*040c*/ 	.word	index@($__internal_35_$__cuda_sm20_rcp_rn_f32_slowpath)
        /*0410*/ 	.word	0x00000000


	//----- nvinfo : EIATTR_FRAME_SIZE
	.align		4
.L_199:
        /*0414*/ 	.byte	0x04, 0x11
        /*0416*/ 	.short	(.L_201 - .L_200)
	.align		4
.L_200:
        /*0418*/ 	.word	index@($__internal_35_$__cuda_sm20_rcp_rn_f32_slowpath)
        /*041c*/ 	.word	0x00000000


	//----- nvinfo : EIATTR_MIN_STACK_SIZE
	.align		4
.L_201:
        /*0420*/ 	.byte	0x04, 0x12
        /*0422*/ 	.short	(.L_203 - .L_202)
	.align		4
.L_202:
        /*0424*/ 	.word	index@(eval_triangles_body_contacts_cuda_kernel_backward)
        /*0428*/ 	.word	0x00000000


	//----- nvinfo : EIATTR_FRAME_SIZE
	.align		4
.L_203:
        /*042c*/ 	.byte	0x04, 0x11
        /*042e*/ 	.short	(.L_205 - .L_204)
	.align		4
.L_204:
        /*0430*/ 	.word	index@(eval_triangles_body_contacts_cuda_kernel_backward)
        /*0434*/ 	.word	0x00000000


	//----- nvinfo : EIATTR_REGCOUNT
	.align		4
.L_205:
        /*0438*/ 	.byte	0x04, 0x2f
        /*043a*/ 	.short	(.L_207 - .L_206)
	.align		4
.L_206:
        /*043c*/ 	.word	index@(eval_bending_cuda_kernel_forward)
        /*0440*/ 	.word	0x0000003e


	//----- nvinfo : EIATTR_MIN_STACK_SIZE
	.align		4
.L_207:
        /*0444*/ 	.byte	0x04, 0x12
        /*0446*/ 	.short	(.L_209 - .L_208)
	.align		4
.L_208:
        /*0448*/ 	.word	index@($__internal_34_$__cuda_sm3x_div_rn_noftz_f32_slowpath)
        /*044c*/ 	.word	0x00000000


	//----- nvinfo : EIATTR_FRAME_SIZE
	.align		4
.L_209:
        /*0450*/ 	.byte	0x04, 0x11
        /*0452*/ 	.short	(.L_211 - .L_210)
	.align		4
.L_210:
        /*0454*/ 	.word	index@($__internal_34_$__cuda_sm3x_div_rn_noftz_f32_slowpath)
        /*0458*/ 	.word	0x00000000


	//----- nvinfo : EIATTR_MIN_STACK_SIZE
	.align		4
.L_211:
        /*045c*/ 	.byte	0x04, 0x12
        /*045e*/ 	.short	(.L_213 - .L_212)
	.align		4
.L_212:
        /*0460*/ 	.word	index@($__internal_33_$__cuda_sm20_sqrt_rn_f32_slowpath)
        /*0464*/ 	.word	0x00000000


	//----- nvinfo : EIATTR_FRAME_SIZE
	.align		4
.L_213:
        /*0468*/ 	.byte	0x04, 0x11
        /*046a*/ 	.short	(.L_215 - .L_214)
	.align		4
.L_214:
        /*046c*/ 	.word	index@($__internal_33_$__cuda_sm20_sqrt_rn_f32_slowpath)
        /*0470*/ 	.word	0x00000000


	//----- nvinfo : EIATTR_MIN_STACK_SIZE
	.align		4
.L_215:
        /*0474*/ 	.byte	0x04, 0x12
        /*0476*/ 	.short	(.L_217 - .L_216)
	.align		4
.L_216:
        /*0478*/ 	.word	index@($__internal_32_$__cuda_sm20_rcp_rn_f32_slowpath)
        /*047c*/ 	.word	0x00000000


	//----- nvinfo : EIATTR_FRAME_SIZE
	.align		4
.L_217:
        /*0480*/ 	.byte	0x04, 0x11
        /*0482*/ 	.short	(.L_219 - .L_218)
	.align		4
.L_218:
        /*0484*/ 	.word	index@($__internal_32_$__cuda_sm20_rcp_rn_f32_slowpath)
        /*0488*/ 	.word	0x00000000


	//----- nvinfo : EIATTR_MIN_STACK_SIZE
	.align		4
.L_219:
        /*048c*/ 	.byte	0x04, 0x12
        /*048e*/ 	.short	(.L_221 - .L_220)
	.align		4
.L_220:
        /*0490*/ 	.word	index@(eval_bending_cuda_kernel_forward)
        /*0494*/ 	.word	0x00000000


	//----- nvinfo : EIATTR_FRAME_SIZE
	.align		4
.L_221:
        /*0498*/ 	.byte	0x04, 0x11
        /*049a*/ 	.short	(.L_223 - .L_222)
	.align		4
.L_222:
        /*049c*/ 	.word	index@(eval_bending_cuda_kernel_forward)
        /*04a0*/ 	.word	0x00000000


	//----- nvinfo : EIATTR_REGCOUNT
	.align		4
.L_223:
        /*04a4*/ 	.byte	0x04, 0x2f
        /*04a6*/ 	.short	(.L_225 - .L_224)
	.align		4
.L_224:
        /*04a8*/ 	.word	index@(eval_bending_cuda_kernel_backward)
        /*04ac*/ 	.word	0x0000007a


	//----- nvinfo : EIATTR_MIN_STACK_SIZE
	.align		4
.L_225:
        /*04b0*/ 	.byte	0x04, 0x12
        /*04b2*/ 	.short	(.L_227 - .L_226)
	.align		4
.L_226:
        /*04b4*/ 	.word	index@($__internal_31_$__cuda_sm3x_div_rn_noftz_f32_slowpath)
        /*04b8*/ 	.word	0x00000000


	//----- nvinfo : EIATTR_FRAME_SIZE
	.align		4
.L_227:
        /*04bc*/ 	.byte	0x04, 0x11
        /*04be*/ 	.short	(.L_229 - .L_228)
	.align		4
.L_228:
        /*04c0*/ 	.word	index@($__internal_31_$__cuda_sm3x_div_rn_noftz_f32_slowpath)
        /*04c4*/ 	.word	0x00000000


	//----- nvinfo : EIATTR_MIN_STACK_SIZE
	.align		4
.L_229:
        /*04c8*/ 	.byte	0x04, 0x12
        /*04ca*/ 	.short	(.L_231 - .L_230)
	.align		4
.L_230:
        /*04cc*/ 	.word	index@($__internal_30_$__cuda_sm20_sqrt_rn_f32_slowpath)
        /*04d0*/ 	.word	0x00000000


	//----- nvinfo : EIATTR_FRAME_SIZE
	.align		4
.L_231:
        /*04d4*/ 	.byte	0x04, 0x11
        /*04d6*/ 	.short	(.L_233 - .L_232)
	.align		4
.L_232:
        /*04d8*/ 	.word	index@($__internal_30_$__cuda_sm20_sqrt_rn_f32_slowpath)
        /*04dc*/ 	.word	0x00000000


	//----- nvinfo : EIATTR_MIN_STACK_SIZE
	.align		4
.L_233:
        /*04e0*/ 	.byte	0x04, 0x12
        /*04e2*/ 	.short	(.L_235 - .L_234)
	.align		4
.L_234:
        /*04e4*/ 	.word	index@($__internal_29_$__cuda_sm20_rcp_rn_f32_slowpath)
        /*04e8*/ 	.word	0x00000000


	//----- nvinfo : EIATTR_FRAME_SIZE
	.align		4
.L_235:
        /*04ec*/ 	.byte	0x04, 0x11
        /*04ee*/ 	.short	(.L_237 - .L_236)
	.align		4
.L_236:
        /*04f0*/ 	.word	index@($__internal_29_$__cuda_sm20_rcp_rn_f32_slowpath)
        /*04f4*/ 	.word	0x00000000


	//----- nvinfo : EIATTR_MIN_STACK_SIZE
	.align		4
.L_237:
        /*04f8*/ 	.byte	0x04, 0x12
        /*04fa*/ 	.short	(.L_239 - .L_238)
	.align		4
.L_238:
        /*04fc*/ 	.word	index@(eval_bending_cuda_kernel_backward)
        /*0500*/ 	.word	0x00000000


	//----- nvinfo : EIATTR_FRAME_SIZE
	.align		4
.L_239:
        /*0504*/ 	.byte	0x04, 0x11
        /*0506*/ 	.short	(.L_241 - .L_240)
	.align		4
.L_240:
        /*0508*/ 	.word	index@(eval_bending_cuda_kernel_backward)
        /*050c*/ 	.word	0x00000000


	//----- nvinfo : EIATTR_REGCOUNT
	.align		4
.L_241:
        /*0510*/ 	.byte	0x04, 0x2f
        /*0512*/ 	.short	(.L_243 - .L_242)
	.align		4
.L_242:
        /*0514*/ 	.word	index@(eval_tetrahedra_cuda_kernel_forward)
        /*0518*/ 	.word	0x00000051


	//----- nvinfo : EIATTR_MIN_STACK_SIZE
	.align		4
.L_243:
        /*051c*/ 	.byte	0x04, 0x12
        /*051e*/ 	.short	(.L_245 - .L_244)
	.align		4
.L_244:
        /*0520*/ 	.word	index@($__internal_28_$__cuda_sm3x_div_rn_noftz_f32_slowpath)
        /*0524*/ 	.word	0x00000000


	//----- nvinfo : EIATTR_FRAME_SIZE
	.align		4
.L_245:
        /*0528*/ 	.byte	0x04, 0x11
        /*052a*/ 	.short	(.L_247 - .L_246)
	.align		4
.L_246:
        /*052c*/ 	.word	index@($__internal_28_$__cuda_sm3x_div_rn_noftz_f32_slowpath)
        /*0530*/ 	.word	0x00000000


	//----- nvinfo : EIATTR_MIN_STACK_SIZE
	.align		4
.L_247:
        /*0534*/ 	.byte	0x04, 0x12
        /*0536*/ 	.short	(.L_249 - .L_248)
	.align		4
.L_248:
        /*0538*/ 	.word	index@($__internal_27_$__cuda_sm20_rcp_rn_f32_slowpath)
        /*053c*/ 	.word	0x00000000


	//----- nvinfo : EIATTR_FRAME_SIZE
	.align		4
.L_249:
        /*0540*/ 	.byte	0x04, 0x11
        /*0542*/ 	.short	(.L_251 - .L_250)
	.align		4
.L_250:
        /*0544*/ 	.word	index@($__internal_27_$__cuda_sm20_rcp_rn_f32_slowpath)
        /*0548*/ 	.word	0x00000000


	//----- nvinfo : EIATTR_MIN_STACK_SIZE
	.align		4
.L_251:
        /*054c*/ 	.byte	0x04, 0x12
        /*054e*/ 	.short	(.L_253 - .L_252)
	.align		4
.L_252:
        /*0550*/ 	.word	index@(eval_tetrahedra_cuda_kernel_forward)
        /*0554*/ 	.word	0x00000000


	//----- nvinfo : EIATTR_FRAME_SIZE
	.align		4
.L_253:
        /*0558*/ 	.byte	0x04, 0x11
        /*055a*/ 	.short	(.L_255 - .L_254)
	.align		4
.L_254:
        /*055c*/ 	.word	index@(eval_tetrahedra_cuda_kernel_forward)
        /*0560*/ 	.word	0x00000000


	//----- nvinfo : EIATTR_REGCOUNT
	.align		4
.L_255:
        /*0564*/ 	.byte	0x04, 0x2f
        /*0566*/ 	.short	(.L_257 - .L_256)
	.align		4
.L_256:
        /*0568*/ 	.word	index@(eval_tetrahedra_cuda_kernel_backward)
        /*056c*/ 	.word	0x0000009e


	//----- nvinfo : EIATTR_MIN_STACK_SIZE
	.align		4
.L_257:
        /*0570*/ 	.byte	0x04, 0x12
        /*0572*/ 	.short	(.L_259 - .L_258)
	.align		4
.L_258:
        /*0574*/ 	.word	index@($__internal_26_$__cuda_sm3x_div_rn_noftz_f32_slowpath)
        /*0578*/ 	.word	0x00000000


	//----- nvinfo : EIATTR_FRAME_SIZE
	.align		4
.L_259:
        /*057c*/ 	.byte	0x04, 0x11
        /*057e*/ 	.short	(.L_261 - .L_260)
	.align		4
.L_260:
        /*0580*/ 	.word	index@($__internal_26_$__cuda_sm3x_div_rn_noftz_f32_slowpath)
        /*0584*/ 	.word	0x00000000


	//----- nvinfo : EIATTR_MIN_STACK_SIZE
	.align		4
.L_261:
        /*0588*/ 	.byte	0x04, 0x12
        /*058a*/ 	.short	(.L_263 - .L_262)
	.align		4
.L_262:
        /*058c*/ 	.word	index@($__internal_25_$__cuda_sm20_rcp_rn_f32_slowpath)
        /*0590*/ 	.word	0x00000000


	//----- nvinfo : EIATTR_FRAME_SIZE
	.align		4
.L_263:
        /*0594*/ 	.byte	0x04, 0x11
        /*0596*/ 	.short	(.L_265 - .L_264)
	.align		4
.L_264:
        /*0598*/ 	.word	index@($__internal_25_$__cuda_sm20_rcp_rn_f32_slowpath)
        /*059c*/ 	.word	0x00000000


	//----- nvinfo : EIATTR_MIN_STACK_SIZE
	.align		4
.L_265:
        /*05a0*/ 	.byte	0x04, 0x12
        /*05a2*/ 	.short	(.L_267 - .L_266)
	.align		4
.L_266:
        /*05a4*/ 	.word	index@(eval_tetrahedra_cuda_kernel_backward)
        /*05a8*/ 	.word	0x00000000


	//----- nvinfo : EIATTR_FRAME_SIZE
	.align		4
.L_267:
        /*05ac*/ 	.byte	0x04, 0x11
        /*05ae*/ 	.short	(.L_269 - .L_268)
	.align		4
.L_268:
        /*05b0*/ 	.word	index@(eval_tetrahedra_cuda_kernel_backward)
        /*05b4*/ 	.word	0x00000000


	//----- nvinfo : EIATTR_REGCOUNT
	.align		4
.L_269:
        /*05b8*/ 	.byte	0x04, 0x2f
        /*05ba*/ 	.short	(.L_271 - .L_270)
	.align		4
.L_270:
        /*05bc*/ 	.word	index@(eval_particle_ground_contacts_cuda_kernel_forward)
        /*05c0*/ 	.word	0x0000001a


	//----- nvinfo : EIATTR_MIN_STACK_SIZE
	.align		4
.L_271:
        /*05c4*/ 	.byte	0x04, 0x12
        /*05c6*/ 	.short	(.L_273 - .L_272)
	.align		4
.L_272:
        /*05c8*/ 	.word	index@($__internal_24_$__cuda_sm3x_div_rn_noftz_f32_slowpath)
        /*05cc*/ 	.word	0x00000000


	//----- nvinfo : EIATTR_FRAME_SIZE
	.align		4
.L_273:
        /*05d0*/ 	.byte	0x04, 0x11
        /*05d2*/ 	.short	(.L_275 - .L_274)
	.align		4
.L_274:
        /*05d4*/ 	.word	index@($__internal_24_$__cuda_sm3x_div_rn_noftz_f32_slowpath)
        /*05d8*/ 	.word	0x00000000


	//----- nvinfo : EIATTR_MIN_STACK_SIZE
	.align		4
.L_275:
        /*05dc*/ 	.byte	0x04, 0x12
        /*05de*/ 	.short	(.L_277 - .L_276)
	.align		4
.L_276:
        /*05e0*/ 	.word	index@($__internal_23_$__cuda_sm20_sqrt_rn_f32_slowpath)
        /*05e4*/ 	.word	0x00000000


	//----- nvinfo : EIATTR_FRAME_SIZE
	.align		4
.L_277:
        /*05e8*/ 	.byte	0x04, 0x11
        /*05ea*/ 	.short	(.L_279 - .L_278)
	.align		4
.L_278:
        /*05ec*/ 	.word	index@($__internal_23_$__cuda_sm20_sqrt_rn_f32_slowpath)
        /*05f0*/ 	.word	0x00000000


	//----- nvinfo : EIATTR_MIN_STACK_SIZE
	.align		4
.L_279:
        /*05f4*/ 	.byte	0x04, 0x12
        /*05f6*/ 	.short	(.L_281 - .L_280)
	.align		4
.L_280:
        /*05f8*/ 	.word	index@(eval_particle_ground_contacts_cuda_kernel_forward)
        /*05fc*/ 	.word	0x00000000


	//----- nvinfo : EIATTR_FRAME_SIZE
	.align		4
.L_281:
        /*0600*/ 	.byte	0x04, 0x11
        /*0602*/ 	.short	(.L_283 - .L_282)
	.align		4
.L_282:
        /*0604*/ 	.word	index@(eval_particle_ground_contacts_cuda_kernel_forward)
        /*0608*/ 	.word	0x00000000


	//----- nvinfo : EIATTR_REGCOUNT
	.align		4
.L_283:
        /*060c*/ 	.byte	0x04, 0x2f
        /*060e*/ 	.short	(.L_285 - .L_284)
	.align		4
.L_284:
        /*0610*/ 	.word	index@(eval_particle_ground_contacts_cuda_kernel_backward)
        /*0614*/ 	.word	0x0000002c


	//----- nvinfo : EIATTR_MIN_STACK_SIZE
	.align		4
.L_285:
        /*0618*/ 	.byte	0x04, 0x12
        /*061a*/ 	.short	(.L_287 - .L_286)
	.align		4
.L_286:
        /*061c*/ 	.word	index@($__internal_22_$__cuda_sm3x_div_rn_noftz_f32_slowpath)
        /*0620*/ 	.word	0x00000000


	//----- nvinfo : EIATTR_FRAME_SIZE
	.align		4
.L_287:
        /*0624*/ 	.byte	0x04, 0x11
        /*0626*/ 	.short	(.L_289 - .L_288)
	.align		4
.L_288:
        /*0628*/ 	.word	index@($__internal_22_$__cuda_sm3x_div_rn_noftz_f32_slowpath)
        /*062c*/ 	.word	0x00000000


	//----- nvinfo : EIATTR_MIN_STACK_SIZE
	.align		4
.L_289:
        /*0630*/ 	.byte	0x04, 0x12
        /*0632*/ 	.short	(.L_291 - .L_290)
	.align		4
.L_290:
        /*0634*/ 	.word	index@($__internal_21_$__cuda_sm20_sqrt_rn_f32_slowpath)
        /*0638*/ 	.word	0x00000000


	//----- nvinfo : EIATTR_FRAME_SIZE
	.align		4
.L_291:
        /*063c*/ 	.byte	0x04, 0x11
        /*063e*/ 	.short	(.L_293 - .L_292)
	.align		4
.L_292:
        /*0640*/ 	.word	index@($__internal_21_$__cuda_sm20_sqrt_rn_f32_slowpath)
        /*0644*/ 	.word	0x00000000


	//----- nvinfo : EIATTR_MIN_STACK_SIZE
	.align		4
.L_293:
        /*0648*/ 	.byte	0x04, 0x12
        /*064a*/ 	.short	(.L_295 - .L_294)
	.align		4
.L_294:
        /*064c*/ 	.word	index@(eval_particle_ground_contacts_cuda_kernel_backward)
        /*0650*/ 	.word	0x00000000


	//----- nvinfo : EIATTR_FRAME_SIZE
	.align		4
.L_295:
        /*0654*/ 	.byte	0x04, 0x11
        /*0656*/ 	.short	(.L_297 - .L_296)
	.align		4
.L_296:
        /*0658*/ 	.word	index@(eval_particle_ground_contacts_cuda_kernel_backward)
        /*065c*/ 	.word	0x00000000


	//----- nvinfo : EIATTR_REGCOUNT
	.align		4
.L_297:
        /*0660*/ 	.byte	0x04, 0x2f
        /*0662*/ 	.short	(.L_299 - .L_298)
	.align		4
.L_298:
        /*0664*/ 	.word	index@(eval_particle_contacts_cuda_kernel_forward)
        /*0668*/ 	.word	0x00000028


	//----- nvinfo : EIATTR_MIN_STACK_SIZE
	.align		4
.L_299:
        /*066c*/ 	.byte	0x04, 0x12
        /*066e*/ 	.short	(.L_301 - .L_300)
	.align		4
.L_300:
        /*0670*/ 	.word	index@($__internal_20_$__cuda_sm3x_div_rn_noftz_f32_slowpath)
        /*0674*/ 	.word	0x00000000


	//----- nvinfo : EIATTR_FRAME_SIZE
	.align		4
.L_301:
        /*0678*/ 	.byte	0x04, 0x11
        /*067a*/ 	.short	(.L_303 - .L_302)
	.align		4
.L_302:
        /*067c*/ 	.word	index@($__internal_20_$__cuda_sm3x_div_rn_noftz_f32_slowpath)
        /*0680*/ 	.word	0x00000000


	//----- nvinfo : EIATTR_MIN_STACK_SIZE
	.align		4
.L_303:
        /*0684*/ 	.byte	0x04, 0x12
        /*0686*/ 	.short	(.L_305 - .L_304)
	.align		4
.L_304:
        /*0688*/ 	.word	index@($__internal_19_$__cuda_sm20_sqrt_rn_f32_slowpath)
        /*068c*/ 	.word	0x00000000


	//----- nvinfo : EIATTR_FRAME_SIZE
	.align		4
.L_305:
        /*0690*/ 	.byte	0x04, 0x11
        /*0692*/ 	.short	(.L_307 - .L_306)
	.align		4
.L_306:
        /*0694*/ 	.word	index@($__internal_19_$__cuda_sm20_sqrt_rn_f32_slowpath)
        /*0698*/ 	.word	0x00000000


	//----- nvinfo : EIATTR_MIN_STACK_SIZE
	.align		4
.L_307:
        /*069c*/ 	.byte	0x04, 0x12
        /*069e*/ 	.short	(.L_309 - .L_308)
	.align		4
.L_308:
        /*06a0*/ 	.word	index@(eval_particle_contacts_cuda_kernel_forward)
        /*06a4*/ 	.word	0x00000000


	//----- nvinfo : EIATTR_FRAME_SIZE
	.align		4
.L_309:
        /*06a8*/ 	.byte	0x04, 0x11
        /*06aa*/ 	.short	(.L_311 - .L_310)
	.align		4
.L_310:
        /*06ac*/ 	.word	index@(eval_particle_contacts_cuda_kernel_forward)
        /*06b0*/ 	.word	0x00000000


	//----- nvinfo : EIATTR_REGCOUNT
	.align		4
.L_311:
        /*06b4*/ 	.byte	0x04, 0x2f
        /*06b6*/ 	.short	(.L_313 - .L_312)
	.align		4
.L_312:
        /*06b8*/ 	.word	index@(eval_particle_contacts_cuda_kernel_backward)
        /*06bc*/ 	.word	0x00000053


	//----- nvinfo : EIATTR_MIN_STACK_SIZE
	.align		4
.L_313:
        /*06c0*/ 	.byte	0x04, 0x12
        /*06c2*/ 	.short	(.L_315 - .L_314)
	.align		4
.L_314:
        /*06c4*/ 	.word	index@($__internal_18_$__cuda_sm3x_div_rn_noftz_f32_slowpath)
        /*06c8*/ 	.word	0x00000000


	//----- nvinfo : EIATTR_FRAME_SIZE
	.align		4
.L_315:
        /*06cc*/ 	.byte	0x04, 0x11
        /*06ce*/ 	.short	(.L_317 - .L_316)
	.align		4
.L_316:
        /*06d0*/ 	.word	index@($__internal_18_$__cuda_sm3x_div_rn_noftz_f32_slowpath)
        /*06d4*/ 	.word	0x00000000


	//----- nvinfo : EIATTR_MIN_STACK_SIZE
	.align		4
.L_317:
        /*06d8*/ 	.byte	0x04, 0x12
        /*06da*/ 	.short	(.L_319 - .L_318)
	.align		4
.L_318:
        /*06dc*/ 	.word	index@($__internal_17_$__cuda_sm20_sqrt_rn_f32_slowpath)
        /*06e0*/ 	.word	0x00000000


	//----- nvinfo : EIATTR_FRAME_SIZE
	.align		4
.L_319:
        /*06e4*/ 	.byte	0x04, 0x11
        /*06e6*/ 	.short	(.L_321 - .L_320)
	.align		4
.L_320:
        /*06e8*/ 	.word	index@($__internal_17_$__cuda_sm20_sqrt_rn_f32_slowpath)
        /*06ec*/ 	.word	0x00000000


	//----- nvinfo : EIATTR_MIN_STACK_SIZE
	.align		4
.L_321:
        /*06f0*/ 	.byte	0x04, 0x12
        /*06f2*/ 	.short	(.L_323 - .L_322)
	.align		4
.L_322:
        /*06f4*/ 	.word	index@($__internal_16_$__cuda_sm20_rcp_rn_f32_slowpath)
        /*06f8*/ 	.word	0x00000000


	//----- nvinfo : EIATTR_FRAME_SIZE
	.align		4
.L_323:
        /*06fc*/ 	.byte	0x04, 0x11
        /*06fe*/ 	.short	(.L_325 - .L_324)
	.align		4
.L_324:
        /*0700*/ 	.word	index@($__internal_16_$__cuda_sm20_rcp_rn_f32_slowpath)
        /*0704*/ 	.word	0x00000000


	//----- nvinfo : EIATTR_MIN_STACK_SIZE
	.align		4
.L_325:
        /*0708*/ 	.byte	0x04, 0x12
        /*070a*/ 	.short	(.L_327 - .L_326)
	.align		4
.L_326:
        /*070c*/ 	.word	index@(eval_particle_contacts_cuda_kernel_backward)
        /*0710*/ 	.word	0x00000000


	//----- nvinfo : EIATTR_FRAME_SIZE
	.align		4
.L_327:
        /*0714*/ 	.byte	0x04, 0x11
        /*0716*/ 	.short	(.L_329 - .L_328)
	.align		4
.L_328:
        /*0718*/ 	.word	index@(eval_particle_contacts_cuda_kernel_backward)
        /*071c*/ 	.word	0x00000000


	//----- nvinfo : EIATTR_REGCOUNT
	.align		4
.L_329:
        /*0720*/ 	.byte	0x04, 0x2f
        /*0722*/ 	.short	(.L_331 - .L_330)
	.align		4
.L_330:
        /*0724*/ 	.word	index@(eval_rigid_contacts_cuda_kernel_forward)
        /*0728*/ 	.word	0x0000003d


	//----- nvinfo : EIATTR_MIN_STACK_SIZE
	.align		4
.L_331:
        /*072c*/ 	.byte	0x04, 0x12
        /*072e*/ 	.short	(.L_333 - .L_332)
	.align		4
.L_332:
        /*0730*/ 	.word	index@($__internal_15_$__cuda_sm3x_div_rn_noftz_f32_slowpath)
        /*0734*/ 	.word	0x00000000


	//----- nvinfo : EIATTR_FRAME_SIZE
	.align		4
.L_333:
        /*0738*/ 	.byte	0x04, 0x11
        /*073a*/ 	.short	(.L_335 - .L_334)
	.align		4
.L_334:
        /*073c*/ 	.word	index@($__internal_15_$__cuda_sm3x_div_rn_noftz_f32_slowpath)
        /*0740*/ 	.word	0x00000000


	//----- nvinfo : EIATTR_MIN_STACK_SIZE
	.align		4
.L_335:
        /*0744*/ 	.byte	0x04, 0x12
        /*0746*/ 	.short	(.L_337 - .L_336)
	.align		4
.L_336:
        /*0748*/ 	.word	index@($__internal_14_$__cuda_sm20_sqrt_rn_f32_slowpath)
        /*074c*/ 	.word	0x00000000


	//----- nvinfo : EIATTR_FRAME_SIZE
	.align		4
.L_337:
        /*0750*/ 	.byte	0x04, 0x11
        /*0752*/ 	.short	(.L_339 - .L_338)
	.align		4
.L_338:
        /*0754*/ 	.word	index@($__internal_14_$__cuda_sm20_sqrt_rn_f32_slowpath)
        /*0758*/ 	.word	0x00000000


	//----- nvinfo : EIATTR_MIN_STACK_SIZE
	.align		4
.L_339:
        /*075c*/ 	.byte	0x04, 0x12
        /*075e*/ 	.short	(.L_341 - .L_340)
	.align		4
.L_340:
        /*0760*/ 	.word	index@(eval_rigid_contacts_cuda_kernel_forward)
        /*0764*/ 	.word	0x00000000


	//----- nvinfo : EIATTR_FRAME_SIZE
	.align		4
.L_341:
        /*0768*/ 	.byte	0x04, 0x11
        /*076a*/ 	.short	(.L_343 - .L_342)
	.align		4
.L_342:
        /*076c*/ 	.word	index@(eval_rigid_contacts_cuda_kernel_forward)
        /*0770*/ 	.word	0x00000000


	//----- nvinfo : EIATTR_REGCOUNT
	.align		4
.L_343:
        /*0774*/ 	.byte	0x04, 0x2f
        /*0776*/ 	.short	(.L_345 - .L_344)
	.align		4
.L_344:
        /*0778*/ 	.word	index@(eval_rigid_contacts_cuda_kernel_backward)
        /*077c*/ 	.word	0x000000a1


	//----- nvinfo : EIATTR_MIN_STACK_SIZE
	.align		4
.L_345:
        /*0780*/ 	.byte	0x04, 0x12
        /*0782*/ 	.short	(.L_347 - .L_346)
	.align		4
.L_346:
        /*0784*/ 	.word	index@($__internal_13_$__cuda_sm3x_div_rn_noftz_f32_slowpath)
        /*0788*/ 	.word	0x00000000


	//----- nvinfo : EIATTR_FRAME_SIZE
	.align		4
.L_347:
        /*078c*/ 	.byte	0x04, 0x11
        /*078e*/ 	.short	(.L_349 - .L_348)
	.align		4
.L_348:
        /*0790*/ 	.word	index@($__internal_13_$__cuda_sm3x_div_rn_noftz_f32_slowpath)
        /*0794*/ 	.word	0x00000000


	//----- nvinfo : EIATTR_MIN_STACK_SIZE
	.align		4
.L_349:
        /*0798*/ 	.byte	0x04, 0x12
        /*079a*/ 	.short	(.L_351 - .L_350)
	.align		4
.L_350:
        /*079c*/ 	.word	index@($__internal_12_$__cuda_sm20_sqrt_rn_f32_slowpath)
        /*07a0*/ 	.word	0x00000000


	//----- nvinfo : EIATTR_FRAME_SIZE
	.align		4
.L_351:
        /*07a4*/ 	.byte	0x04, 0x11
        /*07a6*/ 	.short	(.L_353 - .L_352)
	.align		4
.L_352:
        /*07a8*/ 	.word	index@($__internal_12_$__cuda_sm20_sqrt_rn_f32_slowpath)
        /*07ac*/ 	.word	0x00000000


	//----- nvinfo : EIATTR_MIN_STACK_SIZE
	.align		4
.L_353:
        /*07b0*/ 	.byte	0x04, 0x12
        /*07b2*/ 	.short	(.L_355 - .L_354)
	.align		4
.L_354:
        /*07b4*/ 	.word	index@($__internal_11_$__cuda_sm20_rcp_rn_f32_slowpath)
        /*07b8*/ 	.word	0x00000000


	//----- nvinfo : EIATTR_FRAME_SIZE
	.align		4
.L_355:
        /*07bc*/ 	.byte	0x04, 0x11
        /*07be*/ 	.short	(.L_357 - .L_356)
	.align		4
.L_356:
        /*07c0*/ 	.word	index@($__internal_11_$__cuda_sm20_rcp_rn_f32_slowpath)
        /*07c4*/ 	.word	0x00000000


	//----- nvinfo : EIATTR_MIN_STACK_SIZE
	.align		4
.L_357:
        /*07c8*/ 	.byte	0x04, 0x12
        /*07ca*/ 	.short	(.L_359 - .L_358)
	.align		4
.L_358:
        /*07cc*/ 	.word	index@(eval_rigid_contacts_cuda_kernel_backward)
        /*07d0*/ 	.word	0x00000000


	//----- nvinfo : EIATTR_FRAME_SIZE
	.align		4
.L_359:
        /*07d4*/ 	.byte	0x04, 0x11
        /*07d6*/ 	.short	(.L_361 - .L_360)
	.align		4
.L_360:
        /*07d8*/ 	.word	index@(eval_rigid_contacts_cuda_kernel_backward)
        /*07dc*/ 	.word	0x00000000


	//----- nvinfo : EIATTR_REGCOUNT
	.align		4
.L_361:
        /*07e0*/ 	.byte	0x04, 0x2f
        /*07e2*/ 	.short	(.L_363 - .L_362)
	.align		4
.L_362:
        /*07e4*/ 	.word	index@(eval_body_joints_cuda_kernel_forward)
        /*07e8*/ 	.word	0x00000068


	//----- nvinfo : EIATTR_MIN_STACK_SIZE
	.align		4
.L_363:
        /*07ec*/ 	.byte	0x04, 0x12
        /*07ee*/ 	.short	(.L_365 - .L_364)
	.align		4
.L_364:
        /*07f0*/ 	.word	index@($__internal_10_$__cuda_sm3x_div_rn_noftz_f32_slowpath)
        /*07f4*/ 	.word	0x00000000


	//----- nvinfo : EIATTR_FRAME_SIZE
	.align		4
.L_365:
        /*07f8*/ 	.byte	0x04, 0x11
        /*07fa*/ 	.short	(.L_367 - .L_366)
	.align		4
.L_366:
        /*07fc*/ 	.word	index@($__internal_10_$__cuda_sm3x_div_rn_noftz_f32_slowpath)
        /*0800*/ 	.word	0x00000000


	//----- nvinfo : EIATTR_MIN_STACK_SIZE
	.align		4
.L_367:
        /*0804*/ 	.byte	0x04, 0x12
        /*0806*/ 	.short	(.L_369 - .L_368)
	.align		4
.L_368:
        /*0808*/ 	.word	index@($__internal_9_$__cuda_sm20_sqrt_rn_f32_slowpath)
        /*080c*/ 	.word	0x00000000


	//----- nvinfo : EIATTR_FRAME_SIZE
	.align		4
.L_369:
        /*0810*/ 	.byte	0x04, 0x11
        /*0812*/ 	.short	(.L_371 - .L_370)
	.align		4
.L_370:
        /*0814*/ 	.word	index@($__internal_9_$__cuda_sm20_sqrt_rn_f32_slowpath)
        /*0818*/ 	.word	0x00000000


	//----- nvinfo : EIATTR_MIN_STACK_SIZE
	.align		4
.L_371:
        /*081c*/ 	.byte	0x04, 0x12
        /*081e*/ 	.short	(.L_373 - .L_372)
	.align		4
.L_372:
        /*0820*/ 	.word	index@($__internal_8_$__cuda_sm20_rcp_rn_f32_slowpath)
        /*0824*/ 	.word	0x00000000


	//----- nvinfo : EIATTR_FRAME_SIZE
	.align		4
.L_373:
        /*0828*/ 	.byte	0x04, 0x11
        /*082a*/ 	.short	(.L_375 - .L_374)
	.align		4
.L_374:
        /*082c*/ 	.word	index@($__internal_8_$__cuda_sm20_rcp_rn_f32_slowpath)
        /*0830*/ 	.word	0x00000000


	//----- nvinfo : EIATTR_MIN_STACK_SIZE
	.align		4
.L_375:
        /*0834*/ 	.byte	0x04, 0x12
        /*0836*/ 	.short	(.L_377 - .L_376)
	.align		4
.L_376:
        /*0838*/ 	.word	index@(eval_body_joints_cuda_kernel_forward)
        /*083c*/ 	.word	0x00000020


	//----- nvinfo : EIATTR_FRAME_SIZE
	.align		4
.L_377:
        /*0840*/ 	.byte	0x04, 0x11
        /*0842*/ 	.short	(.L_379 - .L_378)
	.align		4
.L_378:
        /*0844*/ 	.word	index@(eval_body_joints_cuda_kernel_forward)
        /*0848*/ 	.word	0x00000020


	//----- nvinfo : EIATTR_REGCOUNT
	.align		4
.L_379:
        /*084c*/ 	.byte	0x04, 0x2f
        /*084e*/ 	.short	(.L_381 - .L_380)
	.align		4
.L_380:
        /*0850*/ 	.word	index@(eval_body_joints_cuda_kernel_backward)
        /*0854*/ 	.word	0x000000ff


	//----- nvinfo : EIATTR_MIN_STACK_SIZE
	.align		4
.L_381:
        /*0858*/ 	.byte	0x04, 0x12
        /*085a*/ 	.short	(.L_383 - .L_382)
	.align		4
.L_382:
        /*085c*/ 	.word	index@($__internal_7_$__cuda_sm3x_div_rn_noftz_f32_slowpath)
        /*0860*/ 	.word	0x00000000


	//----- nvinfo : EIATTR_FRAME_SIZE
	.align		4
.L_383:
        /*0864*/ 	.byte	0x04, 0x11
        /*0866*/ 	.short	(.L_385 - .L_384)
	.align		4
.L_384:
        /*0868*/ 	.word	index@($__internal_7_$__cuda_sm3x_div_rn_noftz_f32_slowpath)
        /*086c*/ 	.word	0x00000000


	//----- nvinfo : EIATTR_MIN_STACK_SIZE
	.align		4
.L_385:
        /*0870*/ 	.byte	0x04, 0x12
        /*0872*/ 	.short	(.L_387 - .L_386)
	.align		4
.L_386:
        /*0874*/ 	.word	index@($__internal_6_$__cuda_sm20_sqrt_rn_f32_slowpath)
        /*0878*/ 	.word	0x00000000


	//----- nvinfo : EIATTR_FRAME_SIZE
	.align		4
.L_387:
        /*087c*/ 	.byte	0x04, 0x11
        /*087e*/ 	.short	(.L_389 - .L_388)
	.align		4
.L_388:
        /*0880*/ 	.word	index@($__internal_6_$__cuda_sm20_sqrt_rn_f32_slowpath)
        /*0884*/ 	.word	0x00000000


	//----- nvinfo : EIATTR_MIN_STACK_SIZE
	.align		4
.L_389:
        /*0888*/ 	.byte	0x04, 0x12
        /*088a*/ 	.short	(.L_391 - .L_390)
	.align		4
.L_390:
        /*088c*/ 	.word	index@($__internal_5_$__cuda_sm20_rcp_rn_f32_slowpath)
        /*0890*/ 	.word	0x00000000


	//----- nvinfo : EIATTR_FRAME_SIZE
	.align		4
.L_391:
        /*0894*/ 	.byte	0x04, 0x11
        /*0896*/ 	.short	(.L_393 - .L_392)
	.align		4
.L_392:
        /*0898*/ 	.word	index@($__internal_5_$__cuda_sm20_rcp_rn_f32_slowpath)
        /*089c*/ 	.word	0x00000000


	//----- nvinfo : EIATTR_MIN_STACK_SIZE
	.align		4
.L_393:
        /*08a0*/ 	.byte	0x04, 0x12
        /*08a2*/ 	.short	(.L_395 - .L_394)
	.align		4
.L_394:
        /*08a4*/ 	.word	index@(eval_body_joints_cuda_kernel_backward)
        /*08a8*/ 	.word	0x00000240


	//----- nvinfo : EIATTR_FRAME_SIZE
	.align		4
.L_395:
        /*08ac*/ 	.byte	0x04, 0x11
        /*08ae*/ 	.short	(.L_397 - .L_396)
	.align		4
.L_396:
        /*08b0*/ 	.word	index@(eval_body_joints_cuda_kernel_backward)
        /*08b4*/ 	.word	0x00000240


	//----- nvinfo : EIATTR_REGCOUNT
	.align		4
.L_397:
        /*08b8*/ 	.byte	0x04, 0x2f
        /*08ba*/ 	.short	(.L_399 - .L_398)
	.align		4
.L_398:
        /*08bc*/ 	.word	index@(eval_muscles_cuda_kernel_forward)
        /*08c0*/ 	.word	0x00000028


	//----- nvinfo : EIATTR_MIN_STACK_SIZE
	.align		4
.L_399:
        /*08c4*/ 	.byte	0x04, 0x12
        /*08c6*/ 	.short	(.L_401 - .L_400)
	.align		4
.L_400:
        /*08c8*/ 	.word	index@($__internal_4_$__cuda_sm3x_div_rn_noftz_f32_slowpath)
        /*08cc*/ 	.word	0x00000000


	//----- nvinfo : EIATTR_FRAME_SIZE
	.align		4
.L_401:
        /*08d0*/ 	.byte	0x04, 0x11
        /*08d2*/ 	.short	(.L_403 - .L_402)
	.align		4
.L_402:
        /*08d4*/ 	.word	index@($__internal_4_$__cuda_sm3x_div_rn_noftz_f32_slowpath)
        /*08d8*/ 	.word	0x00000000


	//----- nvinfo : EIATTR_MIN_STACK_SIZE
	.align		4
.L_403:
        /*08dc*/ 	.byte	0x04, 0x12
        /*08de*/ 	.short	(.L_405 - .L_404)
	.align		4
.L_404:
        /*08e0*/ 	.word	index@($__internal_3_$__cuda_sm20_sqrt_rn_f32_slowpath)
        /*08e4*/ 	.word	0x00000000


	//----- nvinfo : EIATTR_FRAME_SIZE
	.align		4
.L_405:
        /*08e8*/ 	.byte	0x04, 0x11
        /*08ea*/ 	.short	(.L_407 - .L_406)
	.align		4
.L_406:
        /*08ec*/ 	.word	index@($__internal_3_$__cuda_sm20_sqrt_rn_f32_slowpath)
        /*08f0*/ 	.word	0x00000000


	//----- nvinfo : EIATTR_MIN_STACK_SIZE
	.align		4
.L_407:
        /*08f4*/ 	.byte	0x04, 0x12
        /*08f6*/ 	.short	(.L_409 - .L_408)
	.align		4
.L_408:
        /*08f8*/ 	.word	index@(eval_muscles_cuda_kernel_forward)
        /*08fc*/ 	.word	0x00000000


	//----- nvinfo : EIATTR_FRAME_SIZE
	.align		4
.L_409:
        /*0900*/ 	.byte	0x04, 0x11
        /*0902*/ 	.short	(.L_411 - .L_410)
	.align		4
.L_410:
        /*0904*/ 	.word	index@(eval_muscles_cuda_kernel_forward)
        /*0908*/ 	.word	0x00000000


	//----- nvinfo : EIATTR_REGCOUNT
	.align		4
.L_411:
        /*090c*/ 	.byte	0x04, 0x2f
        /*090e*/ 	.short	(.L_413 - .L_412)
	.align		4
.L_412:
        /*0910*/ 	.word	index@(eval_muscles_cuda_kernel_backward)
        /*0914*/ 	.word	0x00000041


	//----- nvinfo : EIATTR_MIN_STACK_SIZE
	.align		4
.L_413:
        /*0918*/ 	.byte	0x04, 0x12
        /*091a*/ 	.short	(.L_415 - .L_414)
	.align		4
.L_414:
        /*091c*/ 	.word	index@($__internal_2_$__cuda_sm3x_div_rn_noftz_f32_slowpath)
        /*0920*/ 	.word	0x00000000


	//----- nvinfo : EIATTR_FRAME_SIZE
	.align		4
.L_415:
        /*0924*/ 	.byte	0x04, 0x11
        /*0926*/ 	.short	(.L_417 - .L_416)
	.align		4
.L_416:
        /*0928*/ 	.word	index@($__internal_2_$__cuda_sm3x_div_rn_noftz_f32_slowpath)
        /*092c*/ 	.word	0x00000000


	//----- nvinfo : EIATTR_MIN_STACK_SIZE
	.align		4
.L_417:
        /*0930*/ 	.byte	0x04, 0x12
        /*0932*/ 	.short	(.L_419 - .L_418)
	.align		4
.L_418:
        /*0934*/ 	.word	index@($__internal_1_$__cuda_sm20_sqrt_rn_f32_slowpath)
        /*0938*/ 	.word	0x00000000


	//----- nvinfo : EIATTR_FRAME_SIZE
	.align		4
.L_419:
        /*093c*/ 	.byte	0x04, 0x11
        /*093e*/ 	.short	(.L_421 - .L_420)
	.align		4
.L_420:
        /*0940*/ 	.word	index@($__internal_1_$__cuda_sm20_sqrt_rn_f32_slowpath)
        /*0944*/ 	.word	0x00000000


	//----- nvinfo : EIATTR_MIN_STACK_SIZE
	.align		4
.L_421:
        /*0948*/ 	.byte	0x04, 0x12
        /*094a*/ 	.short	(.L_423 - .L_422)
	.align		4
.L_422:
        /*094c*/ 	.word	index@($__internal_0_$__cuda_sm20_rcp_rn_f32_slowpath)
        /*0950*/ 	.word	0x00000000


	//----- nvinfo : EIATTR_FRAME_SIZE
	.align		4
.L_423:
        /*0954*/ 	.byte	0x04, 0x11
        /*0956*/ 	.short	(.L_425 - .L_424)
	.align		4
.L_424:
        /*0958*/ 	.word	index@($__internal_0_$__cuda_sm20_rcp_rn_f32_slowpath)
        /*095c*/ 	.word	0x00000000


	//----- nvinfo : EIATTR_MIN_STACK_SIZE
	.align		4
.L_425:
        /*0960*/ 	.byte	0x04, 0x12
        /*0962*/ 	.short	(.L_427 - .L_426)
	.align		4
.L_426:
        /*0964*/ 	.word	index@(eval_muscles_cuda_kernel_backward)
        /*0968*/ 	.word	0x00000000


	//----- nvinfo : EIATTR_FRAME_SIZE
	.align		4
.L_427:
        /*096c*/ 	.byte	0x04, 0x11
        /*096e*/ 	.short	(.L_429 - .L_428)
	.align		4
.L_428:
        /*0970*/ 	.word	index@(eval_muscles_cuda_kernel_backward)
        /*0974*/ 	.word	0x00000000


	//----- nvinfo : EIATTR_REGCOUNT
	.align		4
.L_429:
        /*0978*/ 	.byte	0x04, 0x2f
        /*097a*/ 	.short	(.L_431 - .L_430)
	.align		4
.L_430:
        /*097c*/ 	.word	index@(compute_particle_residual_cuda_kernel_forward)
        /*0980*/ 	.word	0x0000001c


	//----- nvinfo : EIATTR_MIN_STACK_SIZE
	.align		4
.L_431:
        /*0984*/ 	.byte	0x04, 0x12
        /*0986*/ 	.short	(.L_433 - .L_432)
	.align		4
.L_432:
        /*0988*/ 	.word	index@(compute_particle_residual_cuda_kernel_forward)
        /*098c*/ 	.word	0x00000000


	//----- nvinfo : EIATTR_FRAME_SIZE
	.align		4
.L_433:
        /*0990*/ 	.byte	0x04, 0x11
        /*0992*/ 	.short	(.L_435 - .L_434)
	.align		4
.L_434:
        /*0994*/ 	.word	index@(compute_particle_residual_cuda_kernel_forward)
        /*0998*/ 	.word	0x00000000


	//----- nvinfo : EIATTR_REGCOUNT
	.align		4
.L_435:
        /*099c*/ 	.byte	0x04, 0x2f
        /*099e*/ 	.short	(.L_437 - .L_436)
	.align		4
.L_436:
        /*09a0*/ 	.word	index@(compute_particle_residual_cuda_kernel_backward)
        /*09a4*/ 	.word	0x00000022


	//----- nvinfo : EIATTR_MIN_STACK_SIZE
	.align		4
.L_437:
        /*09a8*/ 	.byte	0x04, 0x12
        /*09aa*/ 	.short	(.L_439 - .L_438)
	.align		4
.L_438:
        /*09ac*/ 	.word	index@(compute_particle_residual_cuda_kernel_backward)
        /*09b0*/ 	.word	0x00000000


	//----- nvinfo : EIATTR_FRAME_SIZE
	.align		4
.L_439:
        /*09b4*/ 	.byte	0x04, 0x11
        /*09b6*/ 	.short	(.L_441 - .L_440)
	.align		4
.L_440:
        /*09b8*/ 	.word	index@(compute_particle_residual_cuda_kernel_backward)
        /*09bc*/ 	.word	0x00000000


	//----- nvinfo : EIATTR_REGCOUNT
	.align		4
.L_441:
        /*09c0*/ 	.byte	0x04, 0x2f
        /*09c2*/ 	.short	(.L_443 - .L_442)
	.align		4
.L_442:
        /*09c4*/ 	.word	index@(update_particle_position_cuda_kernel_forward)
        /*09c8*/ 	.word	0x0000001c


	//----- nvinfo : EIATTR_MIN_STACK_SIZE
	.align		4
.L_443:
        /*09cc*/ 	.byte	0x04, 0x12
        /*09ce*/ 	.short	(.L_445 - .L_444)
	.align		4
.L_444:
        /*09d0*/ 	.word	index@(update_particle_position_cuda_kernel_forward)
        /*09d4*/ 	.word	0x00000000


	//----- nvinfo : EIATTR_FRAME_SIZE
	.align		4
.L_445:
        /*09d8*/ 	.byte	0x04, 0x11
        /*09da*/ 	.short	(.L_447 - .L_446)
	.align		4
.L_446:
        /*09dc*/ 	.word	index@(update_particle_position_cuda_kernel_forward)
        /*09e0*/ 	.word	0x00000000


	//----- nvinfo : EIATTR_REGCOUNT
	.align		4
.L_447:
        /*09e4*/ 	.byte	0x04, 0x2f
        /*09e6*/ 	.short	(.L_449 - .L_448)
	.align		4
.L_448:
        /*09e8*/ 	.word	index@(update_particle_position_cuda_kernel_backward)
        /*09ec*/ 	.word	0x00000012


	//----- nvinfo : EIATTR_MIN_STACK_SIZE
	.align		4
.L_449:
        /*09f0*/ 	.byte	0x04, 0x12
        /*09f2*/ 	.short	(.L_451 - .L_450)
	.align		4
.L_450:
        /*09f4*/ 	.word	index@(update_particle_position_cuda_kernel_backward)
        /*09f8*/ 	.word	0x00000000


	//----- nvinfo : EIATTR_FRAME_SIZE
	.align		4
.L_451:
        /*09fc*/ 	.byte	0x04, 0x11
        /*09fe*/ 	.short	(.L_453 - .L_452)
	.align		4
.L_452:
        /*0a00*/ 	.word	index@(update_particle_position_cuda_kernel_backward)
        /*0a04*/ 	.word	0x00000000


	//----- nvinfo : EIATTR_MIN_STACK_SIZE
	.align		4
.L_453:
        /*0a08*/ 	.byte	0x04, 0x12
        /*0a0a*/ 	.short	(.L_455 - .L_454)
	.align		4
.L_454:
        /*0a0c*/ 	.word	index@(update_particle_position_cuda_kernel_backward)
        /*0a10*/ 	.word	0x00000000


	//----- nvinfo : EIATTR_MIN_STACK_SIZE
	.align		4
.L_455:
        /*0a14*/ 	.byte	0x04, 0x12
        /*0a16*/ 	.short	(.L_457 - .L_456)
	.align		4
.L_456:
        /*0a18*/ 	.word	index@(update_particle_position_cuda_kernel_forward)
        /*0a1c*/ 	.word	0x00000000


	//----- nvinfo : EIATTR_MIN_STACK_SIZE
	.align		4
.L_457:
        /*0a20*/ 	.byte	0x04, 0x12
        /*0a22*/ 	.short	(.L_459 - .L_458)
	.align		4
.L_458:
        /*0a24*/ 	.word	index@(compute_particle_residual_cuda_kernel_backward)
        /*0a28*/ 	.word	0x00000000


	//----- nvinfo : EIATTR_MIN_STACK_SIZE
	.align		4
.L_459:
        /*0a2c*/ 	.byte	0x04, 0x12
        /*0a2e*/ 	.short	(.L_461 - .L_460)
	.align		4
.L_460:
        /*0a30*/ 	.word	index@(compute_particle_residual_cuda_kernel_forward)
        /*0a34*/ 	.word	0x00000000


	//----- nvinfo : EIATTR_MIN_STACK_SIZE
	.align		4
.L_461:
        /*0a38*/ 	.byte	0x04, 0x12
        /*0a3a*/ 	.short	(.L_463 - .L_462)
	.align		4
.L_462:
        /*0a3c*/ 	.word	index@(eval_muscles_cuda_kernel_backward)
        /*0a40*/ 	.word	0x00000000


	//----- nvinfo : EIATTR_MIN_STACK_SIZE
	.align		4
.L_463:
        /*0a44*/ 	.byte	0x04, 0x12
        /*0a46*/ 	.short	(.L_465 - .L_464)
	.align		4
.L_464:
        /*0a48*/ 	.word	index@(eval_muscles_cuda_kernel_forward)
        /*0a4c*/ 	.word	0x00000000


	//----- nvinfo : EIATTR_MIN_STACK_SIZE
	.align		4
.L_465:
        /*0a50*/ 	.byte	0x04, 0x12
        /*0a52*/ 	.short	(.L_467 - .L_466)
	.align		4
.L_466:
        /*0a54*/ 	.word	index@(eval_body_joints_cuda_kernel_backward)
        /*0a58*/ 	.word	0x00000240


	//----- nvinfo : EIATTR_MIN_STACK_SIZE
	.align		4
.L_467:
        /*0a5c*/ 	.byte	0x04, 0x12
        /*0a5e*/ 	.short	(.L_469 - .L_468)
	.align		4
.L_468:
        /*0a60*/ 	.word	index@(eval_body_joints_cuda_kernel_forward)
        /*0a64*/ 	.word	0x00000020


	//----- nvinfo : EIATTR_MIN_STACK_SIZE
	.align		4
.L_469:
        /*0a68*/ 	.byte	0x04, 0x12
        /*0a6a*/ 	.short	(.L_471 - .L_470)
	.align		4
.L_470:
        /*0a6c*/ 	.word	index@(eval_rigid_contacts_cuda_kernel_backward)
        /*0a70*/ 	.word	0x00000000


	//----- nvinfo : EIATTR_MIN_STACK_SIZE
	.align		4
.L_471:
        /*0a74*/ 	.byte	0x04, 0x12
        /*0a76*/ 	.short	(.L_473 - .L_472)
	.align		4
.L_472:
        /*0a78*/ 	.word	index@(eval_rigid_contacts_cuda_kernel_forward)
        /*0a7c*/ 	.word	0x00000000


	//----- nvinfo : EIATTR_MIN_STACK_SIZE
	.align		4
.L_473:
        /*0a80*/ 	.byte	0x04, 0x12
        /*0a82*/ 	.short	(.L_475 - .L_474)
	.align		4
.L_474:
        /*0a84*/ 	.word	index@(eval_particle_contacts_cuda_kernel_backward)
        /*0a88*/ 	.word	0x00000000


	//----- nvinfo : EIATTR_MIN_STACK_SIZE
	.align		4
.L_475:
        /*0a8c*/ 	.byte	0x04, 0x12
        /*0a8e*/ 	.short	(.L_477 - .L_476)
	.align		4
.L_476:
        /*0a90*/ 	.word	index@(eval_particle_contacts_cuda_kernel_forward)
        /*0a94*/ 	.word	0x00000000


	//----- nvinfo : EIATTR_MIN_STACK_SIZE
	.align		4
.L_477:
        /*0a98*/ 	.byte	0x04, 0x12
        /*0a9a*/ 	.short	(.L_479 - .L_478)
	.align		4
.L_478:
        /*0a9c*/ 	.word	index@(eval_particle_ground_contacts_cuda_kernel_backward)
        /*0aa0*/ 	.word	0x00000000


	//----- nvinfo : EIATTR_MIN_STACK_SIZE
	.align		4
.L_479:
        /*0aa4*/ 	.byte	0x04, 0x12
        /*0aa6*/ 	.short	(.L_481 - .L_480)
	.align		4
.L_480:
        /*0aa8*/ 	.word	index@(eval_particle_ground_contacts_cuda_kernel_forward)
        /*0aac*/ 	.word	0x00000000


	//----- nvinfo : EIATTR_MIN_STACK_SIZE
	.align		4
.L_481:
        /*0ab0*/ 	.byte	0x04, 0x12
        /*0ab2*/ 	.short	(.L_483 - .L_482)
	.align		4
.L_482:
        /*0ab4*/ 	.word	index@(eval_tetrahedra_cuda_kernel_backward)
        /*0ab8*/ 	.word	0x00000000


	//----- nvinfo : EIATTR_MIN_STACK_SIZE
	.align		4
.L_483:
        /*0abc*/ 	.byte	0x04, 0x12
        /*0abe*/ 	.short	(.L_485 - .L_484)
	.align		4
.L_484:
        /*0ac0*/ 	.word	index@(eval_tetrahedra_cuda_kernel_forward)
        /*0ac4*/ 	.word	0x00000000


	//----- nvinfo : EIATTR_MIN_STACK_SIZE
	.align		4
.L_485:
        /*0ac8*/ 	.byte	0x04, 0x12
        /*0aca*/ 	.short	(.L_487 - .L_486)
	.align		4
.L_486:
        /*0acc*/ 	.word	index@(eval_bending_cuda_kernel_backward)
        /*0ad0*/ 	.word	0x00000000


	//----- nvinfo : EIATTR_MIN_STACK_SIZE
	.align		4
.L_487:
        /*0ad4*/ 	.byte	0x04, 0x12
        /*0ad6*/ 	.short	(.L_489 - .L_488)
	.align		4
.L_488:
        /*0ad8*/ 	.word	index@(eval_bending_cuda_kernel_forward)
        /*0adc*/ 	.word	0x00000000


	//----- nvinfo : EIATTR_MIN_STACK_SIZE
	.align		4
.L_489:
        /*0ae0*/ 	.byte	0x04, 0x12
        /*0ae2*/ 	.short	(.L_491 - .L_490)
	.align		4
.L_490:
        /*0ae4*/ 	.word	index@(eval_triangles_body_contacts_cuda_kernel_backward)
        /*0ae8*/ 	.word	0x00000000


	//----- nvinfo : EIATTR_MIN_STACK_SIZE
	.align		4
.L_491:
        /*0aec*/ 	.byte	0x04, 0x12
        /*0aee*/ 	.short	(.L_493 - .L_492)
	.align		4
.L_492:
        /*0af0*/ 	.word	index@(eval_triangles_body_contacts_cuda_kernel_forward)
        /*0af4*/ 	.word	0x00000000


	//----- nvinfo : EIATTR_MIN_STACK_SIZE
	.align		4
.L_493:
        /*0af8*/ 	.byte	0x04, 0x12
        /*0afa*/ 	.short	(.L_495 - .L_494)
	.align		4
.L_494:
        /*0afc*/ 	.word	index@(eval_triangles_contact_cuda_kernel_backward)
        /*0b00*/ 	.word	0x00000000


	//----- nvinfo : EIATTR_MIN_STACK_SIZE
	.align		4
.L_495:
        /*0b04*/ 	.byte	0x04, 0x12
        /*0b06*/ 	.short	(.L_497 - .L_496)
	.align		4
.L_496:
        /*0b08*/ 	.word	index@(eval_triangles_contact_cuda_kernel_forward)
        /*0b0c*/ 	.word	0x00000000


	//----- nvinfo : EIATTR_MIN_STACK_SIZE
	.align		4
.L_497:
        /*0b10*/ 	.byte	0x04, 0x12
        /*0b12*/ 	.short	(.L_499 - .L_498)
	.align		4
.L_498:
        /*0b14*/ 	.word	index@(eval_triangles_cuda_kernel_backward)
        /*0b18*/ 	.word	0x00000000


	//----- nvinfo : EIATTR_MIN_STACK_SIZE
	.align		4
.L_499:
        /*0b1c*/ 	.byte	0x04, 0x12
        /*0b1e*/ 	.short	(.L_501 - .L_500)
	.align		4
.L_500:
        /*0b20*/ 	.word	index@(eval_triangles_cuda_kernel_forward)
        /*0b24*/ 	.word	0x00000000


	//----- nvinfo : EIATTR_MIN_STACK_SIZE
	.align		4
.L_501:
        /*0b28*/ 	.byte	0x04, 0x12
        /*0b2a*/ 	.short	(.L_503 - .L_502)
	.align		4
.L_502:
        /*0b2c*/ 	.word	index@(eval_springs_cuda_kernel_backward)
        /*0b30*/ 	.word	0x00000000


	//----- nvinfo : EIATTR_MIN_STACK_SIZE
	.align		4
.L_503:
        /*0b34*/ 	.byte	0x04, 0x12
        /*0b36*/ 	.short	(.L_505 - .L_504)
	.align		4
.L_504:
        /*0b38*/ 	.word	index@(eval_springs_cuda_kernel_forward)
        /*0b3c*/ 	.word	0x00000000


	//----- nvinfo : EIATTR_MIN_STACK_SIZE
	.align		4
.L_505:
        /*0b40*/ 	.byte	0x04, 0x12
        /*0b42*/ 	.short	(.L_507 - .L_506)
	.align		4
.L_506:
        /*0b44*/ 	.word	index@(integrate_bodies_cuda_kernel_backward)
        /*0b48*/ 	.word	0x00000000


	//----- nvinfo : EIATTR_MIN_STACK_SIZE
	.align		4
.L_507:
        /*0b4c*/ 	.byte	0x04, 0x12
        /*0b4e*/ 	.short	(.L_509 - .L_508)
	.align		4
.L_508:
        /*0b50*/ 	.word	index@(integrate_bodies_cuda_kernel_forward)
        /*0b54*/ 	.word	0x00000000


	//----- nvinfo : EIATTR_MIN_STACK_SIZE
	.align		4
.L_509:
        /*0b58*/ 	.byte	0x04, 0x12
        /*0b5a*/ 	.short	(.L_511 - .L_510)
	.align		4
.L_510:
        /*0b5c*/ 	.word	index@(integrate_particles_cuda_kernel_backward)
        /*0b60*/ 	.word	0x00000000


	//----- nvinfo : EIATTR_MIN_STACK_SIZE
	.align		4
.L_511:
        /*0b64*/ 	.byte	0x04, 0x12
        /*0b66*/ 	.short	(.L_513 - .L_512)
	.align		4
.L_512:
        /*0b68*/ 	.word	index@(integrate_particles_cuda_kernel_forward)
        /*0b6c*/ 	.word	0x00000000
.L_513:


//--------------------- .nv.info.update_particle_position_cuda_kernel_backward --------------------------
	.section	.nv.info.update_particle_position_cuda_kernel_backward,"",@"SHT_CUDA_INFO"
	.sectionflags	@""
	.align	4


	//----- nvinfo : EIATTR_CUDA_API_VERSION
	.align		4
        /*0000*/ 	.byte	0x04, 0x37
        /*0002*/ 	.short	(.L_515 - .L_514)
.L_514:
        /*0004*/ 	.word	0x0000007d


	//----- nvinfo : EIATTR_PARAM_CBANK
	.align		4
.L_515:
        /*0008*/ 	.byte	0x04, 0x0a
        /*000a*/ 	.short	(.L_517 - .L_516)
	.align		4
.L_516:
        /*000c*/ 	.word	index@(.nv.constant0.update_particle_position_cuda_kernel_backward)
        /*0010*/ 	.short	0x0160
        /*0012*/ 	.short	0x025c


	//----- nvinfo : EIATTR_CBANK_PARAM_SIZE
	.align		4
.L_517:
        /*0014*/ 	.byte	0x03, 0x19
        /*0016*/ 	.short	0x025c


	//----- nvinfo : EIATTR_KPARAM_INFO
	.align		4
        /*0018*/ 	.byte	0x04, 0x17
        /*001a*/ 	.short	(.L_519 - .L_518)
.L_518:
        /*001c*/ 	.word	0x00000000
        /*0020*/ 	.short	0x000c
        /*0022*/ 	.short	0x0258
        /*0024*/ 	.byte	0x00, 0xf0, 0x11, 0x00


	//----- nvinfo : EIATTR_KPARAM_INFO
	.align		4
.L_519:
        /*0028*/ 	.byte	0x04, 0x17
        /*002a*/ 	.short	(.L_521 - .L_520)
.L_520:
        /*002c*/ 	.word	0x00000000
        /*0030*/ 	.short	0x000b
        /*0032*/ 	.short	0x0220
        /*0034*/ 	.byte	0x00, 0xf0, 0xe1, 0x00


	//----- nvinfo : EIATTR_KPARAM_INFO
	.align		4
.L_521:
        /*0038*/ 	.byte	0x04, 0x17
        /*003a*/ 	.short	(.L_523 - .L_522)
.L_522:
        /*003c*/ 	.word	0x00000000
        /*0040*/ 	.short	0x000a
        /*0042*/ 	.short	0x01e8
        /*0044*/ 	.byte	0x00, 0xf0, 0xe1, 0x00


	//----- nvinfo : EIATTR_KPARAM_INFO
	.align		4
.L_523:
        /*0048*/ 	.byte	0x04, 0x17
        /*004a*/ 	.short	(.L_525 - .L_524)
.L_524:
        /*004c*/ 	.word	0x00000000
        /*0050*/ 	.short	0x0009
        /*0052*/ 	.short	0x01b0
        /*0054*/ 	.byte	0x00, 0xf0, 0xe1, 0x00


	//----- nvinfo : EIATTR_KPARAM_INFO
	.align		4
.L_525:
        /*0058*/ 	.byte	0x04, 0x17
        /*005a*/ 	.short	(.L_527 - .L_526)
.L_526:
        /*005c*/ 	.word	0x00000000
        /*0060*/ 	.short	0x0008
        /*0062*/ 	.short	0x0178
        /*0064*/ 	.byte	0x00, 0xf0, 0xe1, 0x00


	//----- nvinfo : EIATTR_KPARAM_INFO
	.align		4
.L_527:
        /*0068*/ 	.byte	0x04, 0x17
        /*006a*/ 	.short	(.L_529 - .L_528)
.L_528:
        /*006c*/ 	.word	0x00000000
        /*0070*/ 	.short	0x0007
        /*0072*/ 	.short	0x0140
        /*0074*/ 	.byte	0x00, 0xf0, 0xe1, 0x00


	//----- nvinfo : EIATTR_KPARAM_INFO
	.align		4
.L_529:
        /*0078*/ 	.byte	0x04, 0x17
        /*007a*/ 	.short	(.L_531 - .L_530)
.L_530:
        /*007c*/ 	.word	0x00000000
        /*0080*/ 	.short	0x0006
        /*0082*/ 	.short	0x0138
        /*0084*/ 	.byte	0x00, 0xf0, 0x11, 0x00


	//----- nvinfo : EIATTR_KPARAM_INFO
	.align		4
.L_531:
        /*0088*/ 	.byte	0x04, 0x17
        /*008a*/ 	.short	(.L_533 - .L_532)
.L_532:
        /*008c*/ 	.word	0x00000000
        /*0090*/ 	.short	0x0005
        /*0092*/ 	.short	0x0100
        /*0094*/ 	.byte	0x00, 0xf0, 0xe1, 0x00


	//----- nvinfo : EIATTR_KPARAM_INFO
	.align		4
.L_533:
        /*0098*/ 	.byte	0x04, 0x17
        /*009a*/ 	.short	(.L_535 - .L_534)
.L_534:
        /*009c*/ 	.word	0x00000000
        /*00a0*/ 	.short	0x0004
        /*00a2*/ 	.short	0x00c8
        /*00a4*/ 	.byte	0x00, 0xf0, 0xe1, 0x00


	//----- nvinfo : EIATTR_KPARAM_INFO
	.align		4
.L_535:
        /*00a8*/ 	.byte	0x04, 0x17
        /*00aa*/ 	.short	(.L_537 - .L_536)
.L_536:
        /*00ac*/ 	.word	0x00000000
        /*00b0*/ 	.short	0x0003
        /*00b2*/ 	.short	0x0090
        /*00b4*/ 	.byte	0x00, 0xf0, 0xe1, 0x00


	//----- nvinfo : EIATTR_KPARAM_INFO
	.align		4
.L_537:
        /*00b8*/ 	.byte	0x04, 0x17
        /*00ba*/ 	.short	(.L_539 - .L_538)
.L_538:
        /*00bc*/ 	.word	0x00000000
        /*00c0*/ 	.short	0x0002
        /*00c2*/ 	.short	0x0058
        /*00c4*/ 	.byte	0x00, 0xf0, 0xe1, 0x00


	//----- nvinfo : EIATTR_KPARAM_INFO
	.align		4
.L_539:
        /*00c8*/ 	.byte	0x04, 0x17
        /*00ca*/ 	.short	(.L_541 - .L_540)
.L_540:
        /*00cc*/ 	.word	0x00000000
        /*00d0*/ 	.short	0x0001
        /*00d2*/ 	.short	0x0020
        /*00d4*/ 	.byte	0x00, 0xf0, 0xe1, 0x00


	//----- nvinfo : EIATTR_KPARAM_INFO
	.align		4
.L_541:
        /*00d8*/ 	.byte	0x04, 0x17
        /*00da*/ 	.short	(.L_543 - .L_542)
.L_542:
        /*00dc*/ 	.word	0x00000000
        /*00e0*/ 	.short	0x0000
        /*00e2*/ 	.short	0x0000
        /*00e4*/ 	.byte	0x00, 0xf0, 0x81, 0x00


	//----- nvinfo : EIATTR_MAXREG_COUNT
	.align		4
.L_543:
        /*00e8*/ 	.byte	0x03, 0x1b
        /*00ea*/ 	.short	0x00ff


	//----- nvinfo : EIATTR_EXIT_INSTR_OFFSETS
	.align		4
        /*00ec*/ 	.byte	0x04, 0x1c
        /*00ee*/ 	.short	(.L_545 - .L_544)


	//   ....[0]....
.L_544:
        /*00f0*/ 	.word	0x00000070


	//   ....[1]....
        /*00f4*/ 	.word	0x00000ac0


	//----- nvinfo : EIATTR_CRS_STACK_SIZE
	.align		4
.L_545:
        /*00f8*/ 	.byte	0x04, 0x1e
        /*00fa*/ 	.short	(.L_547 - .L_546)
.L_546:
        /*00fc*/ 	.word	0x00000000
.L_547:


//--------------------- .nv.info.update_particle_position_cuda_kernel_forward --------------------------
	.section	.nv.info.update_particle_position_cuda_kernel_forward,"",@"SHT_CUDA_INFO"
	.sectionflags	@""
	.align	4


	//----- nvinfo : EIATTR_CUDA_API_VERSION
	.align		4
        /*0000*/ 	.byte	0x04, 0x37
        /*0002*/ 	.short	(.L_549 - .L_548)
.L_548:
        /*0004*/ 	.word	0x0000007d


	//----- nvinfo : EIATTR_PARAM_CBANK
	.align		4
.L_549:
        /*0008*/ 	.byte	0x04, 0x0a
        /*000a*/ 	.short	(.L_551 - .L_550)
	.align		4
.L_550:
        /*000c*/ 	.word	index@(.nv.constant0.update_particle_position_cuda_kernel_forward)
        /*0010*/ 	.short	0x0160
        /*0012*/ 	.short	0x013c


	//----- nvinfo : EIATTR_CBANK_PARAM_SIZE
	.align		4
.L_551:
        /*0014*/ 	.byte	0x03, 0x19
        /*0016*/ 	.short	0x013c


	//----- nvinfo : EIATTR_KPARAM_INFO
	.align		4
        /*0018*/ 	.byte	0x04, 0x17
        /*001a*/ 	.short	(.L_553 - .L_552)
.L_552:
        /*001c*/ 	.word	0x00000000
        /*0020*/ 	.short	0x0006
        /*0022*/ 	.short	0x0138
        /*0024*/ 	.byte	0x00, 0xf0, 0x11, 0x00


	//----- nvinfo : EIATTR_KPARAM_INFO
	.align		4
.L_553:
        /*0028*/ 	.byte	0x04, 0x17
        /*002a*/ 	.short	(.L_555 - .L_554)
.L_554:
        /*002c*/ 	.word	0x00000000
        /*0030*/ 	.short	0x0005
        /*0032*/ 	.short	0x0100
        /*0034*/ 	.byte	0x00, 0xf0, 0xe1, 0x00


	//----- nvinfo : EIATTR_KPARAM_INFO
	.align		4
.L_555:
        /*0038*/ 	.byte	0x04, 0x17
        /*003a*/ 	.short	(.L_557 - .L_556)
.L_556:
        /*003c*/ 	.word	0x00000000
        /*0040*/ 	.short	0x0004
        /*0042*/ 	.short	0x00c8
        /*0044*/ 	.byte	0x00, 0xf0, 0xe1, 0x00


	//----- nvinfo : EIATTR_KPARAM_INFO
	.align		4
.L_557:
        /*0048*/ 	.byte	0x04, 0x17
        /*004a*/ 	.short	(.L_559 - .L_558)
.L_558:
        /*004c*/ 	.word	0x00000000
        /*0050*/ 	.short	0x0003
        /*0052*/ 	.short	0x0090
        /*0054*/ 	.byte	0x00, 0xf0, 0xe1, 0x00


	//----- nvinfo : EIATTR_KPARAM_INFO
	.align		4
.L_559:
        /*0058*/ 	.byte	0x04, 0x17
        /*005a*/ 	.short	(.L_561 - .L_560)
.L_560:
        /*005c*/ 	.word	0x00000000
        /*0060*/ 	.short	0x0002
        /*0062*/ 	.short	0x0058
        /*0064*/ 	.byte	0x00, 0xf0, 0xe1, 0x00


	//----- nvinfo : EIATTR_KPARAM_INFO
	.align		4
.L_561:
        /*0068*/ 	.byte	0x04, 0x17
        /*006a*/ 	.short	(.L_563 - .L_562)
.L_562:
        /*006c*/ 	.word	0x00000000
        /*0070*/ 	.short	0x0001
        /*0072*/ 	.short	0x0020
        /*0074*/ 	.byte	0x00, 0xf0, 0xe1, 0x00


	//----- nvinfo : EIATTR_KPARAM_INFO
	.align		4
.L_563:
        /*0078*/ 	.byte	0x04, 0x17
        /*007a*/ 	.short	(.L_565 - .L_564)
.L_564:
        /*007c*/ 	.word	0x00000000
        /*0080*/ 	.short	0x0000
        /*0082*/ 	.short	0x0000
        /*0084*/ 	.byte	0x00, 0xf0, 0x81, 0x00


	//----- nvinfo : EIATTR_MAXREG_COUNT
	.align		4
.L_565:
        /*0088*/ 	.byte	0x03, 0x1b
        /*008a*/ 	.short	0x00ff


	//----- nvinfo : EIATTR_EXIT_INSTR_OFFSETS
	.align		4
        /*008c*/ 	.byte	0x04, 0x1c
        /*008e*/ 	.short	(.L_567 - .L_566)


	//   ....[0]....
.L_566:
        /*0090*/ 	.word	0x00000070


	//   ....[1]....
        /*0094*/ 	.word	0x00000220


	//   ....[2]....
        /*0098*/ 	.word	0x000004d0


	//----- nvinfo : EIATTR_CRS_STACK_SIZE
	.align		4
.L_567:
        /*009c*/ 	.byte	0x04, 0x1e
        /*009e*/ 	.short	(.L_569 - .L_568)
.L_568:
        /*00a0*/ 	.word	0x00000000
.L_569:


//--------------------- .nv.info.compute_particle_residual_cuda_kernel_backward --------------------------
	.section	.nv.info.compute_particle_residual_cuda_kernel_backward,"",@"SHT_CUDA_INFO"
	.sectionflags	@""
	.align	4


	//----- nvinfo : EIATTR_CUDA_API_VERSION
	.align		4
        /*0000*/ 	.byte	0x04, 0x37
        /*0002*/ 	.short	(.L_571 - .L_570)
.L_570:
        /*0004*/ 	.word	0x0000007d


	//----- nvinfo : EIATTR_PARAM_CBANK
	.align		4
.L_571:
        /*0008*/ 	.byte	0x04, 0x0a
        /*000a*/ 	.short	(.L_573 - .L_572)
	.align		4
.L_572:
        /*000c*/ 	.word	index@(.nv.constant0.compute_particle_residual_cuda_kernel_backward)
        /*0010*/ 	.short	0x0160
        /*0012*/ 	.short	0x02e0


	//----- nvinfo : EIATTR_CBANK_PARAM_SIZE
	.align		4
.L_573:
        /*0014*/ 	.byte	0x03, 0x19
        /*0016*/ 	.short	0x02e0


	//----- nvinfo : EIATTR_KPARAM_INFO
	.align		4
        /*0018*/ 	.byte	0x04, 0x17
        /*001a*/ 	.short	(.L_575 - .L_574)
.L_574:
        /*001c*/ 	.word	0x00000000
        /*0020*/ 	.short	0x0010
        /*0022*/ 	.short	0x02a8
        /*0024*/ 	.byte	0x00, 0xf0, 0xe1, 0x00


	//----- nvinfo : EIATTR_KPARAM_INFO
	.align		4
.L_575:
        /*0028*/ 	.byte	0x04, 0x17
        /*002a*/ 	.short	(.L_577 - .L_576)
.L_576:
        /*002c*/ 	.word	0x00000000
        /*0030*/ 	.short	0x000f
        /*0032*/ 	.short	0x02a4
        /*0034*/ 	.byte	0x00, 0xf0, 0x11, 0x00


	//----- nvinfo : EIATTR_KPARAM_INFO
	.align		4
.L_577:
        /*0038*/ 	.byte	0x04, 0x17
        /*003a*/ 	.short	(.L_579 - .L_578)
.L_578:
        /*003c*/ 	.word	0x00000000
        /*0040*/ 	.short	0x000e
        /*0042*/ 	.short	0x0298
        /*0044*/ 	.byte	0x00, 0xf0, 0x31, 0x00


	//----- nvinfo : EIATTR_KPARAM_INFO
	.align		4
.L_579:
        /*0048*/ 	.byte	0x04, 0x17
        /*004a*/ 	.short	(.L_581 - .L_580)
.L_580:
        /*004c*/ 	.word	0x00000000
        /*0050*/ 	.short	0x000d
        /*0052*/ 	.short	0x0260
        /*0054*/ 	.byte	0x00, 0xf0, 0xe1, 0x00


	//----- nvinfo : EIATTR_KPARAM_INFO
	.align		4
.L_581:
        /*0058*/ 	.byte	0x04, 0x17
        /*005a*/ 	.short	(.L_583 - .L_582)
.L_582:
        /*005c*/ 	.word	0x00000000
        /*0060*/ 	.short	0x000c
        /*0062*/ 	.short	0x0228
        /*0064*/ 	.byte	0x00, 0xf0, 0xe1, 0x00


	//----- nvinfo : EIATTR_KPARAM_INFO
	.align		4
.L_583:
        /*0068*/ 	.byte	0x04, 0x17
        /*006a*/ 	.short	(.L_585 - .L_584)
.L_584:
        /*006c*/ 	.word	0x00000000
        /*0070*/ 	.short	0x000b
        /*0072*/ 	.short	0x01f0
        /*0074*/ 	.byte	0x00, 0xf0, 0xe1, 0x00


	//----- nvinfo : EIATTR_KPARAM_INFO
	.align		4
.L_585:
        /*0078*/ 	.byte	0x04, 0x17
        /*007a*/ 	.short	(.L_587 - .L_586)
.L_586:
        /*007c*/ 	.word	0x00000000
        /*0080*/ 	.short	0x000a
        /*0082*/ 	.short	0x01b8
        /*0084*/ 	.byte	0x00, 0xf0, 0xe1, 0x00


	//----- nvinfo : EIATTR_KPARAM_INFO
	.align		4
.L_587:
        /*0088*/ 	.byte	0x04, 0x17
        /*008a*/ 	.short	(.L_589 - .L_588)
.L_588:
        /*008c*/ 	.word	0x00000000
        /*0090*/ 	.short	0x0009
        /*0092*/ 	.short	0x0180
        /*0094*/ 	.byte	0x00, 0xf0, 0xe1, 0x00


	//----- nvinfo : EIATTR_KPARAM_INFO
	.align		4
.L_589:
        /*0098*/ 	.byte	0x04, 0x17
        /*009a*/ 	.short	(.L_591 - .L_590)
.L_590:
        /*009c*/ 	.word	0x00000000
        /*00a0*/ 	.short	0x0008
        /*00a2*/ 	.short	0x0148
        /*00a4*/ 	.byte	0x00, 0xf0, 0xe1, 0x00


	//----- nvinfo : EIATTR_KPARAM_INFO
	.align		4
.L_591:
        /*00a8*/ 	.byte	0x04, 0x17
        /*00aa*/ 	.short	(.L_593 - .L_592)
.L_592:
        /*00ac*/ 	.word	0x00000000
        /*00b0*/ 	.short	0x0007
        /*00b2*/ 	.short	0x0144
        /*00b4*/ 	.byte	0x00, 0xf0, 0x11, 0x00


	//----- nvinfo : EIATTR_KPARAM_INFO
	.align		4
.L_593:
        /*00b8*/ 	.byte	0x04, 0x17
        /*00ba*/ 	.short	(.L_595 - .L_594)
.L_594:
        /*00bc*/ 	.word	0x00000000
        /*00c0*/ 	.short	0x0006
        /*00c2*/ 	.short	0x0138
        /*00c4*/ 	.byte	0x00, 0xf0, 0x31, 0x00


	//----- nvinfo : EIATTR_KPARAM_INFO
	.align		4
.L_595:
        /*00c8*/ 	.byte	0x04, 0x17
        /*00ca*/ 	.short	(.L_597 - .L_596)
.L_596:
        /*00cc*/ 	.word	0x00000000
        /*00d0*/ 	.short	0x0005
        /*00d2*/ 	.short	0x0100
        /*00d4*/ 	.byte	0x00, 0xf0, 0xe1, 0x00


	//----- nvinfo : EIATTR_KPARAM_INFO
	.align		4
.L_597:
        /*00d8*/ 	.byte	0x04, 0x17
        /*00da*/ 	.short	(.L_599 - .L_598)
.L_598:
        /*00dc*/ 	.word	0x00000000
        /*00e0*/ 	.short	0x0004
        /*00e2*/ 	.short	0x00c8
        /*00e4*/ 	.byte	0x00, 0xf0, 0xe1, 0x00


	//----- nvinfo : EIATTR_KPARAM_INFO
	.align		4
.L_599:
        /*00e8*/ 	.byte	0x04, 0x17
        /*00ea*/ 	.short	(.L_601 - .L_600)
.L_600:
        /*00ec*/ 	.word	0x00000000
        /*00f0*/ 	.short	0x0003
        /*00f2*/ 	.short	0x0090
        /*00f4*/ 	.byte	0x00, 0xf0, 0xe1, 0x00


	//----- nvinfo : EIATTR_KPARAM_INFO
	.align		4
.L_601:
        /*00f8*/ 	.byte	0x04, 0x17
        /*00fa*/ 	.short	(.L_603 - .L_602)
.L_602:
        /*00fc*/ 	.word	0x00000000
        /*0100*/ 	.short	0x0002
        /*0102*/ 	.short	0x0058
        /*0104*/ 	.byte	0x00, 0xf0, 0xe1, 0x00


	//----- nvinfo : EIATTR_KPARAM_INFO
	.align		4
.L_603:
        /*0108*/ 	.byte	0x04, 0x17
        /*010a*/ 	.short	(.L_605 - .L_604)
.L_604:
        /*010c*/ 	.word	0x00000000
        /*0110*/ 	.short	0x0001
        /*0112*/ 	.short	0x0020
        /*0114*/ 	.byte	0x00, 0xf0, 0xe1, 0x00


	//----- nvinfo : EIATTR_KPARAM_INFO
	.align		4
.L_605:
        /*0118*/ 	.byte	0x04, 0x17
        /*011a*/ 	.short	(.L_607 - .L_606)
.L_606:
        /*011c*/ 	.word	0x00000000
        /*0120*/ 	.short	0x0000
        /*0122*/ 	.short	0x0000
        /*0124*/ 	.byte	0x00, 0xf0, 0x81, 0x00


	//----- nvinfo : EIATTR_MAXREG_COUNT
	.align		4
.L_607:
        /*0128*/ 	.byte	0x03, 0x1b
        /*012a*/ 	.short	0x00ff


	//----- nvinfo : EIATTR_EXIT_INSTR_OFFSETS
	.align		4
        /*012c*/ 	.byte	0x04, 0x1c
        /*012e*/ 	.short	(.L_609 - .L_608)


	//   ....[0]....
.L_608:
        /*0130*/ 	.word	0x00000070


	//   ....[1]....
        /*0134*/ 	.word	0x00001020


	//----- nvinfo : EIATTR_CRS_STACK_SIZE
	.align		4
.L_609:
        /*0138*/ 	.byte	0x04, 0x1e
        /*013a*/ 	.short	(.L_611 - .L_610)
.L_610:
        /*013c*/ 	.word	0x00000000
.L_611:


//--------------------- .nv.info.compute_particle_residual_cuda_kernel_forward --------------------------
	.section	.nv.info.compute_particle_residual_cuda_kernel_forward,"",@"SHT_CUDA_INFO"
	.sectionflags	@""
	.align	4


	//----- nvinfo : EIATTR_CUDA_API_VERSION
	.align		4
        /*0000*/ 	.byte	0x04, 0x37
        /*0002*/ 	.short	(.L_613 - .L_612)
.L_612:
        /*0004*/ 	.word	0x0000007d


	//----- nvinfo : EIATTR_PARAM_CBANK
	.align		4
.L_613:
        /*0008*/ 	.byte	0x04, 0x0a
        /*000a*/ 	.short	(.L_615 - .L_614)
	.align		4
.L_614:
        /*000c*/ 	.word	index@(.nv.constant0.compute_particle_residual_cuda_kernel_forward)
        /*0010*/ 	.short	0x0160
        /*0012*/ 	.short	0x0180


	//----- nvinfo : EIATTR_CBANK_PARAM_SIZE
	.align		4
.L_615:
        /*0014*/ 	.byte	0x03, 0x19
        /*0016*/ 	.short	0x0180


	//----- nvinfo : EIATTR_KPARAM_INFO
	.align		4
        /*0018*/ 	.byte	0x04, 0x17
        /*001a*/ 	.short	(.L_617 - .L_616)
.L_616:
        /*001c*/ 	.word	0x00000000
        /*0020*/ 	.short	0x0008
        /*0022*/ 	.short	0x0148
        /*0024*/ 	.byte	0x00, 0xf0, 0xe1, 0x00


	//----- nvinfo : EIATTR_KPARAM_INFO
	.align		4
.L_617:
        /*0028*/ 	.byte	0x04, 0x17
        /*002a*/ 	.short	(.L_619 - .L_618)
.L_618:
        /*002c*/ 	.word	0x00000000
        /*0030*/ 	.short	0x0007
        /*0032*/ 	.short	0x0144
        /*0034*/ 	.byte	0x00, 0xf0, 0x11, 0x00


	//----- nvinfo : EIATTR_KPARAM_INFO
	.align		4
.L_619:
        /*0038*/ 	.byte	0x04, 0x17
        /*003a*/ 	.short	(.L_621 - .L_620)
.L_620:
        /*003c*/ 	.word	0x00000000
        /*0040*/ 	.short	0x0006
        /*0042*/ 	.short	0x0138
        /*0044*/ 	.byte	0x00, 0xf0, 0x31, 0x00


	//----- nvinfo : EIATTR_KPARAM_INFO
	.align		4
.L_621:
        /*0048*/ 	.byte	0x04, 0x17
        /*004a*/ 	.short	(.L_623 - .L_622)
.L_622:
        /*004c*/ 	.word	0x00000000
        /*0050*/ 	.short	0x0005
        /*0052*/ 	.short	0x0100
        /*0054*/ 	.byte	0x00, 0xf0, 0xe1, 0x00


	//----- nvinfo : EIATTR_KPARAM_INFO
	.align		4
.L_623:
        /*0058*/ 	.byte	0x04, 0x17
        /*005a*/ 	.short	(.L_625 - .L_624)
.L_624:
        /*005c*/ 	.word	0x00000000
        /*0060*/ 	.short	0x0004
        /*0062*/ 	.short	0x00c8
        /*0064*/ 	.byte	0x00, 0xf0, 0xe1, 0x00


	//----- nvinfo : EIATTR_KPARAM_INFO
	.align		4
.L_625:
        /*0068*/ 	.byte	0x04, 0x17
        /*006a*/ 	.short	(.L_627 - .L_626)
.L_626:
        /*006c*/ 	.word	0x00000000
        /*0070*/ 	.short	0x0003
        /*0072*/ 	.short	0x0090
        /*0074*/ 	.byte	0x00, 0xf0, 0xe1, 0x00


	//----- nvinfo : EIATTR_KPARAM_INFO
	.align		4
.L_627:
        /*0078*/ 	.byte	0x04, 0x17
        /*007a*/ 	.short	(.L_629 - .L_628)
.L_628:
        /*007c*/ 	.word	0x00000000
        /*0080*/ 	.short	0x0002
        /*0082*/ 	.short	0x0058
        /*0084*/ 	.byte	0x00, 0xf0, 0xe1, 0x00


	//----- nvinfo : EIATTR_KPARAM_INFO
	.align		4
.L_629:
        /*0088*/ 	.byte	0x04, 0x17
        /*008a*/ 	.short	(.L_631 - .L_630)
.L_630:
        /*008c*/ 	.word	0x00000000
        /*0090*/ 	.short	0x0001
        /*0092*/ 	.short	0x0020
        /*0094*/ 	.byte	0x00, 0xf0, 0xe1, 0x00


	//----- nvinfo : EIATTR_KPARAM_INFO
	.align		4
.L_631:
        /*0098*/ 	.byte	0x04, 0x17
        /*009a*/ 	.short	(.L_633 - .L_632)
.L_632:
        /*009c*/ 	.word	0x00000000
        /*00a0*/ 	.short	0x0000
        /*00a2*/ 	.short	0x0000
        /*00a4*/ 	.byte	0x00, 0xf0, 0x81, 0x00


	//----- nvinfo : EIATTR_MAXREG_COUNT
	.align		4
.L_633:
        /*00a8*/ 	.byte	0x03, 0x1b
        /*00aa*/ 	.short	0x00ff


	//----- nvinfo : EIATTR_EXIT_INSTR_OFFSETS
	.align		4
        /*00ac*/ 	.byte	0x04, 0x1c
        /*00ae*/ 	.short	(.L_635 - .L_634)


	//   ....[0]....
.L_634:
        /*00b0*/ 	.word	0x00000070


	//   ....[1]....
        /*00b4*/ 	.word	0x00000280


	//   ....[2]....
        /*00b8*/ 	.word	0x00000690


	//----- nvinfo : EIATTR_CRS_STACK_SIZE
	.align		4
.L_635:
        /*00bc*/ 	.byte	0x04, 0x1e
        /*00be*/ 	.short	(.L_637 - .L_636)
.L_636:
        /*00c0*/ 	.word	0x00000000
.L_637:


//--------------------- .nv.info.eval_muscles_cuda_kernel_backward --------------------------
	.section	.nv.info.eval_muscles_cuda_kernel_backward,"",@"SHT_CUDA_INFO"
	.sectionflags	@""
	.align	4


	//----- nvinfo : EIATTR_CUDA_API_VERSION
	.align		4
        /*0000*/ 	.byte	0x04, 0x37
        /*0002*/ 	.short	(.L_639 - .L_638)
.L_638:
        /*0004*/ 	.word	0x0000007d


	//----- nvinfo : EIATTR_PARAM_CBANK
	.align		4
.L_639:
        /*0008*/ 	.byte	0x04, 0x0a
        /*000a*/ 	.short	(.L_641 - .L_640)
	.align		4
.L_640:
        /*000c*/ 	.word	index@(.nv.constant0.eval_muscles_cuda_kernel_backward)
        /*0010*/ 	.short	0x0160
        /*0012*/ 	.short	0x0410


	//----- nvinfo : EIATTR_CBANK_PARAM_SIZE
	.align		4
.L_641:
        /*0014*/ 	.byte	0x03, 0x19
        /*0016*/ 	.short	0x0410


	//----- nvinfo : EIATTR_KPARAM_INFO
	.align		4
        /*0018*/ 	.byte	0x04, 0x17
        /*001a*/ 	.short	(.L_643 - .L_642)
.L_642:
        /*001c*/ 	.word	0x00000000
        /*0020*/ 	.short	0x0012
        /*0022*/ 	.short	0x03d8
        /*0024*/ 	.byte	0x00, 0xf0, 0xe1, 0x00


	//----- nvinfo : EIATTR_KPARAM_INFO
	.align		4
.L_643:
        /*0028*/ 	.byte	0x04, 0x17
        /*002a*/ 	.short	(.L_645 - .L_644)
.L_644:
        /*002c*/ 	.word	0x00000000
        /*0030*/ 	.short	0x0011
        /*0032*/ 	.short	0x03a0
        /*0034*/ 	.byte	0x00, 0xf0, 0xe1, 0x00


	//----- nvinfo : EIATTR_KPARAM_INFO
	.align		4
.L_645:
        /*0038*/ 	.byte	0x04, 0x17
        /*003a*/ 	.short	(.L_647 - .L_646)
.L_646:
        /*003c*/ 	.word	0x00000000
        /*0040*/ 	.short	0x0010
        /*0042*/ 	.short	0x0368
        /*0044*/ 	.byte	0x00, 0xf0, 0xe1, 0x00


	//----- nvinfo : EIATTR_KPARAM_INFO
	.align		4
.L_647:
        /*0048*/ 	.byte	0x04, 0x17
        /*004a*/ 	.short	(.L_649 - .L_648)
.L_648:
        /*004c*/ 	.word	0x00000000
        /*0050*/ 	.short	0x000f
        /*0052*/ 	.short	0x0330
        /*0054*/ 	.byte	0x00, 0xf0, 0xe1, 0x00


	//----- nvinfo : EIATTR_KPARAM_INFO
	.align		4
.L_649:
        /*0058*/ 	.byte	0x04, 0x17
        /*005a*/ 	.short	(.L_651 - .L_650)
.L_650:
        /*005c*/ 	.word	0x00000000
        /*0060*/ 	.short	0x000e
        /*0062*/ 	.short	0x02f8
        /*0064*/ 	.byte	0x00, 0xf0, 0xe1, 0x00


	//----- nvinfo : EIATTR_KPARAM_INFO
	.align		4
.L_651:
        /*0068*/ 	.byte	0x04, 0x17
        /*006a*/ 	.short	(.L_653 - .L_652)
.L_652:
        /*006c*/ 	.word	0x00000000
        /*0070*/ 	.short	0x000d
        /*0072*/ 	.short	0x02c0
        /*0074*/ 	.byte	0x00, 0xf0, 0xe1, 0x00


	//----- nvinfo : EIATTR_KPARAM_INFO
	.align		4
.L_653:
        /*0078*/ 	.byte	0x04, 0x17
        /*007a*/ 	.short	(.L_655 - .L_654)
.L_654:
        /*007c*/ 	.word	0x00000000
        /*0080*/ 	.short	0x000c
        /*0082*/ 	.short	0x0288
        /*0084*/ 	.byte	0x00, 0xf0, 0xe1, 0x00


	//----- nvinfo : EIATTR_KPARAM_INFO
	.align		4
.L_655:
        /*0088*/ 	.byte	0x04, 0x17
        /*008a*/ 	.short	(.L_657 - .L_656)
.L_656:
        /*008c*/ 	.word	0x00000000
        /*0090*/ 	.short	0x000b
        /*0092*/ 	.short	0x0250
        /*0094*/ 	.byte	0x00, 0xf0, 0xe1, 0x00


	//----- nvinfo : EIATTR_KPARAM_INFO
	.align		4
.L_657:
        /*0098*/ 	.byte	0x04, 0x17
        /*009a*/ 	.short	(.L_659 - .L_658)
.L_658:
        /*009c*/ 	.word	0x00000000
        /*00a0*/ 	.short	0x000a
        /*00a2*/ 	.short	0x0218
        /*00a4*/ 	.byte	0x00, 0xf0, 0xe1, 0x00


	//----- nvinfo : EIATTR_KPARAM_INFO
	.align		4
.L_659:
        /*00a8*/ 	.byte	0x04, 0x17
        /*00aa*/ 	.short	(.L_661 - .L_660)
.L_660:
        /*00ac*/ 	.word	0x00000000
        /*00b0*/ 	.short	0x0009
        /*00b2*/ 	.short	0x01e0
        /*00b4*/ 	.byte	0x00, 0xf0, 0xe1, 0x00


	//----- nvinfo : EIATTR_KPARAM_INFO
	.align		4
.L_661:
        /*00b8*/ 	.byte	0x04, 0x17
        /*00ba*/ 	.short	(.L_663 - .L_662)
.L_662:
        /*00bc*/ 	.word	0x00000000
        /*00c0*/ 	.short	0x0008
        /*00c2*/ 	.short	0x01a8
        /*00c4*/ 	.byte	0x00, 0xf0, 0xe1, 0x00


	//----- nvinfo : EIATTR_KPARAM_INFO
	.align		4
.L_663:
        /*00c8*/ 	.byte	0x04, 0x17
        /*00ca*/ 	.short	(.L_665 - .L_664)
.L_664:
        /*00cc*/ 	.word	0x00000000
        /*00d0*/ 	.short	0x0007
        /*00d2*/ 	.short	0x0170
        /*00d4*/ 	.byte	0x00, 0xf0, 0xe1, 0x00


	//----- nvinfo : EIATTR_KPARAM_INFO
	.align		4
.L_665:
        /*00d8*/ 	.byte	0x04, 0x17
        /*00da*/ 	.short	(.L_667 - .L_666)
.L_666:
        /*00dc*/ 	.word	0x00000000
        /*00e0*/ 	.short	0x0006
        /*00e2*/ 	.short	0x0138
        /*00e4*/ 	.byte	0x00, 0xf0, 0xe1, 0x00


	//----- nvinfo : EIATTR_KPARAM_INFO
	.align		4
.L_667:
        /*00e8*/ 	.byte	0x04, 0x17
        /*00ea*/ 	.short	(.L_669 - .L_668)
.L_668:
        /*00ec*/ 	.word	0x00000000
        /*00f0*/ 	.short	0x0005
        /*00f2*/ 	.short	0x0100
        /*00f4*/ 	.byte	0x00, 0xf0, 0xe1, 0x00


	//----- nvinfo : EIATTR_KPARAM_INFO
	.align		4
.L_669:
        /*00f8*/ 	.byte	0x04, 0x17
        /*00fa*/ 	.short	(.L_671 - .L_670)
.L_670:
        /*00fc*/ 	.word	0x00000000
        /*0100*/ 	.short	0x0004
        /*0102*/ 	.short	0x00c8
        /*0104*/ 	.byte	0x00, 0xf0, 0xe1, 0x00


	//----- nvinfo : EIATTR_KPARAM_INFO
	.align		4
.L_671:
        /*0108*/ 	.byte	0x04, 0x17
        /*010a*/ 	.short	(.L_673 - .L_672)
.L_672:
        /*010c*/ 	.word	0x00000000
        /*0110*/ 	.short	0x0003
        /*0112*/ 	.short	0x0090
        /*0114*/ 	.byte	0x00, 0xf0, 0xe1, 0x00


	//----- nvinfo : EIATTR_KPARAM_INFO
	.align		4
.L_673:
        /*0118*/ 	.byte	0x04, 0x17
        /*011a*/ 	.short	(.L_675 - .L_674)
.L_674:
        /*011c*/ 	.word	0x00000000
        /*0120*/ 	.short	0x0002
        /*0122*/ 	.short	0x0058
        /*0124*/ 	.byte	0x00, 0xf0, 0xe1, 0x00


	//----- nvinfo : EIATTR_KPARAM_INFO
	.align		4
.L_675:
        /*0128*/ 	.byte	0x04, 0x17
        /*012a*/ 	.short	(.L_677 - .L_676)
.L_676:
        /*012c*/ 	.word	0x00000000
        /*0130*/ 	.short	0x0001
        /*0132*/ 	.short	0x0020
        /*0134*/ 	.byte	0x00, 0xf0, 0xe1, 0x00


	//----- nvinfo : EIATTR_KPARAM_INFO
	.align		4
.L_677:
        /*0138*/ 	.byte	0x04, 0x17
        /*013a*/ 	.short	(.L_679 - .L_678)
.L_678:
        /*013c*/ 	.word	0x00000000
        /*0140*/ 	.short	0x0000
        /*0142*/ 	.short	0x0000
        /*0144*/ 	.byte	0x00, 0xf0, 0x81, 0x00


	//----- nvinfo : EIATTR_MAXREG_COUNT
	.align		4
.L_679:
        /*0148*/ 	.byte	0x03, 0x1b
        /*014a*/ 	.short	0x00ff


	//----- nvinfo : EIATTR_EXIT_INSTR_OFFSETS
	.align		4
        /*014c*/ 	.byte	0x04, 0x1c
        /*014e*/ 	.short	(.L_681 - .L_680)


	//   ....[0]....
.L_680:
        /*0150*/ 	.word	0x00000070


	//   ....[1]....
        /*0154*/ 	.word	0x00004390


	//----- nvinfo : EIATTR_CRS_STACK_SIZE
	.align		4
.L_681:
        /*0158*/ 	.byte	0x04, 0x1e
        /*015a*/ 	.short	(.L_683 - .L_682)
.L_682:
        /*015c*/ 	.word	0x00000000
.L_683:


//--------------------- .nv.info.eval_muscles_cuda_kernel_forward --------------------------
	.section	.nv.info.eval_muscles_cuda_kernel_forward,"",@"SHT_CUDA_INFO"
	.sectionflags	@""
	.align	4


	//----- nvinfo : EIATTR_CUDA_API_VERSION
	.align		4
        /*0000*/ 	.byte	0x04, 0x37
        /*0002*/ 	.short	(.L_685 - .L_684)
.L_684:
        /*0004*/ 	.word	0x0000007d


	//----- nvinfo : EIATTR_PARAM_CBANK
	.align		4
.L_685:
        /*0008*/ 	.byte	0x04, 0x0a
        /*000a*/ 	.short	(.L_687 - .L_686)
	.align		4
.L_686:
        /*000c*/ 	.word	index@(.nv.constant0.eval_muscles_cuda_kernel_forward)
        /*0010*/ 	.short	0x0160
        /*0012*/ 	.short	0x0218


	//----- nvinfo : EIATTR_CBANK_PARAM_SIZE
	.align		4
.L_687:
        /*0014*/ 	.byte	0x03, 0x19
        /*0016*/ 	.short	0x0218


	//----- nvinfo : EIATTR_KPARAM_INFO
	.align		4
        /*0018*/ 	.byte	0x04, 0x17
        /*001a*/ 	.short	(.L_689 - .L_688)
.L_688:
        /*001c*/ 	.word	0x00000000
        /*0020*/ 	.short	0x0009
        /*0022*/ 	.short	0x01e0
        /*0024*/ 	.byte	0x00, 0xf0, 0xe1, 0x00


	//----- nvinfo : EIATTR_KPARAM_INFO
	.align		4
.L_689:
        /*0028*/ 	.byte	0x04, 0x17
        /*002a*/ 	.short	(.L_691 - .L_690)
.L_690:
        /*002c*/ 	.word	0x00000000
        /*0030*/ 	.short	0x0008
        /*0032*/ 	.short	0x01a8
        /*0034*/ 	.byte	0x00, 0xf0, 0xe1, 0x00


	//----- nvinfo : EIATTR_KPARAM_INFO
	.align		4
.L_691:
        /*0038*/ 	.byte	0x04, 0x17
        /*003a*/ 	.short	(.L_693 - .L_692)
.L_692:
        /*003c*/ 	.word	0x00000000
        /*0040*/ 	.short	0x0007
        /*0042*/ 	.short	0x0170
        /*0044*/ 	.byte	0x00, 0xf0, 0xe1, 0x00


	//----- nvinfo : EIATTR_KPARAM_INFO
	.align		4
.L_693:
        /*0048*/ 	.byte	0x04, 0x17
        /*004a*/ 	.short	(.L_695 - .L_694)
.L_694:
        /*004c*/ 	.word	0x00000000
        /*0050*/ 	.short	0x0006
        /*0052*/ 	.short	0x0138
        /*0054*/ 	.byte	0x00, 0xf0, 0xe1, 0x00


	//----- nvinfo : EIATTR_KPARAM_INFO
	.align		4
.L_695:
        /*0058*/ 	.byte	0x04, 0x17
        /*005a*/ 	.short	(.L_697 - .L_696)
.L_696:
        /*005c*/ 	.word	0x00000000
        /*0060*/ 	.short	0x0005
        /*0062*/ 	.short	0x0100
        /*0064*/ 	.byte	0x00, 0xf0, 0xe1, 0x00


	//----- nvinfo : EIATTR_KPARAM_INFO
	.align		4
.L_697:
        /*0068*/ 	.byte	0x04, 0x17
        /*006a*/ 	.short	(.L_699 - .L_698)
.L_698:
        /*006c*/ 	.word	0x00000000
        /*0070*/ 	.short	0x0004
        /*0072*/ 	.short	0x00c8
        /*0074*/ 	.byte	0x00, 0xf0, 0xe1, 0x00


	//----- nvinfo : EIATTR_KPARAM_INFO
	.align		4
.L_699:
        /*0078*/ 	.byte	0x04, 0x17
        /*007a*/ 	.short	(.L_701 - .L_700)
.L_700:
        /*007c*/ 	.word	0x00000000
        /*0080*/ 	.short	0x0003
        /*0082*/ 	.short	0x0090
        /*0084*/ 	.byte	0x00, 0xf0, 0xe1, 0x00


	//----- nvinfo : EIATTR_KPARAM_INFO
	.align		4
.L_701:
        /*0088*/ 	.byte	0x04, 0x17
        /*008a*/ 	.short	(.L_703 - .L_702)
.L_702:
        /*008c*/ 	.word	0x00000000
        /*0090*/ 	.short	0x0002
        /*0092*/ 	.short	0x0058
        /*0094*/ 	.byte	0x00, 0xf0, 0xe1, 0x00


	//----- nvinfo : EIATTR_KPARAM_INFO
	.align		4
.L_703:
        /*0098*/ 	.byte	0x04, 0x17
        /*009a*/ 	.short	(.L_705 - .L_704)
.L_704:
        /*009c*/ 	.word	0x00000000
        /*00a0*/ 	.short	0x0001
        /*00a2*/ 	.short	0x0020
        /*00a4*/ 	.byte	0x00, 0xf0, 0xe1, 0x00


	//----- nvinfo : EIATTR_KPARAM_INFO
	.align		4
.L_705:
        /*00a8*/ 	.byte	0x04, 0x17
        /*00aa*/ 	.short	(.L_707 - .L_706)
.L_706:
        /*00ac*/ 	.word	0x00000000
        /*00b0*/ 	.short	0x0000
        /*00b2*/ 	.short	0x0000
        /*00b4*/ 	.byte	0x00, 0xf0, 0x81, 0x00


	//----- nvinfo : EIATTR_MAXREG_COUNT
	.align		4
.L_707:
        /*00b8*/ 	.byte	0x03, 0x1b
        /*00ba*/ 	.short	0x00ff


	//----- nvinfo : EIATTR_EXIT_INSTR_OFFSETS
	.align		4
        /*00bc*/ 	.byte	0x04, 0x1c
        /*00be*/ 	.short	(.L_709 - .L_708)


	//   ....[0]....
.L_708:
        /*00c0*/ 	.word	0x00000070


	//   ....[1]....
        /*00c4*/ 	.word	0x000013c0


	//----- nvinfo : EIATTR_CRS_STACK_SIZE
	.align		4
.L_709:
        /*00c8*/ 	.byte	0x04, 0x1e
        /*00ca*/ 	.short	(.L_711 - .L_710)
.L_710:
        /*00cc*/ 	.word	0x00000000
.L_711:


//--------------------- .nv.info.eval_body_joints_cuda_kernel_backward --------------------------
	.section	.nv.info.eval_body_joints_cuda_kernel_backward,"",@"SHT_CUDA_INFO"
	.sectionflags	@""
	.align	4


	//----- nvinfo : EIATTR_CUDA_API_VERSION
	.align		4
        /*0000*/ 	.byte	0x04, 0x37
        /*0002*/ 	.short	(.L_713 - .L_712)
.L_712:
        /*0004*/ 	.word	0x0000007d


	//----- nvinfo : EIATTR_PARAM_CBANK
	.align		4
.L_713:
        /*0008*/ 	.byte	0x04, 0x0a
        /*000a*/ 	.short	(.L_715 - .L_714)
	.align		4
.L_714:
        /*000c*/ 	.word	index@(.nv.constant0.eval_body_joints_cuda_kernel_backward)
        /*0010*/ 	.short	0x0160
        /*0012*/ 	.short	0x0a40


	//----- nvinfo : EIATTR_CBANK_PARAM_SIZE
	.align		4
.L_715:
        /*0014*/ 	.byte	0x03, 0x19
        /*0016*/ 	.short	0x0a40


	//----- nvinfo : EIATTR_KPARAM_INFO
	.align		4
        /*0018*/ 	.byte	0x04, 0x17
        /*001a*/ 	.short	(.L_717 - .L_716)
.L_716:
        /*001c*/ 	.word	0x00000000
        /*0020*/ 	.short	0x0032
        /*0022*/ 	.short	0x0a08
        /*0024*/ 	.byte	0x00, 0xf0, 0xe1, 0x00


	//----- nvinfo : EIATTR_KPARAM_INFO
	.align		4
.L_717:
        /*0028*/ 	.byte	0x04, 0x17
        /*002a*/ 	.short	(.L_719 - .L_718)
.L_718:
        /*002c*/ 	.word	0x00000000
        /*0030*/ 	.short	0x0031
        /*0032*/ 	.short	0x0a04
        /*0034*/ 	.byte	0x00, 0xf0, 0x11, 0x00


	//----- nvinfo : EIATTR_KPARAM_INFO
	.align		4
.L_719:
        /*0038*/ 	.byte	0x04, 0x17
        /*003a*/ 	.short	(.L_721 - .L_720)
.L_720:
        /*003c*/ 	.word	0x00000000
        /*0040*/ 	.short	0x0030
        /*0042*/ 	.short	0x0a00
        /*0044*/ 	.byte	0x00, 0xf0, 0x11, 0x00


	//----- nvinfo : EIATTR_KPARAM_INFO
	.align		4
.L_721:
        /*0048*/ 	.byte	0x04, 0x17
        /*004a*/ 	.short	(.L_723 - .L_722)
.L_722:
        /*004c*/ 	.word	0x00000000
        /*0050*/ 	.short	0x002f
        /*0052*/ 	.short	0x09c8
        /*0054*/ 	.byte	0x00, 0xf0, 0xe1, 0x00


	//----- nvinfo : EIATTR_KPARAM_INFO
	.align		4
.L_723:
        /*0058*/ 	.byte	0x04, 0x17
        /*005a*/ 	.short	(.L_725 - .L_724)
.L_724:
        /*005c*/ 	.word	0x00000000
        /*0060*/ 	.short	0x002e
        /*0062*/ 	.short	0x0990
        /*0064*/ 	.byte	0x00, 0xf0, 0xe1, 0x00


	//----- nvinfo : EIATTR_KPARAM_INFO
	.align		4
.L_725:
        /*0068*/ 	.byte	0x04, 0x17
        /*006a*/ 	.short	(.L_727 - .L_726)
.L_726:
        /*006c*/ 	.word	0x00000000
        /*0070*/ 	.short	0x002d
        /*0072*/ 	.short	0x0958
        /*0074*/ 	.byte	0x00, 0xf0, 0xe1, 0x00


	//----- nvinfo : EIATTR_KPARAM_INFO
	.align		4
.L_727:
        /*0078*/ 	.byte	0x04, 0x17
        /*007a*/ 	.short	(.L_729 - .L_728)
.L_728:
        /*007c*/ 	.word	0x00000000
        /*0080*/ 	.short	0x002c
        /*0082*/ 	.short	0x0920
        /*0084*/ 	.byte	0x00, 0xf0, 0xe1, 0x00


	//----- nvinfo : EIATTR_KPARAM_INFO
	.align		4
.L_729:
        /*0088*/ 	.byte	0x04, 0x17
        /*008a*/ 	.short	(.L_731 - .L_730)
.L_730:
        /*008c*/ 	.word	0x00000000
        /*0090*/ 	.short	0x002b
        /*0092*/ 	.short	0x08e8
        /*0094*/ 	.byte	0x00, 0xf0, 0xe1, 0x00


	//----- nvinfo : EIATTR_KPARAM_INFO
	.align		4
.L_731:
        /*0098*/ 	.byte	0x04, 0x17
        /*009a*/ 	.short	(.L_733 - .L_732)
.L_732:
        /*009c*/ 	.word	0x00000000
        /*00a0*/ 	.short	0x002a
        /*00a2*/ 	.short	0x08b0
        /*00a4*/ 	.byte	0x00, 0xf0, 0xe1, 0x00


	//----- nvinfo : EIATTR_KPARAM_INFO
	.align		4
.L_733:
        /*00a8*/ 	.byte	0x04, 0x17
        /*00aa*/ 	.short	(.L_735 - .L_734)
.L_734:
        /*00ac*/ 	.word	0x00000000
        /*00b0*/ 	.short	0x0029
        /*00b2*/ 	.short	0x0878
        /*00b4*/ 	.byte	0x00, 0xf0, 0xe1, 0x00


	//----- nvinfo : EIATTR_KPARAM_INFO
	.align		4
.L_735:
        /*00b8*/ 	.byte	0x04, 0x17
        /*00ba*/ 	.short	(.L_737 - .L_736)
.L_736:
        /*00bc*/ 	.word	0x00000000
        /*00c0*/ 	.short	0x0028
        /*00c2*/ 	.short	0x0840
        /*00c4*/ 	.byte	0x00, 0xf0, 0xe1, 0x00


	//----- nvinfo : EIATTR_KPARAM_INFO
	.align		4
.L_737:
        /*00c8*/ 	.byte	0x04, 0x17
        /*00ca*/ 	.short	(.L_739 - .L_738)
.L_738:
        /*00cc*/ 	.word	0x00000000
        /*00d0*/ 	.short	0x0027
        /*00d2*/ 	.short	0x0808
        /*00d4*/ 	.byte	0x00, 0xf0, 0xe1, 0x00


	//----- nvinfo : EIATTR_KPARAM_INFO
	.align		4
.L_739:
        /*00d8*/ 	.byte	0x04, 0x17
        /*00da*/ 	.short	(.L_741 - .L_740)
.L_740:
        /*00dc*/ 	.word	0x00000000
        /*00e0*/ 	.short	0x0026
        /*00e2*/ 	.short	0x07d0
        /*00e4*/ 	.byte	0x00, 0xf0, 0xe1, 0x00


	//----- nvinfo : EIATTR_KPARAM_INFO
	.align		4
.L_741:
        /*00e8*/ 	.byte	0x04, 0x17
        /*00ea*/ 	.short	(.L_743 - .L_742)
.L_742:
        /*00ec*/ 	.word	0x00000000
        /*00f0*/ 	.short	0x0025
        /*00f2*/ 	.short	0x0798
        /*00f4*/ 	.byte	0x00, 0xf0, 0xe1, 0x00


	//----- nvinfo : EIATTR_KPARAM_INFO
	.align		4
.L_743:
        /*00f8*/ 	.byte	0x04, 0x17
        /*00fa*/ 	.short	(.L_745 - .L_744)
.L_744:
        /*00fc*/ 	.word	0x00000000
        /*0100*/ 	.short	0x0024
        /*0102*/ 	.short	0x0760
        /*0104*/ 	.byte	0x00, 0xf0, 0xe1, 0x00


	//----- nvinfo : EIATTR_KPARAM_INFO
	.align		4
.L_745:
        /*0108*/ 	.byte	0x04, 0x17
        /*010a*/ 	.short	(.L_747 - .L_746)
.L_746:
        /*010c*/ 	.word	0x00000000
        /*0110*/ 	.short	0x0023
        /*0112*/ 	.short	0x0728
        /*0114*/ 	.byte	0x00, 0xf0, 0xe1, 0x00


	//----- nvinfo : EIATTR_KPARAM_INFO
	.align		4
.L_747:
        /*0118*/ 	.byte	0x04, 0x17
        /*011a*/ 	.short	(.L_749 - .L_748)
.L_748:
        /*011c*/ 	.word	0x00000000
        /*0120*/ 	.short	0x0022
        /*0122*/ 	.short	0x06f0
        /*0124*/ 	.byte	0x00, 0xf0, 0xe1, 0x00


	//----- nvinfo : EIATTR_KPARAM_INFO
	.align		4
.L_749:
        /*0128*/ 	.byte	0x04, 0x17
        /*012a*/ 	.short	(.L_751 - .L_750)
.L_750:
        /*012c*/ 	.word	0x00000000
        /*0130*/ 	.short	0x0021
        /*0132*/ 	.short	0x06b8
        /*0134*/ 	.byte	0x00, 0xf0, 0xe1, 0x00


	//----- nvinfo : EIATTR_KPARAM_INFO
	.align		4
.L_751:
        /*0138*/ 	.byte	0x04, 0x17
        /*013a*/ 	.short	(.L_753 - .L_752)
.L_752:
        /*013c*/ 	.word	0x00000000
        /*0140*/ 	.short	0x0020
        /*0142*/ 	.short	0x0680
        /*0144*/ 	.byte	0x00, 0xf0, 0xe1, 0x00


	//----- nvinfo : EIATTR_KPARAM_INFO
	.align		4
.L_753:
        /*0148*/ 	.byte	0x04, 0x17
        /*014a*/ 	.short	(.L_755 - .L_754)
.L_754:
        /*014c*/ 	.word	0x00000000
        /*0150*/ 	.short	0x001f
        /*0152*/ 	.short	0x0648
        /*0154*/ 	.byte	0x00, 0xf0, 0xe1, 0x00


	//----- nvinfo : EIATTR_KPARAM_INFO
	.align		4
.L_755:
        /*0158*/ 	.byte	0x04, 0x17
        /*015a*/ 	.short	(.L_757 - .L_756)
.L_756:
        /*015c*/ 	.word	0x00000000
        /*0160*/ 	.short	0x001e
        /*0162*/ 	.short	0x0610
        /*0164*/ 	.byte	0x00, 0xf0, 0xe1, 0x00


	//----- nvinfo : EIATTR_KPARAM_INFO
	.align		4
.L_757:
        /*0168*/ 	.byte	0x04, 0x17
        /*016a*/ 	.short	(.L_759 - .L_758)
.L_758:
        /*016c*/ 	.word	0x00000000
        /*0170*/ 	.short	0x001d
        /*0172*/ 	.short	0x05d8
        /*0174*/ 	.byte	0x00, 0xf0, 0xe1, 0x00


	//----- nvinfo : EIATTR_KPARAM_INFO
	.align		4
.L_759:
        /*0178*/ 	.byte	0x04, 0x17
        /*017a*/ 	.short	(.L_761 - .L_760)
.L_760:
        /*017c*/ 	.word	0x00000000
        /*0180*/ 	.short	0x001c
        /*0182*/ 	.short	0x05a0
        /*0184*/ 	.byte	0x00, 0xf0, 0xe1, 0x00


	//----- nvinfo : EIATTR_KPARAM_INFO
	.align		4
.L_761:
        /*0188*/ 	.byte	0x04, 0x17
        /*018a*/ 	.short	(.L_763 - .L_762)
.L_762:
        /*018c*/ 	.word	0x00000000
        /*0190*/ 	.short	0x001b
        /*0192*/ 	.short	0x0568
        /*0194*/ 	.byte	0x00, 0xf0, 0xe1, 0x00


	//----- nvinfo : EIATTR_KPARAM_INFO
	.align		4
.L_763:
        /*0198*/ 	.byte	0x04, 0x17
        /*019a*/ 	.short	(.L_765 - .L_764)
.L_764:
        /*019c*/ 	.word	0x00000000
        /*01a0*/ 	.short	0x001a
        /*01a2*/ 	.short	0x0530
        /*01a4*/ 	.byte	0x00, 0xf0, 0xe1, 0x00


	//----- nvinfo : EIATTR_KPARAM_INFO
	.align		4
.L_765:
        /*01a8*/ 	.byte	0x04, 0x17
        /*01aa*/ 	.short	(.L_767 - .L_766)
.L_766:
        /*01ac*/ 	.word	0x00000000
        /*01b0*/ 	.short	0x0019
        /*01b2*/ 	.short	0x04f8
        /*01b4*/ 	.byte	0x00, 0xf0, 0xe1, 0x00


	//----- nvinfo : EIATTR_KPARAM_INFO
	.align		4
.L_767:
        /*01b8*/ 	.byte	0x04, 0x17
        /*01ba*/ 	.short	(.L_769 - .L_768)
.L_768:
        /*01bc*/ 	.word	0x00000000
        /*01c0*/ 	.short	0x0018
        /*01c2*/ 	.short	0x04f4
        /*01c4*/ 	.byte	0x00, 0xf0, 0x11, 0x00


	//----- nvinfo : EIATTR_KPARAM_INFO
	.align		4
.L_769:
        /*01c8*/ 	.byte	0x04, 0x17
        /*01ca*/ 	.short	(.L_771 - .L_770)
.L_770:
        /*01cc*/ 	.word	0x00000000
        /*01d0*/ 	.short	0x0017
        /*01d2*/ 	.short	0x04f0
        /*01d4*/ 	.byte	0x00, 0xf0, 0x11, 0x00


	//----- nvinfo : EIATTR_KPARAM_INFO
	.align		4
.L_771:
        /*01d8*/ 	.byte	0x04, 0x17
        /*01da*/ 	.short	(.L_773 - .L_772)
.L_772:
        /*01dc*/ 	.word	0x00000000
        /*01e0*/ 	.short	0x0016
        /*01e2*/ 	.short	0x04b8
        /*01e4*/ 	.byte	0x00, 0xf0, 0xe1, 0x00


	//----- nvinfo : EIATTR_KPARAM_INFO
	.align		4
.L_773:
        /*01e8*/ 	.byte	0x04, 0x17
        /*01ea*/ 	.short	(.L_775 - .L_774)
.L_774:
        /*01ec*/ 	.word	0x00000000
        /*01f0*/ 	.short	0x0015
        /*01f2*/ 	.short	0x0480
        /*01f4*/ 	.byte	0x00, 0xf0, 0xe1, 0x00


	//----- nvinfo : EIATTR_KPARAM_INFO
	.align		4
.L_775:
        /*01f8*/ 	.byte	0x04, 0x17
        /*01fa*/ 	.short	(.L_777 - .L_776)
.L_776:
        /*01fc*/ 	.word	0x00000000
        /*0200*/ 	.short	0x0014
        /*0202*/ 	.short	0x0448
        /*0204*/ 	.byte	0x00, 0xf0, 0xe1, 0x00


	//----- nvinfo : EIATTR_KPARAM_INFO
	.align		4
.L_777:
        /*0208*/ 	.byte	0x04, 0x17
        /*020a*/ 	.short	(.L_779 - .L_778)
.L_778:
        /*020c*/ 	.word	0x00000000
        /*0210*/ 	.short	0x0013
        /*0212*/ 	.short	0x0410
        /*0214*/ 	.byte	0x00, 0xf0, 0xe1, 0x00


	//----- nvinfo : EIATTR_KPARAM_INFO
	.align		4
.L_779:
        /*0218*/ 	.byte	0x04, 0x17
        /*021a*/ 	.short	(.L_781 - .L_780)
.L_780:
        /*021c*/ 	.word	0x00000000
        /*0220*/ 	.short	0x0012
        /*0222*/ 	.short	0x03d8
        /*0224*/ 	.byte	0x00, 0xf0, 0xe1, 0x00


	//----- nvinfo : EIATTR_KPARAM_INFO
	.align		4
.L_781:
        /*0228*/ 	.byte	0x04, 0x17
        /*022a*/ 	.short	(.L_783 - .L_782)
.L_782:
        /*022c*/ 	.word	0x00000000
        /*0230*/ 	.short	0x0011
        /*0232*/ 	.short	0x03a0
        /*0234*/ 	.byte	0x00, 0xf0, 0xe1, 0x00


	//----- nvinfo : EIATTR_KPARAM_INFO
	.align		4
.L_783:
        /*0238*/ 	.byte	0x04, 0x17
        /*023a*/ 	.short	(.L_785 - .L_784)
.L_784:
        /*023c*/ 	.word	0x00000000
        /*0240*/ 	.short	0x0010
        /*0242*/ 	.short	0x0368
        /*0244*/ 	.byte	0x00, 0xf0, 0xe1, 0x00


	//----- nvinfo : EIATTR_KPARAM_INFO
	.align		4
.L_785:
        /*0248*/ 	.byte	0x04, 0x17
        /*024a*/ 	.short	(.L_787 - .L_786)
.L_786:
        /*024c*/ 	.word	0x00000000
        /*0250*/ 	.short	0x000f
        /*0252*/ 	.short	0x0330
        /*0254*/ 	.byte	0x00, 0xf0, 0xe1, 0x00


	//----- nvinfo : EIATTR_KPARAM_INFO
	.align		4
.L_787:
        /*0258*/ 	.byte	0x04, 0x17
        /*025a*/ 	.short	(.L_789 - .L_788)
.L_788:
        /*025c*/ 	.word	0x00000000
        /*0260*/ 	.short	0x000e
        /*0262*/ 	.short	0x02f8
        /*0264*/ 	.byte	0x00, 0xf0, 0xe1, 0x00


	//----- nvinfo : EIATTR_KPARAM_INFO
	.align		4
.L_789:
        /*0268*/ 	.byte	0x04, 0x17
        /*026a*/ 	.short	(.L_791 - .L_790)
.L_790:
        /*026c*/ 	.word	0x00000000
        /*0270*/ 	.short	0x000d
        /*0272*/ 	.short	0x02c0
        /*0274*/ 	.byte	0x00, 0xf0, 0xe1, 0x00


	//----- nvinfo : EIATTR_KPARAM_INFO
	.align		4
.L_791:
        /*0278*/ 	.byte	0x04, 0x17
        /*027a*/ 	.short	(.L_793 - .L_792)
.L_792:
        /*027c*/ 	.word	0x00000000
        /*0280*/ 	.short	0x000c
        /*0282*/ 	.short	0x0288
        /*0284*/ 	.byte	0x00, 0xf0, 0xe1, 0x00


	//----- nvinfo : EIATTR_KPARAM_INFO
	.align		4
.L_793:
        /*0288*/ 	.byte	0x04, 0x17
        /*028a*/ 	.short	(.L_795 - .L_794)
.L_794:
        /*028c*/ 	.word	0x00000000
        /*0290*/ 	.short	0x000b
        /*0292*/ 	.short	0x0250
        /*0294*/ 	.byte	0x00, 0xf0, 0xe1, 0x00


	//----- nvinfo : EIATTR_KPARAM_INFO
	.align		4
.L_795:
        /*0298*/ 	.byte	0x04, 0x17
        /*029a*/ 	.short	(.L_797 - .L_796)
.L_796:
        /*029c*/ 	.word	0x00000000
        /*02a0*/ 	.short	0x000a
        /*02a2*/ 	.short	0x0218
        /*02a4*/ 	.byte	0x00, 0xf0, 0xe1, 0x00


	//----- nvinfo : EIATTR_KPARAM_INFO
	.align		4
.L_797:
        /*02a8*/ 	.byte	0x04, 0x17
        /*02aa*/ 	.short	(.L_799 - .L_798)
.L_798:
        /*02ac*/ 	.word	0x00000000
        /*02b0*/ 	.short	0x0009
        /*02b2*/ 	.short	0x01e0
        /*02b4*/ 	.byte	0x00, 0xf0, 0xe1, 0x00


	//----- nvinfo : EIATTR_KPARAM_INFO
	.align		4
.L_799:
        /*02b8*/ 	.byte	0x04, 0x17
        /*02ba*/ 	.short	(.L_801 - .L_800)
.L_800:
        /*02bc*/ 	.word	0x00000000
        /*02c0*/ 	.short	0x0008
        /*02c2*/ 	.short	0x01a8
        /*02c4*/ 	.byte	0x00, 0xf0, 0xe1, 0x00


	//----- nvinfo : EIATTR_KPARAM_INFO
	.align		4
.L_801:
        /*02c8*/ 	.byte	0x04, 0x17
        /*02ca*/ 	.short	(.L_803 - .L_802)
.L_802:
        /*02cc*/ 	.word	0x00000000
        /*02d0*/ 	.short	0x0007
        /*02d2*/ 	.short	0x0170
        /*02d4*/ 	.byte	0x00, 0xf0, 0xe1, 0x00


	//----- nvinfo : EIATTR_KPARAM_INFO
	.align		4
.L_803:
        /*02d8*/ 	.byte	0x04, 0x17
        /*02da*/ 	.short	(.L_805 - .L_804)
.L_804:
        /*02dc*/ 	.word	0x00000000
        /*02e0*/ 	.short	0x0006
        /*02e2*/ 	.short	0x0138
        /*02e4*/ 	.byte	0x00, 0xf0, 0xe1, 0x00


	//----- nvinfo : EIATTR_KPARAM_INFO
	.align		4
.L_805:
        /*02e8*/ 	.byte	0x04, 0x17
        /*02ea*/ 	.short	(.L_807 - .L_806)
.L_806:
        /*02ec*/ 	.word	0x00000000
        /*02f0*/ 	.short	0x0005
        /*02f2*/ 	.short	0x0100
        /*02f4*/ 	.byte	0x00, 0xf0, 0xe1, 0x00


	//----- nvinfo : EIATTR_KPARAM_INFO
	.align		4
.L_807:
        /*02f8*/ 	.byte	0x04, 0x17
        /*02fa*/ 	.short	(.L_809 - .L_808)
.L_808:
        /*02fc*/ 	.word	0x00000000
        /*0300*/ 	.short	0x0004
        /*0302*/ 	.short	0x00c8
        /*0304*/ 	.byte	0x00, 0xf0, 0xe1, 0x00


	//----- nvinfo : EIATTR_KPARAM_INFO
	.align		4
.L_809:
        /*0308*/ 	.byte	0x04, 0x17
        /*030a*/ 	.short	(.L_811 - .L_810)
.L_810:
        /*030c*/ 	.word	0x00000000
        /*0310*/ 	.short	0x0003
        /*0312*/ 	.short	0x0090
        /*0314*/ 	.byte	0x00, 0xf0, 0xe1, 0x00


	//----- nvinfo : EIATTR_KPARAM_INFO
	.align		4
.L_811:
        /*0318*/ 	.byte	0x04, 0x17
        /*031a*/ 	.short	(.L_813 - .L_812)
.L_812:
        /*031c*/ 	.word	0x00000000
        /*0320*/ 	.short	0x0002
        /*0322*/ 	.short	0x0058
        /*0324*/ 	.byte	0x00, 0xf0, 0xe1, 0x00


	//----- nvinfo : EIATTR_KPARAM_INFO
	.align		4
.L_813:
        /*0328*/ 	.byte	0x04, 0x17
        /*032a*/ 	.short	(.L_815 - .L_814)
.L_814:
        /*032c*/ 	.word	0x00000000
        /*0330*/ 	.short	0x0001
        /*0332*/ 	.short	0x0020
        /*0334*/ 	.byte	0x00, 0xf0, 0xe1, 0x00


	//----- nvinfo : EIATTR_KPARAM_INFO
	.align		4
.L_815:
        /*0338*/ 	.byte	0x04, 0x17
        /*033a*/ 	.short	(.L_817 - .L_816)
.L_816:
        /*033c*/ 	.word	0x00000000
        /*0340*/ 	.short	0x0000
        /*0342*/ 	.short	0x0000
        /*0344*/ 	.byte	0x00, 0xf0, 0x81, 0x00


	//----- nvinfo : EIATTR_MAXREG_COUNT
	.align		4
.L_817:
        /*0348*/ 	.byte	0x03, 0x1b
        /*034a*/ 	.short	0x00ff


	//----- nvinfo : EIATTR_EXIT_INSTR_OFFSETS
	.align		4
        /*034c*/ 	.byte	0x04, 0x1c
        /*034e*/ 	.short	(.L_819 - .L_818)


	//   ....[0]....
.L_818:
        /*0350*/ 	.word	0x00000090


	//   ....[1]....
        /*0354*/ 	.word	0x00024ce0


	//----- nvinfo : EIATTR_CRS_STACK_SIZE
	.align		4
.L_819:
        /*0358*/ 	.byte	0x04, 0x1e
        /*035a*/ 	.short	(.L_821 - .L_820)
.L_820:
        /*035c*/ 	.word	0x00000000
.L_821:


//--------------------- .nv.info.eval_body_joints_cuda_kernel_forward --------------------------
	.section	.nv.info.eval_body_joints_cuda_kernel_forward,"",@"SHT_CUDA_INFO"
	.sectionflags	@""
	.align	4


	//----- nvinfo : EIATTR_CUDA_API_VERSION
	.align		4
        /*0000*/ 	.byte	0x04, 0x37
        /*0002*/ 	.short	(.L_823 - .L_822)
.L_822:
        /*0004*/ 	.word	0x0000007d


	//----- nvinfo : EIATTR_PARAM_CBANK
	.align		4
.L_823:
        /*0008*/ 	.byte	0x04, 0x0a
        /*000a*/ 	.short	(.L_825 - .L_824)
	.align		4
.L_824:
        /*000c*/ 	.word	index@(.nv.constant0.eval_body_joints_cuda_kernel_forward)
        /*0010*/ 	.short	0x0160
        /*0012*/ 	.short	0x0530


	//----- nvinfo : EIATTR_CBANK_PARAM_SIZE
	.align		4
.L_825:
        /*0014*/ 	.byte	0x03, 0x19
        /*0016*/ 	.short	0x0530


	//----- nvinfo : EIATTR_KPARAM_INFO
	.align		4
        /*0018*/ 	.byte	0x04, 0x17
        /*001a*/ 	.short	(.L_827 - .L_826)
.L_826:
        /*001c*/ 	.word	0x00000000
        /*0020*/ 	.short	0x0019
        /*0022*/ 	.short	0x04f8
        /*0024*/ 	.byte	0x00, 0xf0, 0xe1, 0x00


	//----- nvinfo : EIATTR_KPARAM_INFO
	.align		4
.L_827:
        /*0028*/ 	.byte	0x04, 0x17
        /*002a*/ 	.short	(.L_829 - .L_828)
.L_828:
        /*002c*/ 	.word	0x00000000
        /*0030*/ 	.short	0x0018
        /*0032*/ 	.short	0x04f4
        /*0034*/ 	.byte	0x00, 0xf0, 0x11, 0x00


	//----- nvinfo : EIATTR_KPARAM_INFO
	.align		4
.L_829:
        /*0038*/ 	.byte	0x04, 0x17
        /*003a*/ 	.short	(.L_831 - .L_830)
.L_830:
        /*003c*/ 	.word	0x00000000
        /*0040*/ 	.short	0x0017
        /*0042*/ 	.short	0x04f0
        /*0044*/ 	.byte	0x00, 0xf0, 0x11, 0x00


	//----- nvinfo : EIATTR_KPARAM_INFO
	.align		4
.L_831:
        /*0048*/ 	.byte	0x04, 0x17
        /*004a*/ 	.short	(.L_833 - .L_832)
.L_832:
        /*004c*/ 	.word	0x00000000
        /*0050*/ 	.short	0x0016
        /*0052*/ 	.short	0x04b8
        /*0054*/ 	.byte	0x00, 0xf0, 0xe1, 0x00


	//----- nvinfo : EIATTR_KPARAM_INFO
	.align		4
.L_833:
        /*0058*/ 	.byte	0x04, 0x17
        /*005a*/ 	.short	(.L_835 - .L_834)
.L_834:
        /*005c*/ 	.word	0x00000000
        /*0060*/ 	.short	0x0015
        /*0062*/ 	.short	0x0480
        /*0064*/ 	.byte	0x00, 0xf0, 0xe1, 0x00


	//----- nvinfo : EIATTR_KPARAM_INFO
	.align		4
.L_835:
        /*0068*/ 	.byte	0x04, 0x17
        /*006a*/ 	.short	(.L_837 - .L_836)
.L_836:
        /*006c*/ 	.word	0x00000000
        /*0070*/ 	.short	0x0014
        /*0072*/ 	.short	0x0448
        /*0074*/ 	.byte	0x00, 0xf0, 0xe1, 0x00


	//----- nvinfo : EIATTR_KPARAM_INFO
	.align		4
.L_837:
        /*0078*/ 	.byte	0x04, 0x17
        /*007a*/ 	.short	(.L_839 - .L_838)
.L_838:
        /*007c*/ 	.word	0x00000000
        /*0080*/ 	.short	0x0013
        /*0082*/ 	.short	0x0410
        /*0084*/ 	.byte	0x00, 0xf0, 0xe1, 0x00


	//----- nvinfo : EIATTR_KPARAM_INFO
	.align		4
.L_839:
        /*0088*/ 	.byte	0x04, 0x17
        /*008a*/ 	.short	(.L_841 - .L_840)
.L_840:
        /*008c*/ 	.word	0x00000000
        /*0090*/ 	.short	0x0012
        /*0092*/ 	.short	0x03d8
        /*0094*/ 	.byte	0x00, 0xf0, 0xe1, 0x00


	//----- nvinfo : EIATTR_KPARAM_INFO
	.align		4
.L_841:
        /*0098*/ 	.byte	0x04, 0x17
        /*009a*/ 	.short	(.L_843 - .L_842)
.L_842:
        /*009c*/ 	.word	0x00000000
        /*00a0*/ 	.short	0x0011
        /*00a2*/ 	.short	0x03a0
        /*00a4*/ 	.byte	0x00, 0xf0, 0xe1, 0x00


	//----- nvinfo : EIATTR_KPARAM_INFO
	.align		4
.L_843:
        /*00a8*/ 	.byte	0x04, 0x17
        /*00aa*/ 	.short	(.L_845 - .L_844)
.L_844:
        /*00ac*/ 	.word	0x00000000
        /*00b0*/ 	.short	0x0010
        /*00b2*/ 	.short	0x0368
        /*00b4*/ 	.byte	0x00, 0xf0, 0xe1, 0x00


	//----- nvinfo : EIATTR_KPARAM_INFO
	.align		4
.L_845:
        /*00b8*/ 	.byte	0x04, 0x17
        /*00ba*/ 	.short	(.L_847 - .L_846)
.L_846:
        /*00bc*/ 	.word	0x00000000
        /*00c0*/ 	.short	0x000f
        /*00c2*/ 	.short	0x0330
        /*00c4*/ 	.byte	0x00, 0xf0, 0xe1, 0x00


	//----- nvinfo : EIATTR_KPARAM_INFO
	.align		4
.L_847:
        /*00c8*/ 	.byte	0x04, 0x17
        /*00ca*/ 	.short	(.L_849 - .L_848)
.L_848:
        /*00cc*/ 	.word	0x00000000
        /*00d0*/ 	.short	0x000e
        /*00d2*/ 	.short	0x02f8
        /*00d4*/ 	.byte	0x00, 0xf0, 0xe1, 0x00


	//----- nvinfo : EIATTR_KPARAM_INFO
	.align		4
.L_849:
        /*00d8*/ 	.byte	0x04, 0x17
        /*00da*/ 	.short	(.L_851 - .L_850)
.L_850:
        /*00dc*/ 	.word	0x00000000
        /*00e0*/ 	.short	0x000d
        /*00e2*/ 	.short	0x02c0
        /*00e4*/ 	.byte	0x00, 0xf0, 0xe1, 0x00


	//----- nvinfo : EIATTR_KPARAM_INFO
	.align		4
.L_851:
        /*00e8*/ 	.byte	0x04, 0x17
        /*00ea*/ 	.short	(.L_853 - .L_852)
.L_852:
        /*00ec*/ 	.word	0x00000000
        /*00f0*/ 	.short	0x000c
        /*00f2*/ 	.short	0x0288
        /*00f4*/ 	.byte	0x00, 0xf0, 0xe1, 0x00


	//----- nvinfo : EIATTR_KPARAM_INFO
	.align		4
.L_853:
        /*00f8*/ 	.byte	0x04, 0x17
        /*00fa*/ 	.short	(.L_855 - .L_854)
.L_854:
        /*00fc*/ 	.word	0x00000000
        /*0100*/ 	.short	0x000b
        /*0102*/ 	.short	0x0250
        /*0104*/ 	.byte	0x00, 0xf0, 0xe1, 0x00


	//----- nvinfo : EIATTR_KPARAM_INFO
	.align		4
.L_855:
        /*0108*/ 	.byte	0x04, 0x17
        /*010a*/ 	.short	(.L_857 - .L_856)
.L_856:
        /*010c*/ 	.word	0x00000000
        /*0110*/ 	.short	0x000a
        /*0112*/ 	.short	0x0218
        /*0114*/ 	.byte	0x00, 0xf0, 0xe1, 0x00


	//----- nvinfo : EIATTR_KPARAM_INFO
	.align		4
.L_857:
        /*0118*/ 	.byte	0x04, 0x17
        /*011a*/ 	.short	(.L_859 - .L_858)
.L_858:
        /*011c*/ 	.word	0x00000000
        /*0120*/ 	.short	0x0009
        /*0122*/ 	.short	0x01e0
        /*0124*/ 	.byte	0x00, 0xf0, 0xe1, 0x00


	//----- nvinfo : EIATTR_KPARAM_INFO
	.align		4
.L_859:
        /*0128*/ 	.byte	0x04, 0x17
        /*012a*/ 	.short	(.L_861 - .L_860)
.L_860:
        /*012c*/ 	.word	0x00000000
        /*0130*/ 	.short	0x0008
        /*0132*/ 	.short	0x01a8
        /*0134*/ 	.byte	0x00, 0xf0, 0xe1, 0x00


	//----- nvinfo : EIATTR_KPARAM_INFO
	.align		4
.L_861:
        /*0138*/ 	.byte	0x04, 0x17
        /*013a*/ 	.short	(.L_863 - .L_862)
.L_862:
        /*013c*/ 	.word	0x00000000
        /*0140*/ 	.short	0x0007
        /*0142*/ 	.short	0x0170
        /*0144*/ 	.byte	0x00, 0xf0, 0xe1, 0x00


	//----- nvinfo : EIATTR_KPARAM_INFO
	.align		4
.L_863:
        /*0148*/ 	.byte	0x04, 0x17
        /*014a*/ 	.short	(.L_865 - .L_864)
.L_864:
        /*014c*/ 	.word	0x00000000
        /*0150*/ 	.short	0x0006
        /*0152*/ 	.short	0x0138
        /*0154*/ 	.byte	0x00, 0xf0, 0xe1, 0x00


	//----- nvinfo : EIATTR_KPARAM_INFO
	.align		4
.L_865:
        /*0158*/ 	.byte	0x04, 0x17
        /*015a*/ 	.short	(.L_867 - .L_866)
.L_866:
        /*015c*/ 	.word	0x00000000
        /*0160*/ 	.short	0x0005
        /*0162*/ 	.short	0x0100
        /*0164*/ 	.byte	0x00, 0xf0, 0xe1, 0x00


	//----- nvinfo : EIATTR_KPARAM_INFO
	.align		4
.L_867:
        /*0168*/ 	.byte	0x04, 0x17
        /*016a*/ 	.short	(.L_869 - .L_868)
.L_868:
        /*016c*/ 	.word	0x00000000
        /*0170*/ 	.short	0x0004
        /*0172*/ 	.short	0x00c8
        /*0174*/ 	.byte	0x00, 0xf0, 0xe1, 0x00


	//----- nvinfo : EIATTR_KPARAM_INFO
	.align		4
.L_869:
        /*0178*/ 	.byte	0x04, 0x17
        /*017a*/ 	.short	(.L_871 - .L_870)
.L_870:
        /*017c*/ 	.word	0x00000000
        /*0180*/ 	.short	0x0003
        /*0182*/ 	.short	0x0090
        /*0184*/ 	.byte	0x00, 0xf0, 0xe1, 0x00


	//----- nvinfo : EIATTR_KPARAM_INFO
	.align		4
.L_871:
        /*0188*/ 	.byte	0x04, 0x17
        /*018a*/ 	.short	(.L_873 - .L_872)
.L_872:
        /*018c*/ 	.word	0x00000000
        /*0190*/ 	.short	0x0002
        /*0192*/ 	.short	0x0058
        /*0194*/ 	.byte	0x00, 0xf0, 0xe1, 0x00


	//----- nvinfo : EIATTR_KPARAM_INFO
	.align		4
.L_873:
        /*0198*/ 	.byte	0x04, 0x17
        /*019a*/ 	.short	(.L_875 - .L_874)
.L_874:
        /*019c*/ 	.word	0x00000000
        /*01a0*/ 	.short	0x0001
        /*01a2*/ 	.short	0x0020
        /*01a4*/ 	.byte	0x00, 0xf0, 0xe1, 0x00


	//----- nvinfo : EIATTR_KPARAM_INFO
	.align		4
.L_875:
        /*01a8*/ 	.byte	0x04, 0x17
        /*01aa*/ 	.short	(.L_877 - .L_876)
.L_876:
        /*01ac*/ 	.word	0x00000000
        /*01b0*/ 	.short	0x0000
        /*01b2*/ 	.short	0x0000
        /*01b4*/ 	.byte	0x00, 0xf0, 0x81, 0x00


	//----- nvinfo : EIATTR_MAXREG_COUNT
	.align		4
.L_877:
        /*01b8*/ 	.byte	0x03, 0x1b
        /*01ba*/ 	.short	0x00ff


	//----- nvinfo : EIATTR_EXIT_INSTR_OFFSETS
	.align		4
        /*01bc*/ 	.byte	0x04, 0x1c
        /*01be*/ 	.short	(.L_879 - .L_878)


	//   ....[0]....
.L_878:
        /*01c0*/ 	.word	0x00000080


	//   ....[1]....
        /*01c4*/ 	.word	0x000004d0


	//   ....[2]....
        /*01c8*/ 	.word	0x0000bf10


	//----- nvinfo : EIATTR_CRS_STACK_SIZE
	.align		4
.L_879:
        /*01cc*/ 	.byte	0x04, 0x1e
        /*01ce*/ 	.short	(.L_881 - .L_880)
.L_880:
        /*01d0*/ 	.word	0x00000000
.L_881:


//--------------------- .nv.info.eval_rigid_contacts_cuda_kernel_backward --------------------------
	.section	.nv.info.eval_rigid_contacts_cuda_kernel_backward,"",@"SHT_CUDA_INFO"
	.sectionflags	@""
	.align	4


	//----- nvinfo : EIATTR_CUDA_API_VERSION
	.align		4
        /*0000*/ 	.byte	0x04, 0x37
        /*0002*/ 	.short	(.L_883 - .L_882)
.L_882:
        /*0004*/ 	.word	0x0000007d


	//----- nvinfo : EIATTR_PARAM_CBANK
	.align		4
.L_883:
        /*0008*/ 	.byte	0x04, 0x0a
        /*000a*/ 	.short	(.L_885 - .L_884)
	.align		4
.L_884:
        /*000c*/ 	.word	index@(.nv.constant0.eval_rigid_contacts_cuda_kernel_backward)
        /*0010*/ 	.short	0x0160
        /*0012*/ 	.short	0x09c0


	//----- nvinfo : EIATTR_CBANK_PARAM_SIZE
	.align		4
.L_885:
        /*0014*/ 	.byte	0x03, 0x19
        /*0016*/ 	.short	0x09c0


	//----- nvinfo : EIATTR_KPARAM_INFO
	.align		4
        /*0018*/ 	.byte	0x04, 0x17
        /*001a*/ 	.short	(.L_887 - .L_886)
.L_886:
        /*001c*/ 	.word	0x00000000
        /*0020*/ 	.short	0x001c
        /*0022*/ 	.short	0x0988
        /*0024*/ 	.byte	0x00, 0xf0, 0xe1, 0x00


	//----- nvinfo : EIATTR_KPARAM_INFO
	.align		4
.L_887:
        /*0028*/ 	.byte	0x04, 0x17
        /*002a*/ 	.short	(.L_889 - .L_888)
.L_888:
        /*002c*/ 	.word	0x00000000
        /*0030*/ 	.short	0x001b
        /*0032*/ 	.short	0x0950
        /*0034*/ 	.byte	0x00, 0xf0, 0xe1, 0x00


	//----- nvinfo : EIATTR_KPARAM_INFO
	.align		4
.L_889:
        /*0038*/ 	.byte	0x04, 0x17
        /*003a*/ 	.short	(.L_891 - .L_890)
.L_890:
        /*003c*/ 	.word	0x00000000
        /*0040*/ 	.short	0x001a
        /*0042*/ 	.short	0x0918
        /*0044*/ 	.byte	0x00, 0xf0, 0xe1, 0x00


	//----- nvinfo : EIATTR_KPARAM_INFO
	.align		4
.L_891:
        /*0048*/ 	.byte	0x04, 0x17
        /*004a*/ 	.short	(.L_893 - .L_892)
.L_892:
        /*004c*/ 	.word	0x00000000
        /*0050*/ 	.short	0x0019
        /*0052*/ 	.short	0x08e0
        /*0054*/ 	.byte	0x00, 0xf0, 0xe1, 0x00


	//----- nvinfo : EIATTR_KPARAM_INFO
	.align		4
.L_893:
        /*0058*/ 	.byte	0x04, 0x17
        /*005a*/ 	.short	(.L_895 - .L_894)
.L_894:
        /*005c*/ 	.word	0x00000000
        /*0060*/ 	.short	0x0018
        /*0062*/ 	.short	0x08a8
        /*0064*/ 	.byte	0x00, 0xf0, 0xe1, 0x00


	//----- nvinfo : EIATTR_KPARAM_INFO
	.align		4
.L_895:
        /*0068*/ 	.byte	0x04, 0x17
        /*006a*/ 	.short	(.L_897 - .L_896)
.L_896:
        /*006c*/ 	.word	0x00000000
        /*0070*/ 	.short	0x0017
        /*0072*/ 	.short	0x0870
        /*0074*/ 	.byte	0x00, 0xf0, 0xe1, 0x00


	//----- nvinfo : EIATTR_KPARAM_INFO
	.align		4
.L_897:
        /*0078*/ 	.byte	0x04, 0x17
        /*007a*/ 	.short	(.L_899 - .L_898)
.L_898:
        /*007c*/ 	.word	0x00000000
        /*0080*/ 	.short	0x0016
        /*0082*/ 	.short	0x0838
        /*0084*/ 	.byte	0x00, 0xf0, 0xe1, 0x00


	//----- nvinfo : EIATTR_KPARAM_INFO
	.align		4
.L_899:
        /*0088*/ 	.byte	0x04, 0x17
        /*008a*/ 	.short	(.L_901 - .L_900)
.L_900:
        /*008c*/ 	.word	0x00000000
        /*0090*/ 	.short	0x0015
        /*0092*/ 	.short	0x0800
        /*0094*/ 	.byte	0x00, 0xf0, 0xe1, 0x00


	//----- nvinfo : EIATTR_KPARAM_INFO
	.align		4
.L_901:
        /*0098*/ 	.byte	0x04, 0x17
        /*009a*/ 	.short	(.L_903 - .L_902)
.L_902:
        /*009c*/ 	.word	0x00000000
        /*00a0*/ 	.short	0x0014
        /*00a2*/ 	.short	0x07c8
        /*00a4*/ 	.byte	0x00, 0xf0, 0xe1, 0x00


	//----- nvinfo : EIATTR_KPARAM_INFO
	.align		4
.L_903:
        /*00a8*/ 	.byte	0x04, 0x17
        /*00aa*/ 	.short	(.L_905 - .L_904)
.L_904:
        /*00ac*/ 	.word	0x00000000
        /*00b0*/ 	.short	0x0013
        /*00b2*/ 	.short	0x06b0
        /*00b4*/ 	.byte	0x00, 0xf0, 0x61, 0x04


	//----- nvinfo : EIATTR_KPARAM_INFO
	.align		4
.L_905:
        /*00b8*/ 	.byte	0x04, 0x17
        /*00ba*/ 	.short	(.L_907 - .L_906)
.L_906:
        /*00bc*/ 	.word	0x00000000
        /*00c0*/ 	.short	0x0012
        /*00c2*/ 	.short	0x0598
        /*00c4*/ 	.byte	0x00, 0xf0, 0x61, 0x04


	//----- nvinfo : EIATTR_KPARAM_INFO
	.align		4
.L_907:
        /*00c8*/ 	.byte	0x04, 0x17
        /*00ca*/ 	.short	(.L_909 - .L_908)
.L_908:
        /*00cc*/ 	.word	0x00000000
        /*00d0*/ 	.short	0x0011
        /*00d2*/ 	.short	0x0560
        /*00d4*/ 	.byte	0x00, 0xf0, 0xe1, 0x00


	//----- nvinfo : EIATTR_KPARAM_INFO
	.align		4
.L_909:
        /*00d8*/ 	.byte	0x04, 0x17
        /*00da*/ 	.short	(.L_911 - .L_910)
.L_910:
        /*00dc*/ 	.word	0x00000000
        /*00e0*/ 	.short	0x0010
        /*00e2*/ 	.short	0x0528
        /*00e4*/ 	.byte	0x00, 0xf0, 0xe1, 0x00


	//----- nvinfo : EIATTR_KPARAM_INFO
	.align		4
.L_911:
        /*00e8*/ 	.byte	0x04, 0x17
        /*00ea*/ 	.short	(.L_913 - .L_912)
.L_912:
        /*00ec*/ 	.word	0x00000000
        /*00f0*/ 	.short	0x000f
        /*00f2*/ 	.short	0x04f0
        /*00f4*/ 	.byte	0x00, 0xf0, 0xe1, 0x00


	//----- nvinfo : EIATTR_KPARAM_INFO
	.align		4
.L_913:
        /*00f8*/ 	.byte	0x04, 0x17
        /*00fa*/ 	.short	(.L_915 - .L_914)
.L_914:
        /*00fc*/ 	.word	0x00000000
        /*0100*/ 	.short	0x000e
        /*0102*/ 	.short	0x04b8
        /*0104*/ 	.byte	0x00, 0xf0, 0xe1, 0x00


	//----- nvinfo : EIATTR_KPARAM_INFO
	.align		4
.L_915:
        /*0108*/ 	.byte	0x04, 0x17
        /*010a*/ 	.short	(.L_917 - .L_916)
.L_916:
        /*010c*/ 	.word	0x00000000
        /*0110*/ 	.short	0x000d
        /*0112*/ 	.short	0x0480
        /*0114*/ 	.byte	0x00, 0xf0, 0xe1, 0x00


	//----- nvinfo : EIATTR_KPARAM_INFO
	.align		4
.L_917:
        /*0118*/ 	.byte	0x04, 0x17
        /*011a*/ 	.short	(.L_919 - .L_918)
.L_918:
        /*011c*/ 	.word	0x00000000
        /*0120*/ 	.short	0x000c
        /*0122*/ 	.short	0x0448
        /*0124*/ 	.byte	0x00, 0xf0, 0xe1, 0x00


	//----- nvinfo : EIATTR_KPARAM_INFO
	.align		4
.L_919:
        /*0128*/ 	.byte	0x04, 0x17
        /*012a*/ 	.short	(.L_921 - .L_920)
.L_920:
        /*012c*/ 	.word	0x00000000
        /*0130*/ 	.short	0x000b
        /*0132*/ 	.short	0x0410
        /*0134*/ 	.byte	0x00, 0xf0, 0xe1, 0x00


	//----- nvinfo : EIATTR_KPARAM_INFO
	.align		4
.L_921:
        /*0138*/ 	.byte	0x04, 0x17
        /*013a*/ 	.short	(.L_923 - .L_922)
.L_922:
        /*013c*/ 	.word	0x00000000
        /*0140*/ 	.short	0x000a
        /*0142*/ 	.short	0x03d8
        /*0144*/ 	.byte	0x00, 0xf0, 0xe1, 0x00


	//----- nvinfo : EIATTR_KPARAM_INFO
	.align		4
.L_923:
        /*0148*/ 	.byte	0x04, 0x17
        /*014a*/ 	.short	(.L_925 - .L_924)
.L_924:
        /*014c*/ 	.word	0x00000000
        /*0150*/ 	.short	0x0009
        /*0152*/ 	.short	0x03a0
        /*0154*/ 	.byte	0x00, 0xf0, 0xe1, 0x00


	//----- nvinfo : EIATTR_KPARAM_INFO
	.align		4
.L_925:
        /*0158*/ 	.byte	0x04, 0x17
        /*015a*/ 	.short	(.L_927 - .L_926)
.L_926:
        /*015c*/ 	.word	0x00000000
        /*0160*/ 	.short	0x0008
        /*0162*/ 	.short	0x0368
        /*0164*/ 	.byte	0x00, 0xf0, 0xe1, 0x00


	//----- nvinfo : EIATTR_KPARAM_INFO
	.align		4
.L_927:
        /*0168*/ 	.byte	0x04, 0x17
        /*016a*/ 	.short	(.L_929 - .L_928)
.L_928:
        /*016c*/ 	.word	0x00000000
        /*0170*/ 	.short	0x0007
        /*0172*/ 	.short	0x0330
        /*0174*/ 	.byte	0x00, 0xf0, 0xe1, 0x00


	//----- nvinfo : EIATTR_KPARAM_INFO
	.align		4
.L_929:
        /*0178*/ 	.byte	0x04, 0x17
        /*017a*/ 	.short	(.L_931 - .L_930)
.L_930:
        /*017c*/ 	.word	0x00000000
        /*0180*/ 	.short	0x0006
        /*0182*/ 	.short	0x02f8
        /*0184*/ 	.byte	0x00, 0xf0, 0xe1, 0x00


	//----- nvinfo : EIATTR_KPARAM_INFO
	.align		4
.L_931:
        /*0188*/ 	.byte	0x04, 0x17
        /*018a*/ 	.short	(.L_933 - .L_932)
.L_932:
        /*018c*/ 	.word	0x00000000
        /*0190*/ 	.short	0x0005
        /*0192*/ 	.short	0x01e0
        /*0194*/ 	.byte	0x00, 0xf0, 0x61, 0x04


	//----- nvinfo : EIATTR_KPARAM_INFO
	.align		4
.L_933:
        /*0198*/ 	.byte	0x04, 0x17
        /*019a*/ 	.short	(.L_935 - .L_934)
.L_934:
        /*019c*/ 	.word	0x00000000
        /*01a0*/ 	.short	0x0004
        /*01a2*/ 	.short	0x00c8
        /*01a4*/ 	.byte	0x00, 0xf0, 0x61, 0x04


	//----- nvinfo : EIATTR_KPARAM_INFO
	.align		4
.L_935:
        /*01a8*/ 	.byte	0x04, 0x17
        /*01aa*/ 	.short	(.L_937 - .L_936)
.L_936:
        /*01ac*/ 	.word	0x00000000
        /*01b0*/ 	.short	0x0003
        /*01b2*/ 	.short	0x0090
        /*01b4*/ 	.byte	0x00, 0xf0, 0xe1, 0x00


	//----- nvinfo : EIATTR_KPARAM_INFO
	.align		4
.L_937:
        /*01b8*/ 	.byte	0x04, 0x17
        /*01ba*/ 	.short	(.L_939 - .L_938)
.L_938:
        /*01bc*/ 	.word	0x00000000
        /*01c0*/ 	.short	0x0002
        /*01c2*/ 	.short	0x0058
        /*01c4*/ 	.byte	0x00, 0xf0, 0xe1, 0x00


	//----- nvinfo : EIATTR_KPARAM_INFO
	.align		4
.L_939:
        /*01c8*/ 	.byte	0x04, 0x17
        /*01ca*/ 	.short	(.L_941 - .L_940)
.L_940:
        /*01cc*/ 	.word	0x00000000
        /*01d0*/ 	.short	0x0001
        /*01d2*/ 	.short	0x0020
        /*01d4*/ 	.byte	0x00, 0xf0, 0xe1, 0x00


	//----- nvinfo : EIATTR_KPARAM_INFO
	.align		4
.L_941:
        /*01d8*/ 	.byte	0x04, 0x17
        /*01da*/ 	.short	(.L_943 - .L_942)
.L_942:
        /*01dc*/ 	.word	0x00000000
        /*01e0*/ 	.short	0x0000
        /*01e2*/ 	.short	0x0000
        /*01e4*/ 	.byte	0x00, 0xf0, 0x81, 0x00


	//----- nvinfo : EIATTR_MAXREG_COUNT
	.align		4
.L_943:
        /*01e8*/ 	.byte	0x03, 0x1b
        /*01ea*/ 	.short	0x00ff


	//----- nvinfo : EIATTR_EXIT_INSTR_OFFSETS
	.align		4
        /*01ec*/ 	.byte	0x04, 0x1c
        /*01ee*/ 	.short	(.L_945 - .L_944)


	//   ....[0]....
.L_944:
        /*01f0*/ 	.word	0x00000070


	//   ....[1]....
        /*01f4*/ 	.word	0x00007390


	//----- nvinfo : EIATTR_CRS_STACK_SIZE
	.align		4
.L_945:
        /*01f8*/ 	.byte	0x04, 0x1e
        /*01fa*/ 	.short	(.L_947 - .L_946)
.L_946:
        /*01fc*/ 	.word	0x00000000
.L_947:


//--------------------- .nv.info.eval_rigid_contacts_cuda_kernel_forward --------------------------
	.section	.nv.info.eval_rigid_contacts_cuda_kernel_forward,"",@"SHT_CUDA_INFO"
	.sectionflags	@""
	.align	4


	//----- nvinfo : EIATTR_CUDA_API_VERSION
	.align		4
        /*0000*/ 	.byte	0x04, 0x37
        /*0002*/ 	.short	(.L_949 - .L_948)
.L_948:
        /*0004*/ 	.word	0x0000007d


	//----- nvinfo : EIATTR_PARAM_CBANK
	.align		4
.L_949:
        /*0008*/ 	.byte	0x04, 0x0a
        /*000a*/ 	.short	(.L_951 - .L_950)
	.align		4
.L_950:
        /*000c*/ 	.word	index@(.nv.constant0.eval_rigid_contacts_cuda_kernel_forward)
        /*0010*/ 	.short	0x0160
        /*0012*/ 	.short	0x04f0


	//----- nvinfo : EIATTR_CBANK_PARAM_SIZE
	.align		4
.L_951:
        /*0014*/ 	.byte	0x03, 0x19
        /*0016*/ 	.short	0x04f0


	//----- nvinfo : EIATTR_KPARAM_INFO
	.align		4
        /*0018*/ 	.byte	0x04, 0x17
        /*001a*/ 	.short	(.L_953 - .L_952)
.L_952:
        /*001c*/ 	.word	0x00000000
        /*0020*/ 	.short	0x000e
        /*0022*/ 	.short	0x04b8
        /*0024*/ 	.byte	0x00, 0xf0, 0xe1, 0x00


	//----- nvinfo : EIATTR_KPARAM_INFO
	.align		4
.L_953:
        /*0028*/ 	.byte	0x04, 0x17
        /*002a*/ 	.short	(.L_955 - .L_954)
.L_954:
        /*002c*/ 	.word	0x00000000
        /*0030*/ 	.short	0x000d
        /*0032*/ 	.short	0x0480
        /*0034*/ 	.byte	0x00, 0xf0, 0xe1, 0x00


	//----- nvinfo : EIATTR_KPARAM_INFO
	.align		4
.L_955:
        /*0038*/ 	.byte	0x04, 0x17
        /*003a*/ 	.short	(.L_957 - .L_956)
.L_956:
        /*003c*/ 	.word	0x00000000
        /*0040*/ 	.short	0x000c
        /*0042*/ 	.short	0x0448
        /*0044*/ 	.byte	0x00, 0xf0, 0xe1, 0x00


	//----- nvinfo : EIATTR_KPARAM_INFO
	.align		4
.L_957:
        /*0048*/ 	.byte	0x04, 0x17
        /*004a*/ 	.short	(.L_959 - .L_958)
.L_958:
        /*004c*/ 	.word	0x00000000
        /*0050*/ 	.short	0x000b
        /*0052*/ 	.short	0x0410
        /*0054*/ 	.byte	0x00, 0xf0, 0xe1, 0x00


	//----- nvinfo : EIATTR_KPARAM_INFO
	.align		4
.L_959:
        /*0058*/ 	.byte	0x04, 0x17
        /*005a*/ 	.short	(.L_961 - .L_960)
.L_960:
        /*005c*/ 	.word	0x00000000
        /*0060*/ 	.short	0x000a
        /*0062*/ 	.short	0x03d8
        /*0064*/ 	.byte	0x00, 0xf0, 0xe1, 0x00


	//----- nvinfo : EIATTR_KPARAM_INFO
	.align		4
.L_961:
        /*0068*/ 	.byte	0x04, 0x17
        /*006a*/ 	.short	(.L_963 - .L_962)
.L_962:
        /*006c*/ 	.word	0x00000000
        /*0070*/ 	.short	0x0009
        /*0072*/ 	.short	0x03a0
        /*0074*/ 	.byte	0x00, 0xf0, 0xe1, 0x00


	//----- nvinfo : EIATTR_KPARAM_INFO
	.align		4
.L_963:
        /*0078*/ 	.byte	0x04, 0x17
        /*007a*/ 	.short	(.L_965 - .L_964)
.L_964:
        /*007c*/ 	.word	0x00000000
        /*0080*/ 	.short	0x0008
        /*0082*/ 	.short	0x0368
        /*0084*/ 	.byte	0x00, 0xf0, 0xe1, 0x00


	//----- nvinfo : EIATTR_KPARAM_INFO
	.align		4
.L_965:
        /*0088*/ 	.byte	0x04, 0x17
        /*008a*/ 	.short	(.L_967 - .L_966)
.L_966:
        /*008c*/ 	.word	0x00000000
        /*0090*/ 	.short	0x0007
        /*0092*/ 	.short	0x0330
        /*0094*/ 	.byte	0x00, 0xf0, 0xe1, 0x00


	//----- nvinfo : EIATTR_KPARAM_INFO
	.align		4
.L_967:
        /*0098*/ 	.byte	0x04, 0x17
        /*009a*/ 	.short	(.L_969 - .L_968)
.L_968:
        /*009c*/ 	.word	0x00000000
        /*00a0*/ 	.short	0x0006
        /*00a2*/ 	.short	0x02f8
        /*00a4*/ 	.byte	0x00, 0xf0, 0xe1, 0x00


	//----- nvinfo : EIATTR_KPARAM_INFO
	.align		4
.L_969:
        /*00a8*/ 	.byte	0x04, 0x17
        /*00aa*/ 	.short	(.L_971 - .L_970)
.L_970:
        /*00ac*/ 	.word	0x00000000
        /*00b0*/ 	.short	0x0005
        /*00b2*/ 	.short	0x01e0
        /*00b4*/ 	.byte	0x00, 0xf0, 0x61, 0x04


	//----- nvinfo : EIATTR_KPARAM_INFO
	.align		4
.L_971:
        /*00b8*/ 	.byte	0x04, 0x17
        /*00ba*/ 	.short	(.L_973 - .L_972)
.L_972:
        /*00bc*/ 	.word	0x00000000
        /*00c0*/ 	.short	0x0004
        /*00c2*/ 	.short	0x00c8
        /*00c4*/ 	.byte	0x00, 0xf0, 0x61, 0x04


	//----- nvinfo : EIATTR_KPARAM_INFO
	.align		4
.L_973:
        /*00c8*/ 	.byte	0x04, 0x17
        /*00ca*/ 	.short	(.L_975 - .L_974)
.L_974:
        /*00cc*/ 	.word	0x00000000
        /*00d0*/ 	.short	0x0003
        /*00d2*/ 	.short	0x0090
        /*00d4*/ 	.byte	0x00, 0xf0, 0xe1, 0x00


	//----- nvinfo : EIATTR_KPARAM_INFO
	.align		4
.L_975:
        /*00d8*/ 	.byte	0x04, 0x17
        /*00da*/ 	.short	(.L_977 - .L_976)
.L_976:
        /*00dc*/ 	.word	0x00000000
        /*00e0*/ 	.short	0x0002
        /*00e2*/ 	.short	0x0058
        /*00e4*/ 	.byte	0x00, 0xf0, 0xe1, 0x00


	//----- nvinfo : EIATTR_KPARAM_INFO
	.align		4
.L_977:
        /*00e8*/ 	.byte	0x04, 0x17
        /*00ea*/ 	.short	(.L_979 - .L_978)
.L_978:
        /*00ec*/ 	.word	0x00000000
        /*00f0*/ 	.short	0x0001
        /*00f2*/ 	.short	0x0020
        /*00f4*/ 	.byte	0x00, 0xf0, 0xe1, 0x00


	//----- nvinfo : EIATTR_KPARAM_INFO
	.align		4
.L_979:
        /*00f8*/ 	.byte	0x04, 0x17
        /*00fa*/ 	.short	(.L_981 - .L_980)
.L_980:
        /*00fc*/ 	.word	0x00000000
        /*0100*/ 	.short	0x0000
        /*0102*/ 	.short	0x0000
        /*0104*/ 	.byte	0x00, 0xf0, 0x81, 0x00


	//----- nvinfo : EIATTR_MAXREG_COUNT
	.align		4
.L_981:
        /*0108*/ 	.byte	0x03, 0x1b
        /*010a*/ 	.short	0x00ff


	//----- nvinfo : EIATTR_EXIT_INSTR_OFFSETS
	.align		4
        /*010c*/ 	.byte	0x04, 0x1c
        /*010e*/ 	.short	(.L_983 - .L_982)


	//   ....[0]....
.L_982:
        /*0110*/ 	.word	0x00000070


	//   ....[1]....
        /*0114*/ 	.word	0x00000290


	//   ....[2]....
        /*0118*/ 	.word	0x000002e0


	//   ....[3]....
        /*011c*/ 	.word	0x00001b60


	//   ....[4]....
        /*0120*/ 	.word	0x00002820


	//----- nvinfo : EIATTR_CRS_STACK_SIZE
	.align		4
.L_983:
        /*0124*/ 	.byte	0x04, 0x1e
        /*0126*/ 	.short	(.L_985 - .L_984)
.L_984:
        /*0128*/ 	.word	0x00000000
.L_985:


//--------------------- .nv.info.eval_particle_contacts_cuda_kernel_backward --------------------------
	.section	.nv.info.eval_particle_contacts_cuda_kernel_backward,"",@"SHT_CUDA_INFO"
	.sectionflags	@""
	.align	4


	//----- nvinfo : EIATTR_CUDA_API_VERSION
	.align		4
        /*0000*/ 	.byte	0x04, 0x37
        /*0002*/ 	.short	(.L_987 - .L_986)
.L_986:
        /*0004*/ 	.word	0x0000007d


	//----- nvinfo : EIATTR_PARAM_CBANK
	.align		4
.L_987:
        /*0008*/ 	.byte	0x04, 0x0a
        /*000a*/ 	.short	(.L_989 - .L_988)
	.align		4
.L_988:
        /*000c*/ 	.word	index@(.nv.constant0.eval_particle_contacts_cuda_kernel_backward)
        /*0010*/ 	.short	0x0160
        /*0012*/ 	.short	0x0990


	//----- nvinfo : EIATTR_CBANK_PARAM_SIZE
	.align		4
.L_989:
        /*0014*/ 	.byte	0x03, 0x19
        /*0016*/ 	.short	0x0990


	//----- nvinfo : EIATTR_KPARAM_INFO
	.align		4
        /*0018*/ 	.byte	0x04, 0x17
        /*001a*/ 	.short	(.L_991 - .L_990)
.L_990:
        /*001c*/ 	.word	0x00000000
        /*0020*/ 	.short	0x002e
        /*0022*/ 	.short	0x0958
        /*0024*/ 	.byte	0x00, 0xf0, 0xe1, 0x00


	//----- nvinfo : EIATTR_KPARAM_INFO
	.align		4
.L_991:
        /*0028*/ 	.byte	0x04, 0x17
        /*002a*/ 	.short	(.L_993 - .L_992)
.L_992:
        /*002c*/ 	.word	0x00000000
        /*0030*/ 	.short	0x002d
        /*0032*/ 	.short	0x0920
        /*0034*/ 	.byte	0x00, 0xf0, 0xe1, 0x00


	//----- nvinfo : EIATTR_KPARAM_INFO
	.align		4
.L_993:
        /*0038*/ 	.byte	0x04, 0x17
        /*003a*/ 	.short	(.L_995 - .L_994)
.L_994:
        /*003c*/ 	.word	0x00000000
        /*0040*/ 	.short	0x002c
        /*0042*/ 	.short	0x0918
        /*0044*/ 	.byte	0x00, 0xf0, 0x11, 0x00


	//----- nvinfo : EIATTR_KPARAM_INFO
	.align		4
.L_995:
        /*0048*/ 	.byte	0x04, 0x17
        /*004a*/ 	.short	(.L_997 - .L_996)
.L_996:
        /*004c*/ 	.word	0x00000000
        /*0050*/ 	.short	0x002b
        /*0052*/ 	.short	0x08e0
        /*0054*/ 	.byte	0x00, 0xf0, 0xe1, 0x00


	//----- nvinfo : EIATTR_KPARAM_INFO
	.align		4
.L_997:
        /*0058*/ 	.byte	0x04, 0x17
        /*005a*/ 	.short	(.L_999 - .L_998)
.L_998:
        /*005c*/ 	.word	0x00000000
        /*0060*/ 	.short	0x002a
        /*0062*/ 	.short	0x08a8
        /*0064*/ 	.byte	0x00, 0xf0, 0xe1, 0x00


	//----- nvinfo : EIATTR_KPARAM_INFO
	.align		4
.L_999:
        /*0068*/ 	.byte	0x04, 0x17
        /*006a*/ 	.short	(.L_1001 - .L_1000)
.L_1000:
        /*006c*/ 	.word	0x00000000
        /*0070*/ 	.short	0x0029
        /*0072*/ 	.short	0x0870
        /*0074*/ 	.byte	0x00, 0xf0, 0xe1, 0x00


	//----- nvinfo : EIATTR_KPARAM_INFO
	.align		4
.L_1001:
        /*0078*/ 	.byte	0x04, 0x17
        /*007a*/ 	.short	(.L_1003 - .L_1002)
.L_1002:
        /*007c*/ 	.word	0x00000000
        /*0080*/ 	.short	0x0028
        /*0082*/ 	.short	0x0838
        /*0084*/ 	.byte	0x00, 0xf0, 0xe1, 0x00


	//----- nvinfo : EIATTR_KPARAM_INFO
	.align		4
.L_1003:
        /*0088*/ 	.byte	0x04, 0x17
        /*008a*/ 	.short	(.L_1005 - .L_1004)
.L_1004:
        /*008c*/ 	.word	0x00000000
        /*0090*/ 	.short	0x0027
        /*0092*/ 	.short	0x0800
        /*0094*/ 	.byte	0x00, 0xf0, 0xe1, 0x00


	//----- nvinfo : EIATTR_KPARAM_INFO
	.align		4
.L_1005:
        /*0098*/ 	.byte	0x04, 0x17
        /*009a*/ 	.short	(.L_1007 - .L_1006)
.L_1006:
        /*009c*/ 	.word	0x00000000
        /*00a0*/ 	.short	0x0026
        /*00a2*/ 	.short	0x07c8
        /*00a4*/ 	.byte	0x00, 0xf0, 0xe1, 0x00


	//----- nvinfo : EIATTR_KPARAM_INFO
	.align		4
.L_1007:
        /*00a8*/ 	.byte	0x04, 0x17
        /*00aa*/ 	.short	(.L_1009 - .L_1008)
.L_1008:
        /*00ac*/ 	.word	0x00000000
        /*00b0*/ 	.short	0x0025
        /*00b2*/ 	.short	0x07c0
        /*00b4*/ 	.byte	0x00, 0xf0, 0x11, 0x00


	//----- nvinfo : EIATTR_KPARAM_INFO
	.align		4
.L_1009:
        /*00b8*/ 	.byte	0x04, 0x17
        /*00ba*/ 	.short	(.L_1011 - .L_1010)
.L_1010:
        /*00bc*/ 	.word	0x00000000
        /*00c0*/ 	.short	0x0024
        /*00c2*/ 	.short	0x07bc
        /*00c4*/ 	.byte	0x00, 0xf0, 0x11, 0x00


	//----- nvinfo : EIATTR_KPARAM_INFO
	.align		4
.L_1011:
        /*00c8*/ 	.byte	0x04, 0x17
        /*00ca*/ 	.short	(.L_1013 - .L_1012)
.L_1012:
        /*00cc*/ 	.word	0x00000000
        /*00d0*/ 	.short	0x0023
        /*00d2*/ 	.short	0x07b8
        /*00d4*/ 	.byte	0x00, 0xf0, 0x11, 0x00


	//----- nvinfo : EIATTR_KPARAM_INFO
	.align		4
.L_1013:
        /*00d8*/ 	.byte	0x04, 0x17
        /*00da*/ 	.short	(.L_1015 - .L_1014)
.L_1014:
        /*00dc*/ 	.word	0x00000000
        /*00e0*/ 	.short	0x0022
        /*00e2*/ 	.short	0x07b4
        /*00e4*/ 	.byte	0x00, 0xf0, 0x11, 0x00


	//----- nvinfo : EIATTR_KPARAM_INFO
	.align		4
.L_1015:
        /*00e8*/ 	.byte	0x04, 0x17
        /*00ea*/ 	.short	(.L_1017 - .L_1016)
.L_1016:
        /*00ec*/ 	.word	0x00000000
        /*00f0*/ 	.short	0x0021
        /*00f2*/ 	.short	0x07b0
        /*00f4*/ 	.byte	0x00, 0xf0, 0x11, 0x00


	//----- nvinfo : EIATTR_KPARAM_INFO
	.align		4
.L_1017:
        /*00f8*/ 	.byte	0x04, 0x17
        /*00fa*/ 	.short	(.L_1019 - .L_1018)
.L_1018:
        /*00fc*/ 	.word	0x00000000
        /*0100*/ 	.short	0x0020
        /*0102*/ 	.short	0x0698
        /*0104*/ 	.byte	0x00, 0xf0, 0x61, 0x04


	//----- nvinfo : EIATTR_KPARAM_INFO
	.align		4
.L_1019:
        /*0108*/ 	.byte	0x04, 0x17
        /*010a*/ 	.short	(.L_1021 - .L_1020)
.L_1020:
        /*010c*/ 	.word	0x00000000
        /*0110*/ 	.short	0x001f
        /*0112*/ 	.short	0x0660
        /*0114*/ 	.byte	0x00, 0xf0, 0xe1, 0x00


	//----- nvinfo : EIATTR_KPARAM_INFO
	.align		4
.L_1021:
        /*0118*/ 	.byte	0x04, 0x17
        /*011a*/ 	.short	(.L_1023 - .L_1022)
.L_1022:
        /*011c*/ 	.word	0x00000000
        /*0120*/ 	.short	0x001e
        /*0122*/ 	.short	0x0628
        /*0124*/ 	.byte	0x00, 0xf0, 0xe1, 0x00


	//----- nvinfo : EIATTR_KPARAM_INFO
	.align		4
.L_1023:
        /*0128*/ 	.byte	0x04, 0x17
        /*012a*/ 	.short	(.L_1025 - .L_1024)
.L_1024:
        /*012c*/ 	.word	0x00000000
        /*0130*/ 	.short	0x001d
        /*0132*/ 	.short	0x05f0
        /*0134*/ 	.byte	0x00, 0xf0, 0xe1, 0x00


	//----- nvinfo : EIATTR_KPARAM_INFO
	.align		4
.L_1025:
        /*0138*/ 	.byte	0x04, 0x17
        /*013a*/ 	.short	(.L_1027 - .L_1026)
.L_1026:
        /*013c*/ 	.word	0x00000000
        /*0140*/ 	.short	0x001c
        /*0142*/ 	.short	0x05b8
        /*0144*/ 	.byte	0x00, 0xf0, 0xe1, 0x00


	//----- nvinfo : EIATTR_KPARAM_INFO
	.align		4
.L_1027:
        /*0148*/ 	.byte	0x04, 0x17
        /*014a*/ 	.short	(.L_1029 - .L_1028)
.L_1028:
        /*014c*/ 	.word	0x00000000
        /*0150*/ 	.short	0x001b
        /*0152*/ 	.short	0x0580
        /*0154*/ 	.byte	0x00, 0xf0, 0xe1, 0x00


	//----- nvinfo : EIATTR_KPARAM_INFO
	.align		4
.L_1029:
        /*0158*/ 	.byte	0x04, 0x17
        /*015a*/ 	.short	(.L_1031 - .L_1030)
.L_1030:
        /*015c*/ 	.word	0x00000000
        /*0160*/ 	.short	0x001a
        /*0162*/ 	.short	0x0548
        /*0164*/ 	.byte	0x00, 0xf0, 0xe1, 0x00


	//----- nvinfo : EIATTR_KPARAM_INFO
	.align		4
.L_1031:
        /*0168*/ 	.byte	0x04, 0x17
        /*016a*/ 	.short	(.L_1033 - .L_1032)
.L_1032:
        /*016c*/ 	.word	0x00000000
        /*0170*/ 	.short	0x0019
        /*0172*/ 	.short	0x0510
        /*0174*/ 	.byte	0x00, 0xf0, 0xe1, 0x00


	//----- nvinfo : EIATTR_KPARAM_INFO
	.align		4
.L_1033:
        /*0178*/ 	.byte	0x04, 0x17
        /*017a*/ 	.short	(.L_1035 - .L_1034)
.L_1034:
        /*017c*/ 	.word	0x00000000
        /*0180*/ 	.short	0x0018
        /*0182*/ 	.short	0x04d8
        /*0184*/ 	.byte	0x00, 0xf0, 0xe1, 0x00


	//----- nvinfo : EIATTR_KPARAM_INFO
	.align		4
.L_1035:
        /*0188*/ 	.byte	0x04, 0x17
        /*018a*/ 	.short	(.L_1037 - .L_1036)
.L_1036:
        /*018c*/ 	.word	0x00000000
        /*0190*/ 	.short	0x0017
        /*0192*/ 	.short	0x04a0
        /*0194*/ 	.byte	0x00, 0xf0, 0xe1, 0x00


	//----- nvinfo : EIATTR_KPARAM_INFO
	.align		4
.L_1037:
        /*0198*/ 	.byte	0x04, 0x17
        /*019a*/ 	.short	(.L_1039 - .L_1038)
.L_1038:
        /*019c*/ 	.word	0x00000000
        /*01a0*/ 	.short	0x0016
        /*01a2*/ 	.short	0x0468
        /*01a4*/ 	.byte	0x00, 0xf0, 0xe1, 0x00


	//----- nvinfo : EIATTR_KPARAM_INFO
	.align		4
.L_1039:
        /*01a8*/ 	.byte	0x04, 0x17
        /*01aa*/ 	.short	(.L_1041 - .L_1040)
.L_1040:
        /*01ac*/ 	.word	0x00000000
        /*01b0*/ 	.short	0x0015
        /*01b2*/ 	.short	0x0460
        /*01b4*/ 	.byte	0x00, 0xf0, 0x11, 0x00


	//----- nvinfo : EIATTR_KPARAM_INFO
	.align		4
.L_1041:
        /*01b8*/ 	.byte	0x04, 0x17
        /*01ba*/ 	.short	(.L_1043 - .L_1042)
.L_1042:
        /*01bc*/ 	.word	0x00000000
        /*01c0*/ 	.short	0x0014
        /*01c2*/ 	.short	0x0428
        /*01c4*/ 	.byte	0x00, 0xf0, 0xe1, 0x00


	//----- nvinfo : EIATTR_KPARAM_INFO
	.align		4
.L_1043:
        /*01c8*/ 	.byte	0x04, 0x17
        /*01ca*/ 	.short	(.L_1045 - .L_1044)
.L_1044:
        /*01cc*/ 	.word	0x00000000
        /*01d0*/ 	.short	0x0013
        /*01d2*/ 	.short	0x03f0
        /*01d4*/ 	.byte	0x00, 0xf0, 0xe1, 0x00


	//----- nvinfo : EIATTR_KPARAM_INFO
	.align		4
.L_1045:
        /*01d8*/ 	.byte	0x04, 0x17
        /*01da*/ 	.short	(.L_1047 - .L_1046)
.L_1046:
        /*01dc*/ 	.word	0x00000000
        /*01e0*/ 	.short	0x0012
        /*01e2*/ 	.short	0x03b8
        /*01e4*/ 	.byte	0x00, 0xf0, 0xe1, 0x00


	//----- nvinfo : EIATTR_KPARAM_INFO
	.align		4
.L_1047:
        /*01e8*/ 	.byte	0x04, 0x17
        /*01ea*/ 	.short	(.L_1049 - .L_1048)
.L_1048:
        /*01ec*/ 	.word	0x00000000
        /*01f0*/ 	.short	0x0011
        /*01f2*/ 	.short	0x0380
        /*01f4*/ 	.byte	0x00, 0xf0, 0xe1, 0x00


	//----- nvinfo : EIATTR_KPARAM_INFO
	.align		4
.L_1049:
        /*01f8*/ 	.byte	0x04, 0x17
        /*01fa*/ 	.short	(.L_1051 - .L_1050)
.L_1050:
        /*01fc*/ 	.word	0x00000000
        /*0200*/ 	.short	0x0010
        /*0202*/ 	.short	0x0348
        /*0204*/ 	.byte	0x00, 0xf0, 0xe1, 0x00


	//----- nvinfo : EIATTR_KPARAM_INFO
	.align		4
.L_1051:
        /*0208*/ 	.byte	0x04, 0x17
        /*020a*/ 	.short	(.L_1053 - .L_1052)
.L_1052:
        /*020c*/ 	.word	0x00000000
        /*0210*/ 	.short	0x000f
        /*0212*/ 	.short	0x0310
        /*0214*/ 	.byte	0x00, 0xf0, 0xe1, 0x00


	//----- nvinfo : EIATTR_KPARAM_INFO
	.align		4
.L_1053:
        /*0218*/ 	.byte	0x04, 0x17
        /*021a*/ 	.short	(.L_1055 - .L_1054)
.L_1054:
        /*021c*/ 	.word	0x00000000
        /*0220*/ 	.short	0x000e
        /*0222*/ 	.short	0x0308
        /*0224*/ 	.byte	0x00, 0xf0, 0x11, 0x00


	//----- nvinfo : EIATTR_KPARAM_INFO
	.align		4
.L_1055:
        /*0228*/ 	.byte	0x04, 0x17
        /*022a*/ 	.short	(.L_1057 - .L_1056)
.L_1056:
        /*022c*/ 	.word	0x00000000
        /*0230*/ 	.short	0x000d
        /*0232*/ 	.short	0x0304
        /*0234*/ 	.byte	0x00, 0xf0, 0x11, 0x00


	//----- nvinfo : EIATTR_KPARAM_INFO
	.align		4
.L_1057:
        /*0238*/ 	.byte	0x04, 0x17
        /*023a*/ 	.short	(.L_1059 - .L_1058)
.L_1058:
        /*023c*/ 	.word	0x00000000
        /*0240*/ 	.short	0x000c
        /*0242*/ 	.short	0x0300
        /*0244*/ 	.byte	0x00, 0xf0, 0x11, 0x00


	//----- nvinfo : EIATTR_KPARAM_INFO
	.align		4
.L_1059:
        /*0248*/ 	.byte	0x04, 0x17
        /*024a*/ 	.short	(.L_1061 - .L_1060)
.L_1060:
        /*024c*/ 	.word	0x00000000
        /*0250*/ 	.short	0x000b
        /*0252*/ 	.short	0x02fc
        /*0254*/ 	.byte	0x00, 0xf0, 0x11, 0x00


	//----- nvinfo : EIATTR_KPARAM_INFO
	.align		4
.L_1061:
        /*0258*/ 	.byte	0x04, 0x17
        /*025a*/ 	.short	(.L_1063 - .L_1062)
.L_1062:
        /*025c*/ 	.word	0x00000000
        /*0260*/ 	.short	0x000a
        /*0262*/ 	.short	0x02f8
        /*0264*/ 	.byte	0x00, 0xf0, 0x11, 0x00


	//----- nvinfo : EIATTR_KPARAM_INFO
	.align		4
.L_1063:
        /*0268*/ 	.byte	0x04, 0x17
        /*026a*/ 	.short	(.L_1065 - .L_1064)
.L_1064:
        /*026c*/ 	.word	0x00000000
        /*0270*/ 	.short	0x0009
        /*0272*/ 	.short	0x01e0
        /*0274*/ 	.byte	0x00, 0xf0, 0x61, 0x04


	//----- nvinfo : EIATTR_KPARAM_INFO
	.align		4
.L_1065:
        /*0278*/ 	.byte	0x04, 0x17
        /*027a*/ 	.short	(.L_1067 - .L_1066)
.L_1066:
        /*027c*/ 	.word	0x00000000
        /*0280*/ 	.short	0x0008
        /*0282*/ 	.short	0x01a8
        /*0284*/ 	.byte	0x00, 0xf0, 0xe1, 0x00


	//----- nvinfo : EIATTR_KPARAM_INFO
	.align		4
.L_1067:
        /*0288*/ 	.byte	0x04, 0x17
        /*028a*/ 	.short	(.L_1069 - .L_1068)
.L_1068:
        /*028c*/ 	.word	0x00000000
        /*0290*/ 	.short	0x0007
        /*0292*/ 	.short	0x0170
        /*0294*/ 	.byte	0x00, 0xf0, 0xe1, 0x00


	//----- nvinfo : EIATTR_KPARAM_INFO
	.align		4
.L_1069:
        /*0298*/ 	.byte	0x04, 0x17
        /*029a*/ 	.short	(.L_1071 - .L_1070)
.L_1070:
        /*029c*/ 	.word	0x00000000
        /*02a0*/ 	.short	0x0006
        /*02a2*/ 	.short	0x0138
        /*02a4*/ 	.byte	0x00, 0xf0, 0xe1, 0x00


	//----- nvinfo : EIATTR_KPARAM_INFO
	.align		4
.L_1071:
        /*02a8*/ 	.byte	0x04, 0x17
        /*02aa*/ 	.short	(.L_1073 - .L_1072)
.L_1072:
        /*02ac*/ 	.word	0x00000000
        /*02b0*/ 	.short	0x0005
        /*02b2*/ 	.short	0x0100
        /*02b4*/ 	.byte	0x00, 0xf0, 0xe1, 0x00


	//----- nvinfo : EIATTR_KPARAM_INFO
	.align		4
.L_1073:
        /*02b8*/ 	.byte	0x04, 0x17
        /*02ba*/ 	.short	(.L_1075 - .L_1074)
.L_1074:
        /*02bc*/ 	.word	0x00000000
        /*02c0*/ 	.short	0x0004
        /*02c2*/ 	.short	0x00c8
        /*02c4*/ 	.byte	0x00, 0xf0, 0xe1, 0x00


	//----- nvinfo : EIATTR_KPARAM_INFO
	.align		4
.L_1075:
        /*02c8*/ 	.byte	0x04, 0x17
        /*02ca*/ 	.short	(.L_1077 - .L_1076)
.L_1076:
        /*02cc*/ 	.word	0x00000000
        /*02d0*/ 	.short	0x0003
        /*02d2*/ 	.short	0x0090
        /*02d4*/ 	.byte	0x00, 0xf0, 0xe1, 0x00


	//----- nvinfo : EIATTR_KPARAM_INFO
	.align		4
.L_1077:
        /*02d8*/ 	.byte	0x04, 0x17
        /*02da*/ 	.short	(.L_1079 - .L_1078)
.L_1078:
        /*02dc*/ 	.word	0x00000000
        /*02e0*/ 	.short	0x0002
        /*02e2*/ 	.short	0x0058
        /*02e4*/ 	.byte	0x00, 0xf0, 0xe1, 0x00


	//----- nvinfo : EIATTR_KPARAM_INFO
	.align		4
.L_1079:
        /*02e8*/ 	.byte	0x04, 0x17
        /*02ea*/ 	.short	(.L_1081 - .L_1080)
.L_1080:
        /*02ec*/ 	.word	0x00000000
        /*02f0*/ 	.short	0x0001
        /*02f2*/ 	.short	0x0020
        /*02f4*/ 	.byte	0x00, 0xf0, 0xe1, 0x00


	//----- nvinfo : EIATTR_KPARAM_INFO
	.align		4
.L_1081:
        /*02f8*/ 	.byte	0x04, 0x17
        /*02fa*/ 	.short	(.L_1083 - .L_1082)
.L_1082:
        /*02fc*/ 	.word	0x00000000
        /*0300*/ 	.short	0x0000
        /*0302*/ 	.short	0x0000
        /*0304*/ 	.byte	0x00, 0xf0, 0x81, 0x00


	//----- nvinfo : EIATTR_MAXREG_COUNT
	.align		4
.L_1083:
        /*0308*/ 	.byte	0x03, 0x1b
        /*030a*/ 	.short	0x00ff


	//----- nvinfo : EIATTR_EXIT_INSTR_OFFSETS
	.align		4
        /*030c*/ 	.byte	0x04, 0x1c
        /*030e*/ 	.short	(.L_1085 - .L_1084)


	//   ....[0]....
.L_1084:
        /*0310*/ 	.word	0x00000070


	//   ....[1]....
        /*0314*/ 	.word	0x00005240


	//----- nvinfo : EIATTR_CRS_STACK_SIZE
	.align		4
.L_1085:
        /*0318*/ 	.byte	0x04, 0x1e
        /*031a*/ 	.short	(.L_1087 - .L_1086)
.L_1086:
        /*031c*/ 	.word	0x00000000
.L_1087:


//--------------------- .nv.info.eval_particle_contacts_cuda_kernel_forward --------------------------
	.section	.nv.info.eval_particle_contacts_cuda_kernel_forward,"",@"SHT_CUDA_INFO"
	.sectionflags	@""
	.align	4


	//----- nvinfo : EIATTR_CUDA_API_VERSION
	.align		4
        /*0000*/ 	.byte	0x04, 0x37
        /*0002*/ 	.short	(.L_1089 - .L_1088)
.L_1088:
        /*0004*/ 	.word	0x0000007d


	//----- nvinfo : EIATTR_PARAM_CBANK
	.align		4
.L_1089:
        /*0008*/ 	.byte	0x04, 0x0a
        /*000a*/ 	.short	(.L_1091 - .L_1090)
	.align		4
.L_1090:
        /*000c*/ 	.word	index@(.nv.constant0.eval_particle_contacts_cuda_kernel_forward)
        /*0010*/ 	.short	0x0160
        /*0012*/ 	.short	0x04d8


	//----- nvinfo : EIATTR_CBANK_PARAM_SIZE
	.align		4
.L_1091:
        /*0014*/ 	.byte	0x03, 0x19
        /*0016*/ 	.short	0x04d8


	//----- nvinfo : EIATTR_KPARAM_INFO
	.align		4
        /*0018*/ 	.byte	0x04, 0x17
        /*001a*/ 	.short	(.L_1093 - .L_1092)
.L_1092:
        /*001c*/ 	.word	0x00000000
        /*0020*/ 	.short	0x0017
        /*0022*/ 	.short	0x04a0
        /*0024*/ 	.byte	0x00, 0xf0, 0xe1, 0x00


	//----- nvinfo : EIATTR_KPARAM_INFO
	.align		4
.L_1093:
        /*0028*/ 	.byte	0x04, 0x17
        /*002a*/ 	.short	(.L_1095 - .L_1094)
.L_1094:
        /*002c*/ 	.word	0x00000000
        /*0030*/ 	.short	0x0016
        /*0032*/ 	.short	0x0468
        /*0034*/ 	.byte	0x00, 0xf0, 0xe1, 0x00


	//----- nvinfo : EIATTR_KPARAM_INFO
	.align		4
.L_1095:
        /*0038*/ 	.byte	0x04, 0x17
        /*003a*/ 	.short	(.L_1097 - .L_1096)
.L_1096:
        /*003c*/ 	.word	0x00000000
        /*0040*/ 	.short	0x0015
        /*0042*/ 	.short	0x0460
        /*0044*/ 	.byte	0x00, 0xf0, 0x11, 0x00


	//----- nvinfo : EIATTR_KPARAM_INFO
	.align		4
.L_1097:
        /*0048*/ 	.byte	0x04, 0x17
        /*004a*/ 	.short	(.L_1099 - .L_1098)
.L_1098:
        /*004c*/ 	.word	0x00000000
        /*0050*/ 	.short	0x0014
        /*0052*/ 	.short	0x0428
        /*0054*/ 	.byte	0x00, 0xf0, 0xe1, 0x00


	//----- nvinfo : EIATTR_KPARAM_INFO
	.align		4
.L_1099:
        /*0058*/ 	.byte	0x04, 0x17
        /*005a*/ 	.short	(.L_1101 - .L_1100)
.L_1100:
        /*005c*/ 	.word	0x00000000
        /*0060*/ 	.short	0x0013
        /*0062*/ 	.short	0x03f0
        /*0064*/ 	.byte	0x00, 0xf0, 0xe1, 0x00


	//----- nvinfo : EIATTR_KPARAM_INFO
	.align		4
.L_1101:
        /*0068*/ 	.byte	0x04, 0x17
        /*006a*/ 	.short	(.L_1103 - .L_1102)
.L_1102:
        /*006c*/ 	.word	0x00000000
        /*0070*/ 	.short	0x0012
        /*0072*/ 	.short	0x03b8
        /*0074*/ 	.byte	0x00, 0xf0, 0xe1, 0x00


	//----- nvinfo : EIATTR_KPARAM_INFO
	.align		4
.L_1103:
        /*0078*/ 	.byte	0x04, 0x17
        /*007a*/ 	.short	(.L_1105 - .L_1104)
.L_1104:
        /*007c*/ 	.word	0x00000000
        /*0080*/ 	.short	0x0011
        /*0082*/ 	.short	0x0380
        /*0084*/ 	.byte	0x00, 0xf0, 0xe1, 0x00


	//----- nvinfo : EIATTR_KPARAM_INFO
	.align		4
.L_1105:
        /*0088*/ 	.byte	0x04, 0x17
        /*008a*/ 	.short	(.L_1107 - .L_1106)
.L_1106:
        /*008c*/ 	.word	0x00000000
        /*0090*/ 	.short	0x0010
        /*0092*/ 	.short	0x0348
        /*0094*/ 	.byte	0x00, 0xf0, 0xe1, 0x00


	//----- nvinfo : EIATTR_KPARAM_INFO
	.align		4
.L_1107:
        /*0098*/ 	.byte	0x04, 0x17
        /*009a*/ 	.short	(.L_1109 - .L_1108)
.L_1108:
        /*009c*/ 	.word	0x00000000
        /*00a0*/ 	.short	0x000f
        /*00a2*/ 	.short	0x0310
        /*00a4*/ 	.byte	0x00, 0xf0, 0xe1, 0x00


	//----- nvinfo : EIATTR_KPARAM_INFO
	.align		4
.L_1109:
        /*00a8*/ 	.byte	0x04, 0x17
        /*00aa*/ 	.short	(.L_1111 - .L_1110)
.L_1110:
        /*00ac*/ 	.word	0x00000000
        /*00b0*/ 	.short	0x000e
        /*00b2*/ 	.short	0x0308
        /*00b4*/ 	.byte	0x00, 0xf0, 0x11, 0x00


	//----- nvinfo : EIATTR_KPARAM_INFO
	.align		4
.L_1111:
        /*00b8*/ 	.byte	0x04, 0x17
        /*00ba*/ 	.short	(.L_1113 - .L_1112)
.L_1112:
        /*00bc*/ 	.word	0x00000000
        /*00c0*/ 	.short	0x000d
        /*00c2*/ 	.short	0x0304
        /*00c4*/ 	.byte	0x00, 0xf0, 0x11, 0x00


	//----- nvinfo : EIATTR_KPARAM_INFO
	.align		4
.L_1113:
        /*00c8*/ 	.byte	0x04, 0x17
        /*00ca*/ 	.short	(.L_1115 - .L_1114)
.L_1114:
        /*00cc*/ 	.word	0x00000000
        /*00d0*/ 	.short	0x000c
        /*00d2*/ 	.short	0x0300
        /*00d4*/ 	.byte	0x00, 0xf0, 0x11, 0x00


	//----- nvinfo : EIATTR_KPARAM_INFO
	.align		4
.L_1115:
        /*00d8*/ 	.byte	0x04, 0x17
        /*00da*/ 	.short	(.L_1117 - .L_1116)
.L_1116:
        /*00dc*/ 	.word	0x00000000
        /*00e0*/ 	.short	0x000b
        /*00e2*/ 	.short	0x02fc
        /*00e4*/ 	.byte	0x00, 0xf0, 0x11, 0x00


	//----- nvinfo : EIATTR_KPARAM_INFO
	.align		4
.L_1117:
        /*00e8*/ 	.byte	0x04, 0x17
        /*00ea*/ 	.short	(.L_1119 - .L_1118)
.L_1118:
        /*00ec*/ 	.word	0x00000000
        /*00f0*/ 	.short	0x000a
        /*00f2*/ 	.short	0x02f8
        /*00f4*/ 	.byte	0x00, 0xf0, 0x11, 0x00


	//----- nvinfo : EIATTR_KPARAM_INFO
	.align		4
.L_1119:
        /*00f8*/ 	.byte	0x04, 0x17
        /*00fa*/ 	.short	(.L_1121 - .L_1120)
.L_1120:
        /*00fc*/ 	.word	0x00000000
        /*0100*/ 	.short	0x0009
        /*0102*/ 	.short	0x01e0
        /*0104*/ 	.byte	0x00, 0xf0, 0x61, 0x04


	//----- nvinfo : EIATTR_KPARAM_INFO
	.align		4
.L_1121:
        /*0108*/ 	.byte	0x04, 0x17
        /*010a*/ 	.short	(.L_1123 - .L_1122)
.L_1122:
        /*010c*/ 	.word	0x00000000
        /*0110*/ 	.short	0x0008
        /*0112*/ 	.short	0x01a8
        /*0114*/ 	.byte	0x00, 0xf0, 0xe1, 0x00


	//----- nvinfo : EIATTR_KPARAM_INFO
	.align		4
.L_1123:
        /*0118*/ 	.byte	0x04, 0x17
        /*011a*/ 	.short	(.L_1125 - .L_1124)
.L_1124:
        /*011c*/ 	.word	0x00000000
        /*0120*/ 	.short	0x0007
        /*0122*/ 	.short	0x0170
        /*0124*/ 	.byte	0x00, 0xf0, 0xe1, 0x00


	//----- nvinfo : EIATTR_KPARAM_INFO
	.align		4
.L_1125:
        /*0128*/ 	.byte	0x04, 0x17
        /*012a*/ 	.short	(.L_1127 - .L_1126)
.L_1126:
        /*012c*/ 	.word	0x00000000
        /*0130*/ 	.short	0x0006
        /*0132*/ 	.short	0x0138
        /*0134*/ 	.byte	0x00, 0xf0, 0xe1, 0x00


	//----- nvinfo : EIATTR_KPARAM_INFO
	.align		4
.L_1127:
        /*0138*/ 	.byte	0x04, 0x17
        /*013a*/ 	.short	(.L_1129 - .L_1128)
.L_1128:
        /*013c*/ 	.word	0x00000000
        /*0140*/ 	.short	0x0005
        /*0142*/ 	.short	0x0100
        /*0144*/ 	.byte	0x00, 0xf0, 0xe1, 0x00


	//----- nvinfo : EIATTR_KPARAM_INFO
	.align		4
.L_1129:
        /*0148*/ 	.byte	0x04, 0x17
        /*014a*/ 	.short	(.L_1131 - .L_1130)
.L_1130:
        /*014c*/ 	.word	0x00000000
        /*0150*/ 	.short	0x0004
        /*0152*/ 	.short	0x00c8
        /*0154*/ 	.byte	0x00, 0xf0, 0xe1, 0x00


	//----- nvinfo : EIATTR_KPARAM_INFO
	.align		4
.L_1131:
        /*0158*/ 	.byte	0x04, 0x17
        /*015a*/ 	.short	(.L_1133 - .L_1132)
.L_1132:
        /*015c*/ 	.word	0x00000000
        /*0160*/ 	.short	0x0003
        /*0162*/ 	.short	0x0090
        /*0164*/ 	.byte	0x00, 0xf0, 0xe1, 0x00


	//----- nvinfo : EIATTR_KPARAM_INFO
	.align		4
.L_1133:
        /*0168*/ 	.byte	0x04, 0x17
        /*016a*/ 	.short	(.L_1135 - .L_1134)
.L_1134:
        /*016c*/ 	.word	0x00000000
        /*0170*/ 	.short	0x0002
        /*0172*/ 	.short	0x0058
        /*0174*/ 	.byte	0x00, 0xf0, 0xe1, 0x00


	//----- nvinfo : EIATTR_KPARAM_INFO
	.align		4
.L_1135:
        /*0178*/ 	.byte	0x04, 0x17
        /*017a*/ 	.short	(.L_1137 - .L_1136)
.L_1136:
        /*017c*/ 	.word	0x00000000
        /*0180*/ 	.short	0x0001
        /*0182*/ 	.short	0x0020
        /*0184*/ 	.byte	0x00, 0xf0, 0xe1, 0x00


	//----- nvinfo : EIATTR_KPARAM_INFO
	.align		4
.L_1137:
        /*0188*/ 	.byte	0x04, 0x17
        /*018a*/ 	.short	(.L_1139 - .L_1138)
.L_1138:
        /*018c*/ 	.word	0x00000000
        /*0190*/ 	.short	0x0000
        /*0192*/ 	.short	0x0000
        /*0194*/ 	.byte	0x00, 0xf0, 0x81, 0x00


	//----- nvinfo : EIATTR_MAXREG_COUNT
	.align		4
.L_1139:
        /*0198*/ 	.byte	0x03, 0x1b
        /*019a*/ 	.short	0x00ff


	//----- nvinfo : EIATTR_EXIT_INSTR_OFFSETS
	.align		4
        /*019c*/ 	.byte	0x04, 0x1c
        /*019e*/ 	.short	(.L_1141 - .L_1140)


	//   ....[0]....
.L_1140:
        /*01a0*/ 	.word	0x00000070


	//   ....[1]....
        /*01a4*/ 	.word	0x00000180


	//   ....[2]....
        /*01a8*/ 	.word	0x000003e0


	//   ....[3]....
        /*01ac*/ 	.word	0x00000ee0


	//   ....[4]....
        /*01b0*/ 	.word	0x00001d30


	//----- nvinfo : EIATTR_CRS_STACK_SIZE
	.align		4
.L_1141:
        /*01b4*/ 	.byte	0x04, 0x1e
        /*01b6*/ 	.short	(.L_1143 - .L_1142)
.L_1142:
        /*01b8*/ 	.word	0x00000000
.L_1143:


//--------------------- .nv.info.eval_particle_ground_contacts_cuda_kernel_backward --------------------------
	.section	.nv.info.eval_particle_ground_contacts_cuda_kernel_backward,"",@"SHT_CUDA_INFO"
	.sectionflags	@""
	.align	4


	//----- nvinfo : EIATTR_CUDA_API_VERSION
	.align		4
        /*0000*/ 	.byte	0x04, 0x37
        /*0002*/ 	.short	(.L_1145 - .L_1144)
.L_1144:
        /*0004*/ 	.word	0x0000007d


	//----- nvinfo : EIATTR_PARAM_CBANK
	.align		4
.L_1145:
        /*0008*/ 	.byte	0x04, 0x0a
        /*000a*/ 	.short	(.L_1147 - .L_1146)
	.align		4
.L_1146:
        /*000c*/ 	.word	index@(.nv.constant0.eval_particle_ground_contacts_cuda_kernel_backward)
        /*0010*/ 	.short	0x0160
        /*0012*/ 	.short	0x02e0


	//----- nvinfo : EIATTR_CBANK_PARAM_SIZE
	.align		4
.L_1147:
        /*0014*/ 	.byte	0x03, 0x19
        /*0016*/ 	.short	0x02e0


	//----- nvinfo : EIATTR_KPARAM_INFO
	.align		4
        /*0018*/ 	.byte	0x04, 0x17
        /*001a*/ 	.short	(.L_1149 - .L_1148)
.L_1148:
        /*001c*/ 	.word	0x00000000
        /*0020*/ 	.short	0x0014
        /*0022*/ 	.short	0x02a8
        /*0024*/ 	.byte	0x00, 0xf0, 0xe1, 0x00


	//----- nvinfo : EIATTR_KPARAM_INFO
	.align		4
.L_1149:
        /*0028*/ 	.byte	0x04, 0x17
        /*002a*/ 	.short	(.L_1151 - .L_1150)
.L_1150:
        /*002c*/ 	.word	0x00000000
        /*0030*/ 	.short	0x0013
        /*0032*/ 	.short	0x0270
        /*0034*/ 	.byte	0x00, 0xf0, 0xe1, 0x00


	//----- nvinfo : EIATTR_KPARAM_INFO
	.align		4
.L_1151:
        /*0038*/ 	.byte	0x04, 0x17
        /*003a*/ 	.short	(.L_1153 - .L_1152)
.L_1152:
        /*003c*/ 	.word	0x00000000
        /*0040*/ 	.short	0x0012
        /*0042*/ 	.short	0x026c
        /*0044*/ 	.byte	0x00, 0xf0, 0x11, 0x00


	//----- nvinfo : EIATTR_KPARAM_INFO
	.align		4
.L_1153:
        /*0048*/ 	.byte	0x04, 0x17
        /*004a*/ 	.short	(.L_1155 - .L_1154)
.L_1154:
        /*004c*/ 	.word	0x00000000
        /*0050*/ 	.short	0x0011
        /*0052*/ 	.short	0x0268
        /*0054*/ 	.byte	0x00, 0xf0, 0x11, 0x00


	//----- nvinfo : EIATTR_KPARAM_INFO
	.align		4
.L_1155:
        /*0058*/ 	.byte	0x04, 0x17
        /*005a*/ 	.short	(.L_1157 - .L_1156)
.L_1156:
        /*005c*/ 	.word	0x00000000
        /*0060*/ 	.short	0x0010
        /*0062*/ 	.short	0x0264
        /*0064*/ 	.byte	0x00, 0xf0, 0x11, 0x00


	//----- nvinfo : EIATTR_KPARAM_INFO
	.align		4
.L_1157:
        /*0068*/ 	.byte	0x04, 0x17
        /*006a*/ 	.short	(.L_1159 - .L_1158)
.L_1158:
        /*006c*/ 	.word	0x00000000
        /*0070*/ 	.short	0x000f
        /*0072*/ 	.short	0x0260
        /*0074*/ 	.byte	0x00, 0xf0, 0x11, 0x00


	//----- nvinfo : EIATTR_KPARAM_INFO
	.align		4
.L_1159:
        /*0078*/ 	.byte	0x04, 0x17
        /*007a*/ 	.short	(.L_1161 - .L_1160)
.L_1160:
        /*007c*/ 	.word	0x00000000
        /*0080*/ 	.short	0x000e
        /*0082*/ 	.short	0x0228
        /*0084*/ 	.byte	0x00, 0xf0, 0xe1, 0x00


	//----- nvinfo : EIATTR_KPARAM_INFO
	.align		4
.L_1161:
        /*0088*/ 	.byte	0x04, 0x17
        /*008a*/ 	.short	(.L_1163 - .L_1162)
.L_1162:
        /*008c*/ 	.word	0x00000000
        /*0090*/ 	.short	0x000d
        /*0092*/ 	.short	0x01f0
        /*0094*/ 	.byte	0x00, 0xf0, 0xe1, 0x00


	//----- nvinfo : EIATTR_KPARAM_INFO
	.align		4
.L_1163:
        /*0098*/ 	.byte	0x04, 0x17
        /*009a*/ 	.short	(.L_1165 - .L_1164)
.L_1164:
        /*009c*/ 	.word	0x00000000
        /*00a0*/ 	.short	0x000c
        /*00a2*/ 	.short	0x01b8
        /*00a4*/ 	.byte	0x00, 0xf0, 0xe1, 0x00


	//----- nvinfo : EIATTR_KPARAM_INFO
	.align		4
.L_1165:
        /*00a8*/ 	.byte	0x04, 0x17
        /*00aa*/ 	.short	(.L_1167 - .L_1166)
.L_1166:
        /*00ac*/ 	.word	0x00000000
        /*00b0*/ 	.short	0x000b
        /*00b2*/ 	.short	0x0180
        /*00b4*/ 	.byte	0x00, 0xf0, 0xe1, 0x00


	//----- nvinfo : EIATTR_KPARAM_INFO
	.align		4
.L_1167:
        /*00b8*/ 	.byte	0x04, 0x17
        /*00ba*/ 	.short	(.L_1169 - .L_1168)
.L_1168:
        /*00bc*/ 	.word	0x00000000
        /*00c0*/ 	.short	0x000a
        /*00c2*/ 	.short	0x0148
        /*00c4*/ 	.byte	0x00, 0xf0, 0xe1, 0x00


	//----- nvinfo : EIATTR_KPARAM_INFO
	.align		4
.L_1169:
        /*00c8*/ 	.byte	0x04, 0x17
        /*00ca*/ 	.short	(.L_1171 - .L_1170)
.L_1170:
        /*00cc*/ 	.word	0x00000000
        /*00d0*/ 	.short	0x0009
        /*00d2*/ 	.short	0x0110
        /*00d4*/ 	.byte	0x00, 0xf0, 0xe1, 0x00


	//----- nvinfo : EIATTR_KPARAM_INFO
	.align		4
.L_1171:
        /*00d8*/ 	.byte	0x04, 0x17
        /*00da*/ 	.short	(.L_1173 - .L_1172)
.L_1172:
        /*00dc*/ 	.word	0x00000000
        /*00e0*/ 	.short	0x0008
        /*00e2*/ 	.short	0x010c
        /*00e4*/ 	.byte	0x00, 0xf0, 0x11, 0x00


	//----- nvinfo : EIATTR_KPARAM_INFO
	.align		4
.L_1173:
        /*00e8*/ 	.byte	0x04, 0x17
        /*00ea*/ 	.short	(.L_1175 - .L_1174)
.L_1174:
        /*00ec*/ 	.word	0x00000000
        /*00f0*/ 	.short	0x0007
        /*00f2*/ 	.short	0x0108
        /*00f4*/ 	.byte	0x00, 0xf0, 0x11, 0x00


	//----- nvinfo : EIATTR_KPARAM_INFO
	.align		4
.L_1175:
        /*00f8*/ 	.byte	0x04, 0x17
        /*00fa*/ 	.short	(.L_1177 - .L_1176)
.L_1176:
        /*00fc*/ 	.word	0x00000000
        /*0100*/ 	.short	0x0006
        /*0102*/ 	.short	0x0104
        /*0104*/ 	.byte	0x00, 0xf0, 0x11, 0x00


	//----- nvinfo : EIATTR_KPARAM_INFO
	.align		4
.L_1177:
        /*0108*/ 	.byte	0x04, 0x17
        /*010a*/ 	.short	(.L_1179 - .L_1178)
.L_1178:
        /*010c*/ 	.word	0x00000000
        /*0110*/ 	.short	0x0005
        /*0112*/ 	.short	0x0100
        /*0114*/ 	.byte	0x00, 0xf0, 0x11, 0x00


	//----- nvinfo : EIATTR_KPARAM_INFO
	.align		4
.L_1179:
        /*0118*/ 	.byte	0x04, 0x17
        /*011a*/ 	.short	(.L_1181 - .L_1180)
.L_1180:
        /*011c*/ 	.word	0x00000000
        /*0120*/ 	.short	0x0004
        /*0122*/ 	.short	0x00c8
        /*0124*/ 	.byte	0x00, 0xf0, 0xe1, 0x00


	//----- nvinfo : EIATTR_KPARAM_INFO
	.align		4
.L_1181:
        /*0128*/ 	.byte	0x04, 0x17
        /*012a*/ 	.short	(.L_1183 - .L_1182)
.L_1182:
        /*012c*/ 	.word	0x00000000
        /*0130*/ 	.short	0x0003
        /*0132*/ 	.short	0x0090
        /*0134*/ 	.byte	0x00, 0xf0, 0xe1, 0x00


	//----- nvinfo : EIATTR_KPARAM_INFO
	.align		4
.L_1183:
        /*0138*/ 	.byte	0x04, 0x17
        /*013a*/ 	.short	(.L_1185 - .L_1184)
.L_1184:
        /*013c*/ 	.word	0x00000000
        /*0140*/ 	.short	0x0002
        /*0142*/ 	.short	0x0058
        /*0144*/ 	.byte	0x00, 0xf0, 0xe1, 0x00


	//----- nvinfo : EIATTR_KPARAM_INFO
	.align		4
.L_1185:
        /*0148*/ 	.byte	0x04, 0x17
        /*014a*/ 	.short	(.L_1187 - .L_1186)
.L_1186:
        /*014c*/ 	.word	0x00000000
        /*0150*/ 	.short	0x0001
        /*0152*/ 	.short	0x0020
        /*0154*/ 	.byte	0x00, 0xf0, 0xe1, 0x00


	//----- nvinfo : EIATTR_KPARAM_INFO
	.align		4
.L_1187:
        /*0158*/ 	.byte	0x04, 0x17
        /*015a*/ 	.short	(.L_1189 - .L_1188)
.L_1188:
        /*015c*/ 	.word	0x00000000
        /*0160*/ 	.short	0x0000
        /*0162*/ 	.short	0x0000
        /*0164*/ 	.byte	0x00, 0xf0, 0x81, 0x00


	//----- nvinfo : EIATTR_MAXREG_COUNT
	.align		4
.L_1189:
        /*0168*/ 	.byte	0x03, 0x1b
        /*016a*/ 	.short	0x00ff


	//----- nvinfo : EIATTR_EXIT_INSTR_OFFSETS
	.align		4
        /*016c*/ 	.byte	0x04, 0x1c
        /*016e*/ 	.short	(.L_1191 - .L_1190)


	//   ....[0]....
.L_1190:
        /*0170*/ 	.word	0x00000070


	//   ....[1]....
        /*0174*/ 	.word	0x000022d0


	//----- nvinfo : EIATTR_CRS_STACK_SIZE
	.align		4
.L_1191:
        /*0178*/ 	.byte	0x04, 0x1e
        /*017a*/ 	.short	(.L_1193 - .L_1192)
.L_1192:
        /*017c*/ 	.word	0x00000000
.L_1193:


//--------------------- .nv.info.eval_particle_ground_contacts_cuda_kernel_forward --------------------------
	.section	.nv.info.eval_particle_ground_contacts_cuda_kernel_forward,"",@"SHT_CUDA_INFO"
	.sectionflags	@""
	.align	4


	//----- nvinfo : EIATTR_CUDA_API_VERSION
	.align		4
        /*0000*/ 	.byte	0x04, 0x37
        /*0002*/ 	.short	(.L_1195 - .L_1194)
.L_1194:
        /*0004*/ 	.word	0x0000007d


	//----- nvinfo : EIATTR_PARAM_CBANK
	.align		4
.L_1195:
        /*0008*/ 	.byte	0x04, 0x0a
        /*000a*/ 	.short	(.L_1197 - .L_1196)
	.align		4
.L_1196:
        /*000c*/ 	.word	index@(.nv.constant0.eval_particle_ground_contacts_cuda_kernel_forward)
        /*0010*/ 	.short	0x0160
        /*0012*/ 	.short	0x0180


	//----- nvinfo : EIATTR_CBANK_PARAM_SIZE
	.align		4
.L_1197:
        /*0014*/ 	.byte	0x03, 0x19
        /*0016*/ 	.short	0x0180


	//----- nvinfo : EIATTR_KPARAM_INFO
	.align		4
        /*0018*/ 	.byte	0x04, 0x17
        /*001a*/ 	.short	(.L_1199 - .L_1198)
.L_1198:
        /*001c*/ 	.word	0x00000000
        /*0020*/ 	.short	0x000a
        /*0022*/ 	.short	0x0148
        /*0024*/ 	.byte	0x00, 0xf0, 0xe1, 0x00


	//----- nvinfo : EIATTR_KPARAM_INFO
	.align		4
.L_1199:
        /*0028*/ 	.byte	0x04, 0x17
        /*002a*/ 	.short	(.L_1201 - .L_1200)
.L_1200:
        /*002c*/ 	.word	0x00000000
        /*0030*/ 	.short	0x0009
        /*0032*/ 	.short	0x0110
        /*0034*/ 	.byte	0x00, 0xf0, 0xe1, 0x00


	//----- nvinfo : EIATTR_KPARAM_INFO
	.align		4
.L_1201:
        /*0038*/ 	.byte	0x04, 0x17
        /*003a*/ 	.short	(.L_1203 - .L_1202)
.L_1202:
        /*003c*/ 	.word	0x00000000
        /*0040*/ 	.short	0x0008
        /*0042*/ 	.short	0x010c
        /*0044*/ 	.byte	0x00, 0xf0, 0x11, 0x00


	//----- nvinfo : EIATTR_KPARAM_INFO
	.align		4
.L_1203:
        /*0048*/ 	.byte	0x04, 0x17
        /*004a*/ 	.short	(.L_1205 - .L_1204)
.L_1204:
        /*004c*/ 	.word	0x00000000
        /*0050*/ 	.short	0x0007
        /*0052*/ 	.short	0x0108
        /*0054*/ 	.byte	0x00, 0xf0, 0x11, 0x00


	//----- nvinfo : EIATTR_KPARAM_INFO
	.align		4
.L_1205:
        /*0058*/ 	.byte	0x04, 0x17
        /*005a*/ 	.short	(.L_1207 - .L_1206)
.L_1206:
        /*005c*/ 	.word	0x00000000
        /*0060*/ 	.short	0x0006
        /*0062*/ 	.short	0x0104
        /*0064*/ 	.byte	0x00, 0xf0, 0x11, 0x00


	//----- nvinfo : EIATTR_KPARAM_INFO
	.align		4
.L_1207:
        /*0068*/ 	.byte	0x04, 0x17
        /*006a*/ 	.short	(.L_1209 - .L_1208)
.L_1208:
        /*006c*/ 	.word	0x00000000
        /*0070*/ 	.short	0x0005
        /*0072*/ 	.short	0x0100
        /*0074*/ 	.byte	0x00, 0xf0, 0x11, 0x00


	//----- nvinfo : EIATTR_KPARAM_INFO
	.align		4
.L_1209:
        /*0078*/ 	.byte	0x04, 0x17
        /*007a*/ 	.short	(.L_1211 - .L_1210)
.L_1210:
        /*007c*/ 	.word	0x00000000
        /*0080*/ 	.short	0x0004
        /*0082*/ 	.short	0x00c8
        /*0084*/ 	.byte	0x00, 0xf0, 0xe1, 0x00


	//----- nvinfo : EIATTR_KPARAM_INFO
	.align		4
.L_1211:
        /*0088*/ 	.byte	0x04, 0x17
        /*008a*/ 	.short	(.L_1213 - .L_1212)
.L_1212:
        /*008c*/ 	.word	0x00000000
        /*0090*/ 	.short	0x0003
        /*0092*/ 	.short	0x0090
        /*0094*/ 	.byte	0x00, 0xf0, 0xe1, 0x00


	//----- nvinfo : EIATTR_KPARAM_INFO
	.align		4
.L_1213:
        /*0098*/ 	.byte	0x04, 0x17
        /*009a*/ 	.short	(.L_1215 - .L_1214)
.L_1214:
        /*009c*/ 	.word	0x00000000
        /*00a0*/ 	.short	0x0002
        /*00a2*/ 	.short	0x0058
        /*00a4*/ 	.byte	0x00, 0xf0, 0xe1, 0x00


	//----- nvinfo : EIATTR_KPARAM_INFO
	.align		4
.L_1215:
        /*00a8*/ 	.byte	0x04, 0x17
        /*00aa*/ 	.short	(.L_1217 - .L_1216)
.L_1216:
        /*00ac*/ 	.word	0x00000000
        /*00b0*/ 	.short	0x0001
        /*00b2*/ 	.short	0x0020
        /*00b4*/ 	.byte	0x00, 0xf0, 0xe1, 0x00


	//----- nvinfo : EIATTR_KPARAM_INFO
	.align		4
.L_1217:
        /*00b8*/ 	.byte	0x04, 0x17
        /*00ba*/ 	.short	(.L_1219 - .L_1218)
.L_1218:
        /*00bc*/ 	.word	0x00000000
        /*00c0*/ 	.short	0x0000
        /*00c2*/ 	.short	0x0000
        /*00c4*/ 	.byte	0x00, 0xf0, 0x81, 0x00


	//----- nvinfo : EIATTR_MAXREG_COUNT
	.align		4
.L_1219:
        /*00c8*/ 	.byte	0x03, 0x1b
        /*00ca*/ 	.short	0x00ff


	//----- nvinfo : EIATTR_EXIT_INSTR_OFFSETS
	.align		4
        /*00cc*/ 	.byte	0x04, 0x1c
        /*00ce*/ 	.short	(.L_1221 - .L_1220)


	//   ....[0]....
.L_1220:
        /*00d0*/ 	.word	0x00000070


	//   ....[1]....
        /*00d4*/ 	.word	0x000002c0


	//   ....[2]....
        /*00d8*/ 	.word	0x00000540


	//   ....[3]....
        /*00dc*/ 	.word	0x00000be0


	//----- nvinfo : EIATTR_CRS_STACK_SIZE
	.align		4
.L_1221:
        /*00e0*/ 	.byte	0x04, 0x1e
        /*00e2*/ 	.short	(.L_1223 - .L_1222)
.L_1222:
        /*00e4*/ 	.word	0x00000000
.L_1223:


//--------------------- .nv.info.eval_tetrahedra_cuda_kernel_backward --------------------------
	.section	.nv.info.eval_tetrahedra_cuda_kernel_backward,"",@"SHT_CUDA_INFO"
	.sectionflags	@""
	.align	4


	//----- nvinfo : EIATTR_CUDA_API_VERSION
	.align		4
        /*0000*/ 	.byte	0x04, 0x37
        /*0002*/ 	.short	(.L_1225 - .L_1224)
.L_1224:
        /*0004*/ 	.word	0x0000007d


	//----- nvinfo : EIATTR_PARAM_CBANK
	.align		4
.L_1225:
        /*0008*/ 	.byte	0x04, 0x0a
        /*000a*/ 	.short	(.L_1227 - .L_1226)
	.align		4
.L_1226:
        /*000c*/ 	.word	index@(.nv.constant0.eval_tetrahedra_cuda_kernel_backward)
        /*0010*/ 	.short	0x0160
        /*0012*/ 	.short	0x0330


	//----- nvinfo : EIATTR_CBANK_PARAM_SIZE
	.align		4
.L_1227:
        /*0014*/ 	.byte	0x03, 0x19
        /*0016*/ 	.short	0x0330


	//----- nvinfo : EIATTR_KPARAM_INFO
	.align		4
        /*0018*/ 	.byte	0x04, 0x17
        /*001a*/ 	.short	(.L_1229 - .L_1228)
.L_1228:
        /*001c*/ 	.word	0x00000000
        /*0020*/ 	.short	0x000e
        /*0022*/ 	.short	0x02f8
        /*0024*/ 	.byte	0x00, 0xf0, 0xe1, 0x00


	//----- nvinfo : EIATTR_KPARAM_INFO
	.align		4
.L_1229:
        /*0028*/ 	.byte	0x04, 0x17
        /*002a*/ 	.short	(.L_1231 - .L_1230)
.L_1230:
        /*002c*/ 	.word	0x00000000
        /*0030*/ 	.short	0x000d
        /*0032*/ 	.short	0x02c0
        /*0034*/ 	.byte	0x00, 0xf0, 0xe1, 0x00


	//----- nvinfo : EIATTR_KPARAM_INFO
	.align		4
.L_1231:
        /*0038*/ 	.byte	0x04, 0x17
        /*003a*/ 	.short	(.L_1233 - .L_1232)
.L_1232:
        /*003c*/ 	.word	0x00000000
        /*0040*/ 	.short	0x000c
        /*0042*/ 	.short	0x0288
        /*0044*/ 	.byte	0x00, 0xf0, 0xe1, 0x00


	//----- nvinfo : EIATTR_KPARAM_INFO
	.align		4
.L_1233:
        /*0048*/ 	.byte	0x04, 0x17
        /*004a*/ 	.short	(.L_1235 - .L_1234)
.L_1234:
        /*004c*/ 	.word	0x00000000
        /*0050*/ 	.short	0x000b
        /*0052*/ 	.short	0x0250
        /*0054*/ 	.byte	0x00, 0xf0, 0xe1, 0x00


	//----- nvinfo : EIATTR_KPARAM_INFO
	.align		4
.L_1235:
        /*0058*/ 	.byte	0x04, 0x17
        /*005a*/ 	.short	(.L_1237 - .L_1236)
.L_1236:
        /*005c*/ 	.word	0x00000000
        /*0060*/ 	.short	0x000a
        /*0062*/ 	.short	0x0218
        /*0064*/ 	.byte	0x00, 0xf0, 0xe1, 0x00


	//----- nvinfo : EIATTR_KPARAM_INFO
	.align		4
.L_1237:
        /*0068*/ 	.byte	0x04, 0x17
        /*006a*/ 	.short	(.L_1239 - .L_1238)
.L_1238:
        /*006c*/ 	.word	0x00000000
        /*0070*/ 	.short	0x0009
        /*0072*/ 	.short	0x01e0
        /*0074*/ 	.byte	0x00, 0xf0, 0xe1, 0x00


	//----- nvinfo : EIATTR_KPARAM_INFO
	.align		4
.L_1239:
        /*0078*/ 	.byte	0x04, 0x17
        /*007a*/ 	.short	(.L_1241 - .L_1240)
.L_1240:
        /*007c*/ 	.word	0x00000000
        /*0080*/ 	.short	0x0008
        /*0082*/ 	.short	0x01a8
        /*0084*/ 	.byte	0x00, 0xf0, 0xe1, 0x00


	//----- nvinfo : EIATTR_KPARAM_INFO
	.align		4
.L_1241:
        /*0088*/ 	.byte	0x04, 0x17
        /*008a*/ 	.short	(.L_1243 - .L_1242)
.L_1242:
        /*008c*/ 	.word	0x00000000
        /*0090*/ 	.short	0x0007
        /*0092*/ 	.short	0x0170
        /*0094*/ 	.byte	0x00, 0xf0, 0xe1, 0x00


	//----- nvinfo : EIATTR_KPARAM_INFO
	.align		4
.L_1243:
        /*0098*/ 	.byte	0x04, 0x17
        /*009a*/ 	.short	(.L_1245 - .L_1244)
.L_1244:
        /*009c*/ 	.word	0x00000000
        /*00a0*/ 	.short	0x0006
        /*00a2*/ 	.short	0x0138
        /*00a4*/ 	.byte	0x00, 0xf0, 0xe1, 0x00


	//----- nvinfo : EIATTR_KPARAM_INFO
	.align		4
.L_1245:
        /*00a8*/ 	.byte	0x04, 0x17
        /*00aa*/ 	.short	(.L_1247 - .L_1246)
.L_1246:
        /*00ac*/ 	.word	0x00000000
        /*00b0*/ 	.short	0x0005
        /*00b2*/ 	.short	0x0100
        /*00b4*/ 	.byte	0x00, 0xf0, 0xe1, 0x00


	//----- nvinfo : EIATTR_KPARAM_INFO
	.align		4
.L_1247:
        /*00b8*/ 	.byte	0x04, 0x17
        /*00ba*/ 	.short	(.L_1249 - .L_1248)
.L_1248:
        /*00bc*/ 	.word	0x00000000
        /*00c0*/ 	.short	0x0004
        /*00c2*/ 	.short	0x00c8
        /*00c4*/ 	.byte	0x00, 0xf0, 0xe1, 0x00


	//----- nvinfo : EIATTR_KPARAM_INFO
	.align		4
.L_1249:
        /*00c8*/ 	.byte	0x04, 0x17
        /*00ca*/ 	.short	(.L_1251 - .L_1250)
.L_1250:
        /*00cc*/ 	.word	0x00000000
        /*00d0*/ 	.short	0x0003
        /*00d2*/ 	.short	0x0090
        /*00d4*/ 	.byte	0x00, 0xf0, 0xe1, 0x00


	//----- nvinfo : EIATTR_KPARAM_INFO
	.align		4
.L_1251:
        /*00d8*/ 	.byte	0x04, 0x17
        /*00da*/ 	.short	(.L_1253 - .L_1252)
.L_1252:
        /*00dc*/ 	.word	0x00000000
        /*00e0*/ 	.short	0x0002
        /*00e2*/ 	.short	0x0058
        /*00e4*/ 	.byte	0x00, 0xf0, 0xe1, 0x00


	//----- nvinfo : EIATTR_KPARAM_INFO
	.align		4
.L_1253:
        /*00e8*/ 	.byte	0x04, 0x17
        /*00ea*/ 	.short	(.L_1255 - .L_1254)
.L_1254:
        /*00ec*/ 	.word	0x00000000
        /*00f0*/ 	.short	0x0001
        /*00f2*/ 	.short	0x0020
        /*00f4*/ 	.byte	0x00, 0xf0, 0xe1, 0x00


	//----- nvinfo : EIATTR_KPARAM_INFO
	.align		4
.L_1255:
        /*00f8*/ 	.byte	0x04, 0x17
        /*00fa*/ 	.short	(.L_1257 - .L_1256)
.L_1256:
        /*00fc*/ 	.word	0x00000000
        /*0100*/ 	.short	0x0000
        /*0102*/ 	.short	0x0000
        /*0104*/ 	.byte	0x00, 0xf0, 0x81, 0x00


	//----- nvinfo : EIATTR_MAXREG_COUNT
	.align		4
.L_1257:
        /*0108*/ 	.byte	0x03, 0x1b
        /*010a*/ 	.short	0x00ff


	//----- nvinfo : EIATTR_EXIT_INSTR_OFFSETS
	.align		4
        /*010c*/ 	.byte	0x04, 0x1c
        /*010e*/ 	.short	(.L_1259 - .L_1258)


	//   ....[0]....
.L_1258:
        /*0110*/ 	.word	0x00000070


	//   ....[1]....
        /*0114*/ 	.word	0x00005e80


	//----- nvinfo : EIATTR_CRS_STACK_SIZE
	.align		4
.L_1259:
        /*0118*/ 	.byte	0x04, 0x1e
        /*011a*/ 	.short	(.L_1261 - .L_1260)
.L_1260:
        /*011c*/ 	.word	0x00000000
.L_1261:


//--------------------- .nv.info.eval_tetrahedra_cuda_kernel_forward --------------------------
	.section	.nv.info.eval_tetrahedra_cuda_kernel_forward,"",@"SHT_CUDA_INFO"
	.sectionflags	@""
	.align	4


	//----- nvinfo : EIATTR_CUDA_API_VERSION
	.align		4
        /*0000*/ 	.byte	0x04, 0x37
        /*0002*/ 	.short	(.L_1263 - .L_1262)
.L_1262:
        /*0004*/ 	.word	0x0000007d


	//----- nvinfo : EIATTR_PARAM_CBANK
	.align		4
.L_1263:
        /*0008*/ 	.byte	0x04, 0x0a
        /*000a*/ 	.short	(.L_1265 - .L_1264)
	.align		4
.L_1264:
        /*000c*/ 	.word	index@(.nv.constant0.eval_tetrahedra_cuda_kernel_forward)
        /*0010*/ 	.short	0x0160
        /*0012*/ 	.short	0x01a8


	//----- nvinfo : EIATTR_CBANK_PARAM_SIZE
	.align		4
.L_1265:
        /*0014*/ 	.byte	0x03, 0x19
        /*0016*/ 	.short	0x01a8


	//----- nvinfo : EIATTR_KPARAM_INFO
	.align		4
        /*0018*/ 	.byte	0x04, 0x17
        /*001a*/ 	.short	(.L_1267 - .L_1266)
.L_1266:
        /*001c*/ 	.word	0x00000000
        /*0020*/ 	.short	0x0007
        /*0022*/ 	.short	0x0170
        /*0024*/ 	.byte	0x00, 0xf0, 0xe1, 0x00


	//----- nvinfo : EIATTR_KPARAM_INFO
	.align		4
.L_1267:
        /*0028*/ 	.byte	0x04, 0x17
        /*002a*/ 	.short	(.L_1269 - .L_1268)
.L_1268:
        /*002c*/ 	.word	0x00000000
        /*0030*/ 	.short	0x0006
        /*0032*/ 	.short	0x0138
        /*0034*/ 	.byte	0x00, 0xf0, 0xe1, 0x00


	//----- nvinfo : EIATTR_KPARAM_INFO
	.align		4
.L_1269:
        /*0038*/ 	.byte	0x04, 0x17
        /*003a*/ 	.short	(.L_1271 - .L_1270)
.L_1270:
        /*003c*/ 	.word	0x00000000
        /*0040*/ 	.short	0x0005
        /*0042*/ 	.short	0x0100
        /*0044*/ 	.byte	0x00, 0xf0, 0xe1, 0x00


	//----- nvinfo : EIATTR_KPARAM_INFO
	.align		4
.L_1271:
        /*0048*/ 	.byte	0x04, 0x17
        /*004a*/ 	.short	(.L_1273 - .L_1272)
.L_1272:
        /*004c*/ 	.word	0x00000000
        /*0050*/ 	.short	0x0004
        /*0052*/ 	.short	0x00c8
        /*0054*/ 	.byte	0x00, 0xf0, 0xe1, 0x00


	//----- nvinfo : EIATTR_KPARAM_INFO
	.align		4
.L_1273:
        /*0058*/ 	.byte	0x04, 0x17
        /*005a*/ 	.short	(.L_1275 - .L_1274)
.L_1274:
        /*005c*/ 	.word	0x00000000
        /*0060*/ 	.short	0x0003
        /*0062*/ 	.short	0x0090
        /*0064*/ 	.byte	0x00, 0xf0, 0xe1, 0x00


	//----- nvinfo : EIATTR_KPARAM_INFO
	.align		4
.L_1275:
        /*0068*/ 	.byte	0x04, 0x17
        /*006a*/ 	.short	(.L_1277 - .L_1276)
.L_1276:
        /*006c*/ 	.word	0x00000000
        /*0070*/ 	.short	0x0002
        /*0072*/ 	.short	0x0058
        /*0074*/ 	.byte	0x00, 0xf0, 0xe1, 0x00


	//----- nvinfo : EIATTR_KPARAM_INFO
	.align		4
.L_1277:
        /*0078*/ 	.byte	0x04, 0x17
        /*007a*/ 	.short	(.L_1279 - .L_1278)
.L_1278:
        /*007c*/ 	.word	0x00000000
        /*0080*/ 	.short	0x0001
        /*0082*/ 	.short	0x0020
        /*0084*/ 	.byte	0x00, 0xf0, 0xe1, 0x00


	//----- nvinfo : EIATTR_KPARAM_INFO
	.align		4
.L_1279:
        /*0088*/ 	.byte	0x04, 0x17
        /*008a*/ 	.short	(.L_1281 - .L_1280)
.L_1280:
        /*008c*/ 	.word	0x00000000
        /*0090*/ 	.short	0x0000
        /*0092*/ 	.short	0x0000
        /*0094*/ 	.byte	0x00, 0xf0, 0x81, 0x00


	//----- nvinfo : EIATTR_MAXREG_COUNT
	.align		4
.L_1281:
        /*0098*/ 	.byte	0x03, 0x1b
        /*009a*/ 	.short	0x00ff


	//----- nvinfo : EIATTR_EXIT_INSTR_OFFSETS
	.align		4
        /*009c*/ 	.byte	0x04, 0x1c
        /*009e*/ 	.short	(.L_1283 - .L_1282)


	//   ....[0]....
.L_1282:
        /*00a0*/ 	.word	0x00000070


	//   ....[1]....
        /*00a4*/ 	.word	0x00001eb0


	//----- nvinfo : EIATTR_CRS_STACK_SIZE
	.align		4
.L_1283:
        /*00a8*/ 	.byte	0x04, 0x1e
        /*00aa*/ 	.short	(.L_1285 - .L_1284)
.L_1284:
        /*00ac*/ 	.word	0x00000000
.L_1285:


//--------------------- .nv.info.eval_bending_cuda_kernel_backward --------------------------
	.section	.nv.info.eval_bending_cuda_kernel_backward,"",@"SHT_CUDA_INFO"
	.sectionflags	@""
	.align	4


	//----- nvinfo : EIATTR_CUDA_API_VERSION
	.align		4
        /*0000*/ 	.byte	0x04, 0x37
        /*0002*/ 	.short	(.L_1287 - .L_1286)
.L_1286:
        /*0004*/ 	.word	0x0000007d


	//----- nvinfo : EIATTR_PARAM_CBANK
	.align		4
.L_1287:
        /*0008*/ 	.byte	0x04, 0x0a
        /*000a*/ 	.short	(.L_1289 - .L_1288)
	.align		4
.L_1288:
        /*000c*/ 	.word	index@(.nv.constant0.eval_bending_cuda_kernel_backward)
        /*0010*/ 	.short	0x0160
        /*0012*/ 	.short	0x02c0


	//----- nvinfo : EIATTR_CBANK_PARAM_SIZE
	.align		4
.L_1289:
        /*0014*/ 	.byte	0x03, 0x19
        /*0016*/ 	.short	0x02c0


	//----- nvinfo : EIATTR_KPARAM_INFO
	.align		4
        /*0018*/ 	.byte	0x04, 0x17
        /*001a*/ 	.short	(.L_1291 - .L_1290)
.L_1290:
        /*001c*/ 	.word	0x00000000
        /*0020*/ 	.short	0x000c
        /*0022*/ 	.short	0x0288
        /*0024*/ 	.byte	0x00, 0xf0, 0xe1, 0x00


	//----- nvinfo : EIATTR_KPARAM_INFO
	.align		4
.L_1291:
        /*0028*/ 	.byte	0x04, 0x17
        /*002a*/ 	.short	(.L_1293 - .L_1292)
.L_1292:
        /*002c*/ 	.word	0x00000000
        /*0030*/ 	.short	0x000b
        /*0032*/ 	.short	0x0250
        /*0034*/ 	.byte	0x00, 0xf0, 0xe1, 0x00


	//----- nvinfo : EIATTR_KPARAM_INFO
	.align		4
.L_1293:
        /*0038*/ 	.byte	0x04, 0x17
        /*003a*/ 	.short	(.L_1295 - .L_1294)
.L_1294:
        /*003c*/ 	.word	0x00000000
        /*0040*/ 	.short	0x000a
        /*0042*/ 	.short	0x0218
        /*0044*/ 	.byte	0x00, 0xf0, 0xe1, 0x00


	//----- nvinfo : EIATTR_KPARAM_INFO
	.align		4
.L_1295:
        /*0048*/ 	.byte	0x04, 0x17
        /*004a*/ 	.short	(.L_1297 - .L_1296)
.L_1296:
        /*004c*/ 	.word	0x00000000
        /*0050*/ 	.short	0x0009
        /*0052*/ 	.short	0x01e0
        /*0054*/ 	.byte	0x00, 0xf0, 0xe1, 0x00


	//----- nvinfo : EIATTR_KPARAM_INFO
	.align		4
.L_1297:
        /*0058*/ 	.byte	0x04, 0x17
        /*005a*/ 	.short	(.L_1299 - .L_1298)
.L_1298:
        /*005c*/ 	.word	0x00000000
        /*0060*/ 	.short	0x0008
        /*0062*/ 	.short	0x01a8
        /*0064*/ 	.byte	0x00, 0xf0, 0xe1, 0x00


	//----- nvinfo : EIATTR_KPARAM_INFO
	.align		4
.L_1299:
        /*0068*/ 	.byte	0x04, 0x17
        /*006a*/ 	.short	(.L_1301 - .L_1300)
.L_1300:
        /*006c*/ 	.word	0x00000000
        /*0070*/ 	.short	0x0007
        /*0072*/ 	.short	0x0170
        /*0074*/ 	.byte	0x00, 0xf0, 0xe1, 0x00


	//----- nvinfo : EIATTR_KPARAM_INFO
	.align		4
.L_1301:
        /*0078*/ 	.byte	0x04, 0x17
        /*007a*/ 	.short	(.L_1303 - .L_1302)
.L_1302:
        /*007c*/ 	.word	0x00000000
        /*0080*/ 	.short	0x0006
        /*0082*/ 	.short	0x0138
        /*0084*/ 	.byte	0x00, 0xf0, 0xe1, 0x00


	//----- nvinfo : EIATTR_KPARAM_INFO
	.align		4
.L_1303:
        /*0088*/ 	.byte	0x04, 0x17
        /*008a*/ 	.short	(.L_1305 - .L_1304)
.L_1304:
        /*008c*/ 	.word	0x00000000
        /*0090*/ 	.short	0x0005
        /*0092*/ 	.short	0x0100
        /*0094*/ 	.byte	0x00, 0xf0, 0xe1, 0x00


	//----- nvinfo : EIATTR_KPARAM_INFO
	.align		4
.L_1305:
        /*0098*/ 	.byte	0x04, 0x17
        /*009a*/ 	.short	(.L_1307 - .L_1306)
.L_1306:
        /*009c*/ 	.word	0x00000000
        /*00a0*/ 	.short	0x0004
        /*00a2*/ 	.short	0x00c8
        /*00a4*/ 	.byte	0x00, 0xf0, 0xe1, 0x00


	//----- nvinfo : EIATTR_KPARAM_INFO
	.align		4
.L_1307:
        /*00a8*/ 	.byte	0x04, 0x17
        /*00aa*/ 	.short	(.L_1309 - .L_1308)
.L_1308:
        /*00ac*/ 	.word	0x00000000
        /*00b0*/ 	.short	0x0003
        /*00b2*/ 	.short	0x0090
        /*00b4*/ 	.byte	0x00, 0xf0, 0xe1, 0x00


	//----- nvinfo : EIATTR_KPARAM_INFO
	.align		4
.L_1309:
        /*00b8*/ 	.byte	0x04, 0x17
        /*00ba*/ 	.short	(.L_1311 - .L_1310)
.L_1310:
        /*00bc*/ 	.word	0x00000000
        /*00c0*/ 	.short	0x0002
        /*00c2*/ 	.short	0x0058
        /*00c4*/ 	.byte	0x00, 0xf0, 0xe1, 0x00


	//----- nvinfo : EIATTR_KPARAM_INFO
	.align		4
.L_1311:
        /*00c8*/ 	.byte	0x04, 0x17
        /*00ca*/ 	.short	(.L_1313 - .L_1312)
.L_1312:
        /*00cc*/ 	.word	0x00000000
        /*00d0*/ 	.short	0x0001
        /*00d2*/ 	.short	0x0020
        /*00d4*/ 	.byte	0x00, 0xf0, 0xe1, 0x00


	//----- nvinfo : EIATTR_KPARAM_INFO
	.align		4
.L_1313:
        /*00d8*/ 	.byte	0x04, 0x17
        /*00da*/ 	.short	(.L_1315 - .L_1314)
.L_1314:
        /*00dc*/ 	.word	0x00000000
        /*00e0*/ 	.short	0x0000
        /*00e2*/ 	.short	0x0000
        /*00e4*/ 	.byte	0x00, 0xf0, 0x81, 0x00


	//----- nvinfo : EIATTR_MAXREG_COUNT
	.align		4
.L_1315:
        /*00e8*/ 	.byte	0x03, 0x1b
        /*00ea*/ 	.short	0x00ff


	//----- nvinfo : EIATTR_EXIT_INSTR_OFFSETS
	.align		4
        /*00ec*/ 	.byte	0x04, 0x1c
        /*00ee*/ 	.short	(.L_1317 - .L_1316)


	//   ....[0]....
.L_1316:
        /*00f0*/ 	.word	0x00000070


	//   ....[1]....
        /*00f4*/ 	.word	0x000054f0


	//----- nvinfo : EIATTR_CRS_STACK_SIZE
	.align		4
.L_1317:
        /*00f8*/ 	.byte	0x04, 0x1e
        /*00fa*/ 	.short	(.L_1319 - .L_1318)
.L_1318:
        /*00fc*/ 	.word	0x00000000
.L_1319:


//--------------------- .nv.info.eval_bending_cuda_kernel_forward --------------------------
	.section	.nv.info.eval_bending_cuda_kernel_forward,"",@"SHT_CUDA_INFO"
	.sectionflags	@""
	.align	4


	//----- nvinfo : EIATTR_CUDA_API_VERSION
	.align		4
        /*0000*/ 	.byte	0x04, 0x37
        /*0002*/ 	.short	(.L_1321 - .L_1320)
.L_1320:
        /*0004*/ 	.word	0x0000007d


	//----- nvinfo : EIATTR_PARAM_CBANK
	.align		4
.L_1321:
        /*0008*/ 	.byte	0x04, 0x0a
        /*000a*/ 	.short	(.L_1323 - .L_1322)
	.align		4
.L_1322:
        /*000c*/ 	.word	index@(.nv.constant0.eval_bending_cuda_kernel_forward)
        /*0010*/ 	.short	0x0160
        /*0012*/ 	.short	0x0170


	//----- nvinfo : EIATTR_CBANK_PARAM_SIZE
	.align		4
.L_1323:
        /*0014*/ 	.byte	0x03, 0x19
        /*0016*/ 	.short	0x0170


	//----- nvinfo : EIATTR_KPARAM_INFO
	.align		4
        /*0018*/ 	.byte	0x04, 0x17
        /*001a*/ 	.short	(.L_1325 - .L_1324)
.L_1324:
        /*001c*/ 	.word	0x00000000
        /*0020*/ 	.short	0x0006
        /*0022*/ 	.short	0x0138
        /*0024*/ 	.byte	0x00, 0xf0, 0xe1, 0x00


	//----- nvinfo : EIATTR_KPARAM_INFO
	.align		4
.L_1325:
        /*0028*/ 	.byte	0x04, 0x17
        /*002a*/ 	.short	(.L_1327 - .L_1326)
.L_1326:
        /*002c*/ 	.word	0x00000000
        /*0030*/ 	.short	0x0005
        /*0032*/ 	.short	0x0100
        /*0034*/ 	.byte	0x00, 0xf0, 0xe1, 0x00


	//----- nvinfo : EIATTR_KPARAM_INFO
	.align		4
.L_1327:
        /*0038*/ 	.byte	0x04, 0x17
        /*003a*/ 	.short	(.L_1329 - .L_1328)
.L_1328:
        /*003c*/ 	.word	0x00000000
        /*0040*/ 	.short	0x0004
        /*0042*/ 	.short	0x00c8
        /*0044*/ 	.byte	0x00, 0xf0, 0xe1, 0x00


	//----- nvinfo : EIATTR_KPARAM_INFO
	.align		4
.L_1329:
        /*0048*/ 	.byte	0x04, 0x17
        /*004a*/ 	.short	(.L_1331 - .L_1330)
.L_1330:
        /*004c*/ 	.word	0x00000000
        /*0050*/ 	.short	0x0003
        /*0052*/ 	.short	0x0090
        /*0054*/ 	.byte	0x00, 0xf0, 0xe1, 0x00


	//----- nvinfo : EIATTR_KPARAM_INFO
	.align		4
.L_1331:
        /*0058*/ 	.byte	0x04, 0x17
        /*005a*/ 	.short	(.L_1333 - .L_1332)
.L_1332:
        /*005c*/ 	.word	0x00000000
        /*0060*/ 	.short	0x0002
        /*0062*/ 	.short	0x0058
        /*0064*/ 	.byte	0x00, 0xf0, 0xe1, 0x00


	//----- nvinfo : EIATTR_KPARAM_INFO
	.align		4
.L_1333:
        /*0068*/ 	.byte	0x04, 0x17
        /*006a*/ 	.short	(.L_1335 - .L_1334)
.L_1334:
        /*006c*/ 	.word	0x00000000
        /*0070*/ 	.short	0x0001
        /*0072*/ 	.short	0x0020
        /*0074*/ 	.byte	0x00, 0xf0, 0xe1, 0x00


	//----- nvinfo : EIATTR_KPARAM_INFO
	.align		4
.L_1335:
        /*0078*/ 	.byte	0x04, 0x17
        /*007a*/ 	.short	(.L_1337 - .L_1336)
.L_1336:
        /*007c*/ 	.word	0x00000000
        /*0080*/ 	.short	0x0000
        /*0082*/ 	.short	0x0000
        /*0084*/ 	.byte	0x00, 0xf0, 0x81, 0x00


	//----- nvinfo : EIATTR_MAXREG_COUNT
	.align		4
.L_1337:
        /*0088*/ 	.byte	0x03, 0x1b
        /*008a*/ 	.short	0x00ff


	//----- nvinfo : EIATTR_EXIT_INSTR_OFFSETS
	.align		4
        /*008c*/ 	.byte	0x04, 0x1c
        /*008e*/ 	.short	(.L_1339 - .L_1338)


	//   ....[0]....
.L_1338:
        /*0090*/ 	.word	0x00000070


	//   ....[1]....
        /*0094*/ 	.word	0x00000860


	//   ....[2]....
        /*0098*/ 	.word	0x00001c50


	//----- nvinfo : EIATTR_CRS_STACK_SIZE
	.align		4
.L_1339:
        /*009c*/ 	.byte	0x04, 0x1e
        /*009e*/ 	.short	(.L_1341 - .L_1340)
.L_1340:
        /*00a0*/ 	.word	0x00000000
.L_1341:


//--------------------- .nv.info.eval_triangles_body_contacts_cuda_kernel_backward --------------------------
	.section	.nv.info.eval_triangles_body_contacts_cuda_kernel_backward,"",@"SHT_CUDA_INFO"
	.sectionflags	@""
	.align	4


	//----- nvinfo : EIATTR_CUDA_API_VERSION
	.align		4
        /*0000*/ 	.byte	0x04, 0x37
        /*0002*/ 	.short	(.L_1343 - .L_1342)
.L_1342:
        /*0004*/ 	.word	0x0000007d


	//----- nvinfo : EIATTR_PARAM_CBANK
	.align		4
.L_1343:
        /*0008*/ 	.byte	0x04, 0x0a
        /*000a*/ 	.short	(.L_1345 - .L_1344)
	.align		4
.L_1344:
        /*000c*/ 	.word	index@(.nv.constant0.eval_triangles_body_contacts_cuda_kernel_backward)
        /*0010*/ 	.short	0x0160
        /*0012*/ 	.short	0x05e0


	//----- nvinfo : EIATTR_CBANK_PARAM_SIZE
	.align		4
.L_1345:
        /*0014*/ 	.byte	0x03, 0x19
        /*0016*/ 	.short	0x05e0


	//----- nvinfo : EIATTR_KPARAM_INFO
	.align		4
        /*0018*/ 	.byte	0x04, 0x17
        /*001a*/ 	.short	(.L_1347 - .L_1346)
.L_1346:
        /*001c*/ 	.word	0x00000000
        /*0020*/ 	.short	0x001c
        /*0022*/ 	.short	0x05a8
        /*0024*/ 	.byte	0x00, 0xf0, 0xe1, 0x00


	//----- nvinfo : EIATTR_KPARAM_INFO
	.align		4
.L_1347:
        /*0028*/ 	.byte	0x04, 0x17
        /*002a*/ 	.short	(.L_1349 - .L_1348)
.L_1348:
        /*002c*/ 	.word	0x00000000
        /*0030*/ 	.short	0x001b
        /*0032*/ 	.short	0x0570
        /*0034*/ 	.byte	0x00, 0xf0, 0xe1, 0x00


	//----- nvinfo : EIATTR_KPARAM_INFO
	.align		4
.L_1349:
        /*0038*/ 	.byte	0x04, 0x17
        /*003a*/ 	.short	(.L_1351 - .L_1350)
.L_1350:
        /*003c*/ 	.word	0x00000000
        /*0040*/ 	.short	0x001a
        /*0042*/ 	.short	0x0538
        /*0044*/ 	.byte	0x00, 0xf0, 0xe1, 0x00


	//----- nvinfo : EIATTR_KPARAM_INFO
	.align		4
.L_1351:
        /*0048*/ 	.byte	0x04, 0x17
        /*004a*/ 	.short	(.L_1353 - .L_1352)
.L_1352:
        /*004c*/ 	.word	0x00000000
        /*0050*/ 	.short	0x0019
        /*0052*/ 	.short	0x0500
        /*0054*/ 	.byte	0x00, 0xf0, 0xe1, 0x00


	//----- nvinfo : EIATTR_KPARAM_INFO
	.align		4
.L_1353:
        /*0058*/ 	.byte	0x04, 0x17
        /*005a*/ 	.short	(.L_1355 - .L_1354)
.L_1354:
        /*005c*/ 	.word	0x00000000
        /*0060*/ 	.short	0x0018
        /*0062*/ 	.short	0x04c8
        /*0064*/ 	.byte	0x00, 0xf0, 0xe1, 0x00


	//----- nvinfo : EIATTR_KPARAM_INFO
	.align		4
.L_1355:
        /*0068*/ 	.byte	0x04, 0x17
        /*006a*/ 	.short	(.L_1357 - .L_1356)
.L_1356:
        /*006c*/ 	.word	0x00000000
        /*0070*/ 	.short	0x0017
        /*0072*/ 	.short	0x0490
        /*0074*/ 	.byte	0x00, 0xf0, 0xe1, 0x00


	//----- nvinfo : EIATTR_KPARAM_INFO
	.align		4
.L_1357:
        /*0078*/ 	.byte	0x04, 0x17
        /*007a*/ 	.short	(.L_1359 - .L_1358)
.L_1358:
        /*007c*/ 	.word	0x00000000
        /*0080*/ 	.short	0x0016
        /*0082*/ 	.short	0x0458
        /*0084*/ 	.byte	0x00, 0xf0, 0xe1, 0x00


	//----- nvinfo : EIATTR_KPARAM_INFO
	.align		4
.L_1359:
        /*0088*/ 	.byte	0x04, 0x17
        /*008a*/ 	.short	(.L_1361 - .L_1360)
.L_1360:
        /*008c*/ 	.word	0x00000000
        /*0090*/ 	.short	0x0015
        /*0092*/ 	.short	0x0420
        /*0094*/ 	.byte	0x00, 0xf0, 0xe1, 0x00


	//----- nvinfo : EIATTR_KPARAM_INFO
	.align		4
.L_1361:
        /*0098*/ 	.byte	0x04, 0x17
        /*009a*/ 	.short	(.L_1363 - .L_1362)
.L_1362:
        /*009c*/ 	.word	0x00000000
        /*00a0*/ 	.short	0x0014
        /*00a2*/ 	.short	0x03e8
        /*00a4*/ 	.byte	0x00, 0xf0, 0xe1, 0x00


	//----- nvinfo : EIATTR_KPARAM_INFO
	.align		4
.L_1363:
        /*00a8*/ 	.byte	0x04, 0x17
        /*00aa*/ 	.short	(.L_1365 - .L_1364)
.L_1364:
        /*00ac*/ 	.word	0x00000000
        /*00b0*/ 	.short	0x0013
        /*00b2*/ 	.short	0x03b0
        /*00b4*/ 	.byte	0x00, 0xf0, 0xe1, 0x00


	//----- nvinfo : EIATTR_KPARAM_INFO
	.align		4
.L_1365:
        /*00b8*/ 	.byte	0x04, 0x17
        /*00ba*/ 	.short	(.L_1367 - .L_1366)
.L_1366:
        /*00bc*/ 	.word	0x00000000
        /*00c0*/ 	.short	0x0012
        /*00c2*/ 	.short	0x0378
        /*00c4*/ 	.byte	0x00, 0xf0, 0xe1, 0x00


	//----- nvinfo : EIATTR_KPARAM_INFO
	.align		4
.L_1367:
        /*00c8*/ 	.byte	0x04, 0x17
        /*00ca*/ 	.short	(.L_1369 - .L_1368)
.L_1368:
        /*00cc*/ 	.word	0x00000000
        /*00d0*/ 	.short	0x0011
        /*00d2*/ 	.short	0x0340
        /*00d4*/ 	.byte	0x00, 0xf0, 0xe1, 0x00


	//----- nvinfo : EIATTR_KPARAM_INFO
	.align		4
.L_1369:
        /*00d8*/ 	.byte	0x04, 0x17
        /*00da*/ 	.short	(.L_1371 - .L_1370)
.L_1370:
        /*00dc*/ 	.word	0x00000000
        /*00e0*/ 	.short	0x0010
        /*00e2*/ 	.short	0x0308
        /*00e4*/ 	.byte	0x00, 0xf0, 0xe1, 0x00


	//----- nvinfo : EIATTR_KPARAM_INFO
	.align		4
.L_1371:
        /*00e8*/ 	.byte	0x04, 0x17
        /*00ea*/ 	.short	(.L_1373 - .L_1372)
.L_1372:
        /*00ec*/ 	.word	0x00000000
        /*00f0*/ 	.short	0x000f
        /*00f2*/ 	.short	0x0300
        /*00f4*/ 	.byte	0x00, 0xf0, 0x11, 0x00


	//----- nvinfo : EIATTR_KPARAM_INFO
	.align		4
.L_1373:
        /*00f8*/ 	.byte	0x04, 0x17
        /*00fa*/ 	.short	(.L_1375 - .L_1374)
.L_1374:
        /*00fc*/ 	.word	0x00000000
        /*0100*/ 	.short	0x000e
        /*0102*/ 	.short	0x02c8
        /*0104*/ 	.byte	0x00, 0xf0, 0xe1, 0x00


	//----- nvinfo : EIATTR_KPARAM_INFO
	.align		4
.L_1375:
        /*0108*/ 	.byte	0x04, 0x17
        /*010a*/ 	.short	(.L_1377 - .L_1376)
.L_1376:
        /*010c*/ 	.word	0x00000000
        /*0110*/ 	.short	0x000d
        /*0112*/ 	.short	0x0290
        /*0114*/ 	.byte	0x00, 0xf0, 0xe1, 0x00


	//----- nvinfo : EIATTR_KPARAM_INFO
	.align		4
.L_1377:
        /*0118*/ 	.byte	0x04, 0x17
        /*011a*/ 	.short	(.L_1379 - .L_1378)
.L_1378:
        /*011c*/ 	.word	0x00000000
        /*0120*/ 	.short	0x000c
        /*0122*/ 	.short	0x0258
        /*0124*/ 	.byte	0x00, 0xf0, 0xe1, 0x00


	//----- nvinfo : EIATTR_KPARAM_INFO
	.align		4
.L_1379:
        /*0128*/ 	.byte	0x04, 0x17
        /*012a*/ 	.short	(.L_1381 - .L_1380)
.L_1380:
        /*012c*/ 	.word	0x00000000
        /*0130*/ 	.short	0x000b
        /*0132*/ 	.short	0x0220
        /*0134*/ 	.byte	0x00, 0xf0, 0xe1, 0x00


	//----- nvinfo : EIATTR_KPARAM_INFO
	.align		4
.L_1381:
        /*0138*/ 	.byte	0x04, 0x17
        /*013a*/ 	.short	(.L_1383 - .L_1382)
.L_1382:
        /*013c*/ 	.word	0x00000000
        /*0140*/ 	.short	0x000a
        /*0142*/ 	.short	0x01e8
        /*0144*/ 	.byte	0x00, 0xf0, 0xe1, 0x00


	//----- nvinfo : EIATTR_KPARAM_INFO
	.align		4
.L_1383:
        /*0148*/ 	.byte	0x04, 0x17
        /*014a*/ 	.short	(.L_1385 - .L_1384)
.L_1384:
        /*014c*/ 	.word	0x00000000
        /*0150*/ 	.short	0x0009
        /*0152*/ 	.short	0x01b0
        /*0154*/ 	.byte	0x00, 0xf0, 0xe1, 0x00


	//----- nvinfo : EIATTR_KPARAM_INFO
	.align		4
.L_1385:
        /*0158*/ 	.byte	0x04, 0x17
        /*015a*/ 	.short	(.L_1387 - .L_1386)
.L_1386:
        /*015c*/ 	.word	0x00000000
        /*0160*/ 	.short	0x0008
        /*0162*/ 	.short	0x0178
        /*0164*/ 	.byte	0x00, 0xf0, 0xe1, 0x00


	//----- nvinfo : EIATTR_KPARAM_INFO
	.align		4
.L_1387:
        /*0168*/ 	.byte	0x04, 0x17
        /*016a*/ 	.short	(.L_1389 - .L_1388)
.L_1388:
        /*016c*/ 	.word	0x00000000
        /*0170*/ 	.short	0x0007
        /*0172*/ 	.short	0x0140
        /*0174*/ 	.byte	0x00, 0xf0, 0xe1, 0x00


	//----- nvinfo : EIATTR_KPARAM_INFO
	.align		4
.L_1389:
        /*0178*/ 	.byte	0x04, 0x17
        /*017a*/ 	.short	(.L_1391 - .L_1390)
.L_1390:
        /*017c*/ 	.word	0x00000000
        /*0180*/ 	.short	0x0006
        /*0182*/ 	.short	0x0108
        /*0184*/ 	.byte	0x00, 0xf0, 0xe1, 0x00


	//----- nvinfo : EIATTR_KPARAM_INFO
	.align		4
.L_1391:
        /*0188*/ 	.byte	0x04, 0x17
        /*018a*/ 	.short	(.L_1393 - .L_1392)
.L_1392:
        /*018c*/ 	.word	0x00000000
        /*0190*/ 	.short	0x0005
        /*0192*/ 	.short	0x00d0
        /*0194*/ 	.byte	0x00, 0xf0, 0xe1, 0x00


	//----- nvinfo : EIATTR_KPARAM_INFO
	.align		4
.L_1393:
        /*0198*/ 	.byte	0x04, 0x17
        /*019a*/ 	.short	(.L_1395 - .L_1394)
.L_1394:
        /*019c*/ 	.word	0x00000000
        /*01a0*/ 	.short	0x0004
        /*01a2*/ 	.short	0x0098
        /*01a4*/ 	.byte	0x00, 0xf0, 0xe1, 0x00


	//----- nvinfo : EIATTR_KPARAM_INFO
	.align		4
.L_1395:
        /*01a8*/ 	.byte	0x04, 0x17
        /*01aa*/ 	.short	(.L_1397 - .L_1396)
.L_1396:
        /*01ac*/ 	.word	0x00000000
        /*01b0*/ 	.short	0x0003
        /*01b2*/ 	.short	0x0060
        /*01b4*/ 	.byte	0x00, 0xf0, 0xe1, 0x00


	//----- nvinfo : EIATTR_KPARAM_INFO
	.align		4
.L_1397:
        /*01b8*/ 	.byte	0x04, 0x17
        /*01ba*/ 	.short	(.L_1399 - .L_1398)
.L_1398:
        /*01bc*/ 	.word	0x00000000
        /*01c0*/ 	.short	0x0002
        /*01c2*/ 	.short	0x0028
        /*01c4*/ 	.byte	0x00, 0xf0, 0xe1, 0x00


	//----- nvinfo : EIATTR_KPARAM_INFO
	.align		4
.L_1399:
        /*01c8*/ 	.byte	0x04, 0x17
        /*01ca*/ 	.short	(.L_1401 - .L_1400)
.L_1400:
        /*01cc*/ 	.word	0x00000000
        /*01d0*/ 	.short	0x0001
        /*01d2*/ 	.short	0x0020
        /*01d4*/ 	.byte	0x00, 0xf0, 0x11, 0x00


	//----- nvinfo : EIATTR_KPARAM_INFO
	.align		4
.L_1401:
        /*01d8*/ 	.byte	0x04, 0x17
        /*01da*/ 	.short	(.L_1403 - .L_1402)
.L_1402:
        /*01dc*/ 	.word	0x00000000
        /*01e0*/ 	.short	0x0000
        /*01e2*/ 	.short	0x0000
        /*01e4*/ 	.byte	0x00, 0xf0, 0x81, 0x00


	//----- nvinfo : EIATTR_MAXREG_COUNT
	.align		4
.L_1403:
        /*01e8*/ 	.byte	0x03, 0x1b
        /*01ea*/ 	.short	0x00ff


	//----- nvinfo : EIATTR_EXIT_INSTR_OFFSETS
	.align		4
        /*01ec*/ 	.byte	0x04, 0x1c
        /*01ee*/ 	.short	(.L_1405 - .L_1404)


	//   ....[0]....
.L_1404:
        /*01f0*/ 	.word	0x00000070


	//   ....[1]....
        /*01f4*/ 	.word	0x000077f0


	//----- nvinfo : EIATTR_CRS_STACK_SIZE
	.align		4
.L_1405:
        /*01f8*/ 	.byte	0x04, 0x1e
        /*01fa*/ 	.short	(.L_1407 - .L_1406)
.L_1406:
        /*01fc*/ 	.word	0x00000000
.L_1407:


//--------------------- .nv.info.eval_triangles_body_contacts_cuda_kernel_forward --------------------------
	.section	.nv.info.eval_triangles_body_contacts_cuda_kernel_forward,"",@"SHT_CUDA_INFO"
	.sectionflags	@""
	.align	4


	//----- nvinfo : EIATTR_CUDA_API_VERSION
	.align		4
        /*0000*/ 	.byte	0x04, 0x37
        /*0002*/ 	.short	(.L_1409 - .L_1408)
.L_1408:
        /*0004*/ 	.word	0x0000007d


	//----- nvinfo : EIATTR_PARAM_CBANK
	.align		4
.L_1409:
        /*0008*/ 	.byte	0x04, 0x0a
        /*000a*/ 	.short	(.L_1411 - .L_1410)
	.align		4
.L_1410:
        /*000c*/ 	.word	index@(.nv.constant0.eval_triangles_body_contacts_cuda_kernel_forward)
        /*0010*/ 	.short	0x0160
        /*0012*/ 	.short	0x0300


	//----- nvinfo : EIATTR_CBANK_PARAM_SIZE
	.align		4
.L_1411:
        /*0014*/ 	.byte	0x03, 0x19
        /*0016*/ 	.short	0x0300


	//----- nvinfo : EIATTR_KPARAM_INFO
	.align		4
        /*0018*/ 	.byte	0x04, 0x17
        /*001a*/ 	.short	(.L_1413 - .L_1412)
.L_1412:
        /*001c*/ 	.word	0x00000000
        /*0020*/ 	.short	0x000e
        /*0022*/ 	.short	0x02c8
        /*0024*/ 	.byte	0x00, 0xf0, 0xe1, 0x00


	//----- nvinfo : EIATTR_KPARAM_INFO
	.align		4
.L_1413:
        /*0028*/ 	.byte	0x04, 0x17
        /*002a*/ 	.short	(.L_1415 - .L_1414)
.L_1414:
        /*002c*/ 	.word	0x00000000
        /*0030*/ 	.short	0x000d
        /*0032*/ 	.short	0x0290
        /*0034*/ 	.byte	0x00, 0xf0, 0xe1, 0x00


	//----- nvinfo : EIATTR_KPARAM_INFO
	.align		4
.L_1415:
        /*0038*/ 	.byte	0x04, 0x17
        /*003a*/ 	.short	(.L_1417 - .L_1416)
.L_1416:
        /*003c*/ 	.word	0x00000000
        /*0040*/ 	.short	0x000c
        /*0042*/ 	.short	0x0258
        /*0044*/ 	.byte	0x00, 0xf0, 0xe1, 0x00


	//----- nvinfo : EIATTR_KPARAM_INFO
	.align		4
.L_1417:
        /*0048*/ 	.byte	0x04, 0x17
        /*004a*/ 	.short	(.L_1419 - .L_1418)
.L_1418:
        /*004c*/ 	.word	0x00000000
        /*0050*/ 	.short	0x000b
        /*0052*/ 	.short	0x0220
        /*0054*/ 	.byte	0x00, 0xf0, 0xe1, 0x00


	//----- nvinfo : EIATTR_KPARAM_INFO
	.align		4
.L_1419:
        /*0058*/ 	.byte	0x04, 0x17
        /*005a*/ 	.short	(.L_1421 - .L_1420)
.L_1420:
        /*005c*/ 	.word	0x00000000
        /*0060*/ 	.short	0x000a
        /*0062*/ 	.short	0x01e8
        /*0064*/ 	.byte	0x00, 0xf0, 0xe1, 0x00


	//----- nvinfo : EIATTR_KPARAM_INFO
	.align		4
.L_1421:
        /*0068*/ 	.byte	0x04, 0x17
        /*006a*/ 	.short	(.L_1423 - .L_1422)
.L_1422:
        /*006c*/ 	.word	0x00000000
        /*0070*/ 	.short	0x0009
        /*0072*/ 	.short	0x01b0
        /*0074*/ 	.byte	0x00, 0xf0, 0xe1, 0x00


	//----- nvinfo : EIATTR_KPARAM_INFO
	.align		4
.L_1423:
        /*0078*/ 	.byte	0x04, 0x17
        /*007a*/ 	.short	(.L_1425 - .L_1424)
.L_1424:
        /*007c*/ 	.word	0x00000000
        /*0080*/ 	.short	0x0008
        /*0082*/ 	.short	0x0178
        /*0084*/ 	.byte	0x00, 0xf0, 0xe1, 0x00


	//----- nvinfo : EIATTR_KPARAM_INFO
	.align		4
.L_1425:
        /*0088*/ 	.byte	0x04, 0x17
        /*008a*/ 	.short	(.L_1427 - .L_1426)
.L_1426:
        /*008c*/ 	.word	0x00000000
        /*0090*/ 	.short	0x0007
        /*0092*/ 	.short	0x0140
        /*0094*/ 	.byte	0x00, 0xf0, 0xe1, 0x00


	//----- nvinfo : EIATTR_KPARAM_INFO
	.align		4
.L_1427:
        /*0098*/ 	.byte	0x04, 0x17
        /*009a*/ 	.short	(.L_1429 - .L_1428)
.L_1428:
        /*009c*/ 	.word	0x00000000
        /*00a0*/ 	.short	0x0006
        /*00a2*/ 	.short	0x0108
        /*00a4*/ 	.byte	0x00, 0xf0, 0xe1, 0x00


	//----- nvinfo : EIATTR_KPARAM_INFO
	.align		4
.L_1429:
        /*00a8*/ 	.byte	0x04, 0x17
        /*00aa*/ 	.short	(.L_1431 - .L_1430)
.L_1430:
        /*00ac*/ 	.word	0x00000000
        /*00b0*/ 	.short	0x0005
        /*00b2*/ 	.short	0x00d0
        /*00b4*/ 	.byte	0x00, 0xf0, 0xe1, 0x00


	//----- nvinfo : EIATTR_KPARAM_INFO
	.align		4
.L_1431:
        /*00b8*/ 	.byte	0x04, 0x17
        /*00ba*/ 	.short	(.L_1433 - .L_1432)
.L_1432:
        /*00bc*/ 	.word	0x00000000
        /*00c0*/ 	.short	0x0004
        /*00c2*/ 	.short	0x0098
        /*00c4*/ 	.byte	0x00, 0xf0, 0xe1, 0x00


	//----- nvinfo : EIATTR_KPARAM_INFO
	.align		4
.L_1433:
        /*00c8*/ 	.byte	0x04, 0x17
        /*00ca*/ 	.short	(.L_1435 - .L_1434)
.L_1434:
        /*00cc*/ 	.word	0x00000000
        /*00d0*/ 	.short	0x0003
        /*00d2*/ 	.short	0x0060
        /*00d4*/ 	.byte	0x00, 0xf0, 0xe1, 0x00


	//----- nvinfo : EIATTR_KPARAM_INFO
	.align		4
.L_1435:
        /*00d8*/ 	.byte	0x04, 0x17
        /*00da*/ 	.short	(.L_1437 - .L_1436)
.L_1436:
        /*00dc*/ 	.word	0x00000000
        /*00e0*/ 	.short	0x0002
        /*00e2*/ 	.short	0x0028
        /*00e4*/ 	.byte	0x00, 0xf0, 0xe1, 0x00


	//----- nvinfo : EIATTR_KPARAM_INFO
	.align		4
.L_1437:
        /*00e8*/ 	.byte	0x04, 0x17
        /*00ea*/ 	.short	(.L_1439 - .L_1438)
.L_1438:
        /*00ec*/ 	.word	0x00000000
        /*00f0*/ 	.short	0x0001
        /*00f2*/ 	.short	0x0020
        /*00f4*/ 	.byte	0x00, 0xf0, 0x11, 0x00


	//----- nvinfo : EIATTR_KPARAM_INFO
	.align		4
.L_1439:
        /*00f8*/ 	.byte	0x04, 0x17
        /*00fa*/ 	.short	(.L_1441 - .L_1440)
.L_1440:
        /*00fc*/ 	.word	0x00000000
        /*0100*/ 	.short	0x0000
        /*0102*/ 	.short	0x0000
        /*0104*/ 	.byte	0x00, 0xf0, 0x81, 0x00


	//----- nvinfo : EIATTR_MAXREG_COUNT
	.align		4
.L_1441:
        /*0108*/ 	.byte	0x03, 0x1b
        /*010a*/ 	.short	0x00ff


	//----- nvinfo : EIATTR_EXIT_INSTR_OFFSETS
	.align		4
        /*010c*/ 	.byte	0x04, 0x1c
        /*010e*/ 	.short	(.L_1443 - .L_1442)


	//   ....[0]....
.L_1442:
        /*0110*/ 	.word	0x00000070


	//   ....[1]....
        /*0114*/ 	.word	0x00002c30


	//----- nvinfo : EIATTR_CRS_STACK_SIZE
	.align		4
.L_1443:
        /*0118*/ 	.byte	0x04, 0x1e
        /*011a*/ 	.short	(.L_1445 - .L_1444)
.L_1444:
        /*011c*/ 	.word	0x00000000
.L_1445:


//--------------------- .nv.info.eval_triangles_contact_cuda_kernel_backward --------------------------
	.section	.nv.info.eval_triangles_contact_cuda_kernel_backward,"",@"SHT_CUDA_INFO"
	.sectionflags	@""
	.align	4


	//----- nvinfo : EIATTR_CUDA_API_VERSION
	.align		4
        /*0000*/ 	.byte	0x04, 0x37
        /*0002*/ 	.short	(.L_1447 - .L_1446)
.L_1446:
        /*0004*/ 	.word	0x0000007d


	//----- nvinfo : EIATTR_PARAM_CBANK
	.align		4
.L_1447:
        /*0008*/ 	.byte	0x04, 0x0a
        /*000a*/ 	.short	(.L_1449 - .L_1448)
	.align		4
.L_1448:
        /*000c*/ 	.word	index@(.nv.constant0.eval_triangles_contact_cuda_kernel_backward)
        /*0010*/ 	.short	0x0160
        /*0012*/ 	.short	0x0340


	//----- nvinfo : EIATTR_CBANK_PARAM_SIZE
	.align		4
.L_1449:
        /*0014*/ 	.byte	0x03, 0x19
        /*0016*/ 	.short	0x0340


	//----- nvinfo : EIATTR_KPARAM_INFO
	.align		4
        /*0018*/ 	.byte	0x04, 0x17
        /*001a*/ 	.short	(.L_1451 - .L_1450)
.L_1450:
        /*001c*/ 	.word	0x00000000
        /*0020*/ 	.short	0x0010
        /*0022*/ 	.short	0x0308
        /*0024*/ 	.byte	0x00, 0xf0, 0xe1, 0x00


	//----- nvinfo : EIATTR_KPARAM_INFO
	.align		4
.L_1451:
        /*0028*/ 	.byte	0x04, 0x17
        /*002a*/ 	.short	(.L_1453 - .L_1452)
.L_1452:
        /*002c*/ 	.word	0x00000000
        /*0030*/ 	.short	0x000f
        /*0032*/ 	.short	0x02d0
        /*0034*/ 	.byte	0x00, 0xf0, 0xe1, 0x00


	//----- nvinfo : EIATTR_KPARAM_INFO
	.align		4
.L_1453:
        /*0038*/ 	.byte	0x04, 0x17
        /*003a*/ 	.short	(.L_1455 - .L_1454)
.L_1454:
        /*003c*/ 	.word	0x00000000
        /*0040*/ 	.short	0x000e
        /*0042*/ 	.short	0x0298
        /*0044*/ 	.byte	0x00, 0xf0, 0xe1, 0x00


	//----- nvinfo : EIATTR_KPARAM_INFO
	.align		4
.L_1455:
        /*0048*/ 	.byte	0x04, 0x17
        /*004a*/ 	.short	(.L_1457 - .L_1456)
.L_1456:
        /*004c*/ 	.word	0x00000000
        /*0050*/ 	.short	0x000d
        /*0052*/ 	.short	0x0260
        /*0054*/ 	.byte	0x00, 0xf0, 0xe1, 0x00


	//----- nvinfo : EIATTR_KPARAM_INFO
	.align		4
.L_1457:
        /*0058*/ 	.byte	0x04, 0x17
        /*005a*/ 	.short	(.L_1459 - .L_1458)
.L_1458:
        /*005c*/ 	.word	0x00000000
        /*0060*/ 	.short	0x000c
        /*0062*/ 	.short	0x0228
        /*0064*/ 	.byte	0x00, 0xf0, 0xe1, 0x00


	//----- nvinfo : EIATTR_KPARAM_INFO
	.align		4
.L_1459:
        /*0068*/ 	.byte	0x04, 0x17
        /*006a*/ 	.short	(.L_1461 - .L_1460)
.L_1460:
        /*006c*/ 	.word	0x00000000
        /*0070*/ 	.short	0x000b
        /*0072*/ 	.short	0x01f0
        /*0074*/ 	.byte	0x00, 0xf0, 0xe1, 0x00


	//----- nvinfo : EIATTR_KPARAM_INFO
	.align		4
.L_1461:
        /*0078*/ 	.byte	0x04, 0x17
        /*007a*/ 	.short	(.L_1463 - .L_1462)
.L_1462:
        /*007c*/ 	.word	0x00000000
        /*0080*/ 	.short	0x000a
        /*0082*/ 	.short	0x01b8
        /*0084*/ 	.byte	0x00, 0xf0, 0xe1, 0x00


	//----- nvinfo : EIATTR_KPARAM_INFO
	.align		4
.L_1463:
        /*0088*/ 	.byte	0x04, 0x17
        /*008a*/ 	.short	(.L_1465 - .L_1464)
.L_1464:
        /*008c*/ 	.word	0x00000000
        /*0090*/ 	.short	0x0009
        /*0092*/ 	.short	0x01b0
        /*0094*/ 	.byte	0x00, 0xf0, 0x11, 0x00


	//----- nvinfo : EIATTR_KPARAM_INFO
	.align		4
.L_1465:
        /*0098*/ 	.byte	0x04, 0x17
        /*009a*/ 	.short	(.L_1467 - .L_1466)
.L_1466:
        /*009c*/ 	.word	0x00000000
        /*00a0*/ 	.short	0x0008
        /*00a2*/ 	.short	0x0178
        /*00a4*/ 	.byte	0x00, 0xf0, 0xe1, 0x00


	//----- nvinfo : EIATTR_KPARAM_INFO
	.align		4
.L_1467:
        /*00a8*/ 	.byte	0x04, 0x17
        /*00aa*/ 	.short	(.L_1469 - .L_1468)
.L_1468:
        /*00ac*/ 	.word	0x00000000
        /*00b0*/ 	.short	0x0007
        /*00b2*/ 	.short	0x0140
        /*00b4*/ 	.byte	0x00, 0xf0, 0xe1, 0x00


	//----- nvinfo : EIATTR_KPARAM_INFO
	.align		4
.L_1469:
        /*00b8*/ 	.byte	0x04, 0x17
        /*00ba*/ 	.short	(.L_1471 - .L_1470)
.L_1470:
        /*00bc*/ 	.word	0x00000000
        /*00c0*/ 	.short	0x0006
        /*00c2*/ 	.short	0x0108
        /*00c4*/ 	.byte	0x00, 0xf0, 0xe1, 0x00


	//----- nvinfo : EIATTR_KPARAM_INFO
	.align		4
.L_1471:
        /*00c8*/ 	.byte	0x04, 0x17
        /*00ca*/ 	.short	(.L_1473 - .L_1472)
.L_1472:
        /*00cc*/ 	.word	0x00000000
        /*00d0*/ 	.short	0x0005
        /*00d2*/ 	.short	0x00d0
        /*00d4*/ 	.byte	0x00, 0xf0, 0xe1, 0x00


	//----- nvinfo : EIATTR_KPARAM_INFO
	.align		4
.L_1473:
        /*00d8*/ 	.byte	0x04, 0x17
        /*00da*/ 	.short	(.L_1475 - .L_1474)
.L_1474:
        /*00dc*/ 	.word	0x00000000
        /*00e0*/ 	.short	0x0004
        /*00e2*/ 	.short	0x0098
        /*00e4*/ 	.byte	0x00, 0xf0, 0xe1, 0x00


	//----- nvinfo : EIATTR_KPARAM_INFO
	.align		4
.L_1475:
        /*00e8*/ 	.byte	0x04, 0x17
        /*00ea*/ 	.short	(.L_1477 - .L_1476)
.L_1476:
        /*00ec*/ 	.word	0x00000000
        /*00f0*/ 	.short	0x0003
        /*00f2*/ 	.short	0x0060
        /*00f4*/ 	.byte	0x00, 0xf0, 0xe1, 0x00


	//----- nvinfo : EIATTR_KPARAM_INFO
	.align		4
.L_1477:
        /*00f8*/ 	.byte	0x04, 0x17
        /*00fa*/ 	.short	(.L_1479 - .L_1478)
.L_1478:
        /*00fc*/ 	.word	0x00000000
        /*0100*/ 	.short	0x0002
        /*0102*/ 	.short	0x0028
        /*0104*/ 	.byte	0x00, 0xf0, 0xe1, 0x00


	//----- nvinfo : EIATTR_KPARAM_INFO
	.align		4
.L_1479:
        /*0108*/ 	.byte	0x04, 0x17
        /*010a*/ 	.short	(.L_1481 - .L_1480)
.L_1480:
        /*010c*/ 	.word	0x00000000
        /*0110*/ 	.short	0x0001
        /*0112*/ 	.short	0x0020
        /*0114*/ 	.byte	0x00, 0xf0, 0x11, 0x00


	//----- nvinfo : EIATTR_KPARAM_INFO
	.align		4
.L_1481:
        /*0118*/ 	.byte	0x04, 0x17
        /*011a*/ 	.short	(.L_1483 - .L_1482)
.L_1482:
        /*011c*/ 	.word	0x00000000
        /*0120*/ 	.short	0x0000
        /*0122*/ 	.short	0x0000
        /*0124*/ 	.byte	0x00, 0xf0, 0x81, 0x00


	//----- nvinfo : EIATTR_MAXREG_COUNT
	.align		4
.L_1483:
        /*0128*/ 	.byte	0x03, 0x1b
        /*012a*/ 	.short	0x00ff


	//----- nvinfo : EIATTR_EXIT_INSTR_OFFSETS
	.align		4
        /*012c*/ 	.byte	0x04, 0x1c
        /*012e*/ 	.short	(.L_1485 - .L_1484)


	//   ....[0]....
.L_1484:
        /*0130*/ 	.word	0x00000070


	//   ....[1]....
        /*0134*/ 	.word	0x00004660


	//----- nvinfo : EIATTR_CRS_STACK_SIZE
	.align		4
.L_1485:
        /*0138*/ 	.byte	0x04, 0x1e
        /*013a*/ 	.short	(.L_1487 - .L_1486)
.L_1486:
        /*013c*/ 	.word	0x00000000
.L_1487:


//--------------------- .nv.info.eval_triangles_contact_cuda_kernel_forward --------------------------
	.section	.nv.info.eval_triangles_contact_cuda_kernel_forward,"",@"SHT_CUDA_INFO"
	.sectionflags	@""
	.align	4


	//----- nvinfo : EIATTR_CUDA_API_VERSION
	.align		4
        /*0000*/ 	.byte	0x04, 0x37
        /*0002*/ 	.short	(.L_1489 - .L_1488)
.L_1488:
        /*0004*/ 	.word	0x0000007d


	//----- nvinfo : EIATTR_PARAM_CBANK
	.align		4
.L_1489:
        /*0008*/ 	.byte	0x04, 0x0a
        /*000a*/ 	.short	(.L_1491 - .L_1490)
	.align		4
.L_1490:
        /*000c*/ 	.word	index@(.nv.constant0.eval_triangles_contact_cuda_kernel_forward)
        /*0010*/ 	.short	0x0160
        /*0012*/ 	.short	0x01b0


	//----- nvinfo : EIATTR_CBANK_PARAM_SIZE
	.align		4
.L_1491:
        /*0014*/ 	.byte	0x03, 0x19
        /*0016*/ 	.short	0x01b0


	//----- nvinfo : EIATTR_KPARAM_INFO
	.align		4
        /*0018*/ 	.byte	0x04, 0x17
        /*001a*/ 	.short	(.L_1493 - .L_1492)
.L_1492:
        /*001c*/ 	.word	0x00000000
        /*0020*/ 	.short	0x0008
        /*0022*/ 	.short	0x0178
        /*0024*/ 	.byte	0x00, 0xf0, 0xe1, 0x00


	//----- nvinfo : EIATTR_KPARAM_INFO
	.align		4
.L_1493:
        /*0028*/ 	.byte	0x04, 0x17
        /*002a*/ 	.short	(.L_1495 - .L_1494)
.L_1494:
        /*002c*/ 	.word	0x00000000
        /*0030*/ 	.short	0x0007
        /*0032*/ 	.short	0x0140
        /*0034*/ 	.byte	0x00, 0xf0, 0xe1, 0x00


	//----- nvinfo : EIATTR_KPARAM_INFO
	.align		4
.L_1495:
        /*0038*/ 	.byte	0x04, 0x17
        /*003a*/ 	.short	(.L_1497 - .L_1496)
.L_1496:
        /*003c*/ 	.word	0x00000000
        /*0040*/ 	.short	0x0006
        /*0042*/ 	.short	0x0108
        /*0044*/ 	.byte	0x00, 0xf0, 0xe1, 0x00


	//----- nvinfo : EIATTR_KPARAM_INFO
	.align		4
.L_1497:
        /*0048*/ 	.byte	0x04, 0x17
        /*004a*/ 	.short	(.L_1499 - .L_1498)
.L_1498:
        /*004c*/ 	.word	0x00000000
        /*0050*/ 	.short	0x0005
        /*0052*/ 	.short	0x00d0
        /*0054*/ 	.byte	0x00, 0xf0, 0xe1, 0x00


	//----- nvinfo : EIATTR_KPARAM_INFO
	.align		4
.L_1499:
        /*0058*/ 	.byte	0x04, 0x17
        /*005a*/ 	.short	(.L_1501 - .L_1500)
.L_1500:
        /*005c*/ 	.word	0x00000000
        /*0060*/ 	.short	0x0004
        /*0062*/ 	.short	0x0098
        /*0064*/ 	.byte	0x00, 0xf0, 0xe1, 0x00


	//----- nvinfo : EIATTR_KPARAM_INFO
	.align		4
.L_1501:
        /*0068*/ 	.byte	0x04, 0x17
        /*006a*/ 	.short	(.L_1503 - .L_1502)
.L_1502:
        /*006c*/ 	.word	0x00000000
        /*0070*/ 	.short	0x0003
        /*0072*/ 	.short	0x0060
        /*0074*/ 	.byte	0x00, 0xf0, 0xe1, 0x00


	//----- nvinfo : EIATTR_KPARAM_INFO
	.align		4
.L_1503:
        /*0078*/ 	.byte	0x04, 0x17
        /*007a*/ 	.short	(.L_1505 - .L_1504)
.L_1504:
        /*007c*/ 	.word	0x00000000
        /*0080*/ 	.short	0x0002
        /*0082*/ 	.short	0x0028
        /*0084*/ 	.byte	0x00, 0xf0, 0xe1, 0x00


	//----- nvinfo : EIATTR_KPARAM_INFO
	.align		4
.L_1505:
        /*0088*/ 	.byte	0x04, 0x17
        /*008a*/ 	.short	(.L_1507 - .L_1506)
.L_1506:
        /*008c*/ 	.word	0x00000000
        /*0090*/ 	.short	0x0001
        /*0092*/ 	.short	0x0020
        /*0094*/ 	.byte	0x00, 0xf0, 0x11, 0x00


	//----- nvinfo : EIATTR_KPARAM_INFO
	.align		4
.L_1507:
        /*0098*/ 	.byte	0x04, 0x17
        /*009a*/ 	.short	(.L_1509 - .L_1508)
.L_1508:
        /*009c*/ 	.word	0x00000000
        /*00a0*/ 	.short	0x0000
        /*00a2*/ 	.short	0x0000
        /*00a4*/ 	.byte	0x00, 0xf0, 0x81, 0x00


	//----- nvinfo : EIATTR_MAXREG_COUNT
	.align		4
.L_1509:
        /*00a8*/ 	.byte	0x03, 0x1b
        /*00aa*/ 	.short	0x00ff


	//----- nvinfo : EIATTR_EXIT_INSTR_OFFSETS
	.align		4
        /*00ac*/ 	.byte	0x04, 0x1c
        /*00ae*/ 	.short	(.L_1511 - .L_1510)


	//   ....[0]....
.L_1510:
        /*00b0*/ 	.word	0x00000070


	//   ....[1]....
        /*00b4*/ 	.word	0x00000450


	//   ....[2]....
        /*00b8*/ 	.word	0x00001800


	//----- nvinfo : EIATTR_CRS_STACK_SIZE
	.align		4
.L_1511:
        /*00bc*/ 	.byte	0x04, 0x1e
        /*00be*/ 	.short	(.L_1513 - .L_1512)
.L_1512:
        /*00c0*/ 	.word	0x00000000
.L_1513:


//--------------------- .nv.info.eval_triangles_cuda_kernel_backward --------------------------
	.section	.nv.info.eval_triangles_cuda_kernel_backward,"",@"SHT_CUDA_INFO"
	.sectionflags	@""
	.align	4


	//----- nvinfo : EIATTR_CUDA_API_VERSION
	.align		4
        /*0000*/ 	.byte	0x04, 0x37
        /*0002*/ 	.short	(.L_1515 - .L_1514)
.L_1514:
        /*0004*/ 	.word	0x0000007d


	//----- nvinfo : EIATTR_PARAM_CBANK
	.align		4
.L_1515:
        /*0008*/ 	.byte	0x04, 0x0a
        /*000a*/ 	.short	(.L_1517 - .L_1516)
	.align		4
.L_1516:
        /*000c*/ 	.word	index@(.nv.constant0.eval_triangles_cuda_kernel_backward)
        /*0010*/ 	.short	0x0160
        /*0012*/ 	.short	0x0330


	//----- nvinfo : EIATTR_CBANK_PARAM_SIZE
	.align		4
.L_1517:
        /*0014*/ 	.byte	0x03, 0x19
        /*0016*/ 	.short	0x0330


	//----- nvinfo : EIATTR_KPARAM_INFO
	.align		4
        /*0018*/ 	.byte	0x04, 0x17
        /*001a*/ 	.short	(.L_1519 - .L_1518)
.L_1518:
        /*001c*/ 	.word	0x00000000
        /*0020*/ 	.short	0x000e
        /*0022*/ 	.short	0x02f8
        /*0024*/ 	.byte	0x00, 0xf0, 0xe1, 0x00


	//----- nvinfo : EIATTR_KPARAM_INFO
	.align		4
.L_1519:
        /*0028*/ 	.byte	0x04, 0x17
        /*002a*/ 	.short	(.L_1521 - .L_1520)
.L_1520:
        /*002c*/ 	.word	0x00000000
        /*0030*/ 	.short	0x000d
        /*0032*/ 	.short	0x02c0
        /*0034*/ 	.byte	0x00, 0xf0, 0xe1, 0x00


	//----- nvinfo : EIATTR_KPARAM_INFO
	.align		4
.L_1521:
        /*0038*/ 	.byte	0x04, 0x17
        /*003a*/ 	.short	(.L_1523 - .L_1522)
.L_1522:
        /*003c*/ 	.word	0x00000000
        /*0040*/ 	.short	0x000c
        /*0042*/ 	.short	0x0288
        /*0044*/ 	.byte	0x00, 0xf0, 0xe1, 0x00


	//----- nvinfo : EIATTR_KPARAM_INFO
	.align		4
.L_1523:
        /*0048*/ 	.byte	0x04, 0x17
        /*004a*/ 	.short	(.L_1525 - .L_1524)
.L_1524:
        /*004c*/ 	.word	0x00000000
        /*0050*/ 	.short	0x000b
        /*0052*/ 	.short	0x0250
        /*0054*/ 	.byte	0x00, 0xf0, 0xe1, 0x00


	//----- nvinfo : EIATTR_KPARAM_INFO
	.align		4
.L_1525:
        /*0058*/ 	.byte	0x04, 0x17
        /*005a*/ 	.short	(.L_1527 - .L_1526)
.L_1526:
        /*005c*/ 	.word	0x00000000
        /*0060*/ 	.short	0x000a
        /*0062*/ 	.short	0x0218
        /*0064*/ 	.byte	0x00, 0xf0, 0xe1, 0x00


	//----- nvinfo : EIATTR_KPARAM_INFO
	.align		4
.L_1527:
        /*0068*/ 	.byte	0x04, 0x17
        /*006a*/ 	.short	(.L_1529 - .L_1528)
.L_1528:
        /*006c*/ 	.word	0x00000000
        /*0070*/ 	.short	0x0009
        /*0072*/ 	.short	0x01e0
        /*0074*/ 	.byte	0x00, 0xf0, 0xe1, 0x00


	//----- nvinfo : EIATTR_KPARAM_INFO
	.align		4
.L_1529:
        /*0078*/ 	.byte	0x04, 0x17
        /*007a*/ 	.short	(.L_1531 - .L_1530)
.L_1530:
        /*007c*/ 	.word	0x00000000
        /*0080*/ 	.short	0x0008
        /*0082*/ 	.short	0x01a8
        /*0084*/ 	.byte	0x00, 0xf0, 0xe1, 0x00


	//----- nvinfo : EIATTR_KPARAM_INFO
	.align		4
.L_1531:
        /*0088*/ 	.byte	0x04, 0x17
        /*008a*/ 	.short	(.L_1533 - .L_1532)
.L_1532:
        /*008c*/ 	.word	0x00000000
        /*0090*/ 	.short	0x0007
        /*0092*/ 	.short	0x0170
        /*0094*/ 	.byte	0x00, 0xf0, 0xe1, 0x00


	//----- nvinfo : EIATTR_KPARAM_INFO
	.align		4
.L_1533:
        /*0098*/ 	.byte	0x04, 0x17
        /*009a*/ 	.short	(.L_1535 - .L_1534)
.L_1534:
        /*009c*/ 	.word	0x00000000
        /*00a0*/ 	.short	0x0006
        /*00a2*/ 	.short	0x0138
        /*00a4*/ 	.byte	0x00, 0xf0, 0xe1, 0x00


	//----- nvinfo : EIATTR_KPARAM_INFO
	.align		4
.L_1535:
        /*00a8*/ 	.byte	0x04, 0x17
        /*00aa*/ 	.short	(.L_1537 - .L_1536)
.L_1536:
        /*00ac*/ 	.word	0x00000000
        /*00b0*/ 	.short	0x0005
        /*00b2*/ 	.short	0x0100
        /*00b4*/ 	.byte	0x00, 0xf0, 0xe1, 0x00


	//----- nvinfo : EIATTR_KPARAM_INFO
	.align		4
.L_1537:
        /*00b8*/ 	.byte	0x04, 0x17
        /*00ba*/ 	.short	(.L_1539 - .L_1538)
.L_1538:
        /*00bc*/ 	.word	0x00000000
        /*00c0*/ 	.short	0x0004
        /*00c2*/ 	.short	0x00c8
        /*00c4*/ 	.byte	0x00, 0xf0, 0xe1, 0x00


	//----- nvinfo : EIATTR_KPARAM_INFO
	.align		4
.L_1539:
        /*00c8*/ 	.byte	0x04, 0x17
        /*00ca*/ 	.short	(.L_1541 - .L_1540)
.L_1540:
        /*00cc*/ 	.word	0x00000000
        /*00d0*/ 	.short	0x0003
        /*00d2*/ 	.short	0x0090
        /*00d4*/ 	.byte	0x00, 0xf0, 0xe1, 0x00


	//----- nvinfo : EIATTR_KPARAM_INFO
	.align		4
.L_1541:
        /*00d8*/ 	.byte	0x04, 0x17
        /*00da*/ 	.short	(.L_1543 - .L_1542)
.L_1542:
        /*00dc*/ 	.word	0x00000000
        /*00e0*/ 	.short	0x0002
        /*00e2*/ 	.short	0x0058
        /*00e4*/ 	.byte	0x00, 0xf0, 0xe1, 0x00


	//----- nvinfo : EIATTR_KPARAM_INFO
	.align		4
.L_1543:
        /*00e8*/ 	.byte	0x04, 0x17
        /*00ea*/ 	.short	(.L_1545 - .L_1544)
.L_1544:
        /*00ec*/ 	.word	0x00000000
        /*00f0*/ 	.short	0x0001
        /*00f2*/ 	.short	0x0020
        /*00f4*/ 	.byte	0x00, 0xf0, 0xe1, 0x00


	//----- nvinfo : EIATTR_KPARAM_INFO
	.align		4
.L_1545:
        /*00f8*/ 	.byte	0x04, 0x17
        /*00fa*/ 	.short	(.L_1547 - .L_1546)
.L_1546:
        /*00fc*/ 	.word	0x00000000
        /*0100*/ 	.short	0x0000
        /*0102*/ 	.short	0x0000
        /*0104*/ 	.byte	0x00, 0xf0, 0x81, 0x00


	//----- nvinfo : EIATTR_MAXREG_COUNT
	.align		4
.L_1547:
        /*0108*/ 	.byte	0x03, 0x1b
        /*010a*/ 	.short	0x00ff


	//----- nvinfo : EIATTR_EXIT_INSTR_OFFSETS
	.align		4
        /*010c*/ 	.byte	0x04, 0x1c
        /*010e*/ 	.short	(.L_1549 - .L_1548)


	//   ....[0]....
.L_1548:
        /*0110*/ 	.word	0x00000070


	//   ....[1]....
        /*0114*/ 	.word	0x000057b0


	//----- nvinfo : EIATTR_CRS_STACK_SIZE
	.align		4
.L_1549:
        /*0118*/ 	.byte	0x04, 0x1e
        /*011a*/ 	.short	(.L_1551 - .L_1550)
.L_1550:
        /*011c*/ 	.word	0x00000000
.L_1551:


//--------------------- .nv.info.eval_triangles_cuda_kernel_forward --------------------------
	.section	.nv.info.eval_triangles_cuda_kernel_forward,"",@"SHT_CUDA_INFO"
	.sectionflags	@""
	.align	4


	//----- nvinfo : EIATTR_CUDA_API_VERSION
	.align		4
        /*0000*/ 	.byte	0x04, 0x37
        /*0002*/ 	.short	(.L_1553 - .L_1552)
.L_1552:
        /*0004*/ 	.word	0x0000007d


	//----- nvinfo : EIATTR_PARAM_CBANK
	.align		4
.L_1553:
        /*0008*/ 	.byte	0x04, 0x0a
        /*000a*/ 	.short	(.L_1555 - .L_1554)
	.align		4
.L_1554:
        /*000c*/ 	.word	index@(.nv.constant0.eval_triangles_cuda_kernel_forward)
        /*0010*/ 	.short	0x0160
        /*0012*/ 	.short	0x01a8


	//----- nvinfo : EIATTR_CBANK_PARAM_SIZE
	.align		4
.L_1555:
        /*0014*/ 	.byte	0x03, 0x19
        /*0016*/ 	.short	0x01a8


	//----- nvinfo : EIATTR_KPARAM_INFO
	.align		4
        /*0018*/ 	.byte	0x04, 0x17
        /*001a*/ 	.short	(.L_1557 - .L_1556)
.L_1556:
        /*001c*/ 	.word	0x00000000
        /*0020*/ 	.short	0x0007
        /*0022*/ 	.short	0x0170
        /*0024*/ 	.byte	0x00, 0xf0, 0xe1, 0x00


	//----- nvinfo : EIATTR_KPARAM_INFO
	.align		4
.L_1557:
        /*0028*/ 	.byte	0x04, 0x17
        /*002a*/ 	.short	(.L_1559 - .L_1558)
.L_1558:
        /*002c*/ 	.word	0x00000000
        /*0030*/ 	.short	0x0006
        /*0032*/ 	.short	0x0138
        /*0034*/ 	.byte	0x00, 0xf0, 0xe1, 0x00


	//----- nvinfo : EIATTR_KPARAM_INFO
	.align		4
.L_1559:
        /*0038*/ 	.byte	0x04, 0x17
        /*003a*/ 	.short	(.L_1561 - .L_1560)
.L_1560:
        /*003c*/ 	.word	0x00000000
        /*0040*/ 	.short	0x0005
        /*0042*/ 	.short	0x0100
        /*0044*/ 	.byte	0x00, 0xf0, 0xe1, 0x00


	//----- nvinfo : EIATTR_KPARAM_INFO
	.align		4
.L_1561:
        /*0048*/ 	.byte	0x04, 0x17
        /*004a*/ 	.short	(.L_1563 - .L_1562)
.L_1562:
        /*004c*/ 	.word	0x00000000
        /*0050*/ 	.short	0x0004
        /*0052*/ 	.short	0x00c8
        /*0054*/ 	.byte	0x00, 0xf0, 0xe1, 0x00


	//----- nvinfo : EIATTR_KPARAM_INFO
	.align		4
.L_1563:
        /*0058*/ 	.byte	0x04, 0x17
        /*005a*/ 	.short	(.L_1565 - .L_1564)
.L_1564:
        /*005c*/ 	.word	0x00000000
        /*0060*/ 	.short	0x0003
        /*0062*/ 	.short	0x0090
        /*0064*/ 	.byte	0x00, 0xf0, 0xe1, 0x00


	//----- nvinfo : EIATTR_KPARAM_INFO
	.align		4
.L_1565:
        /*0068*/ 	.byte	0x04, 0x17
        /*006a*/ 	.short	(.L_1567 - .L_1566)
.L_1566:
        /*006c*/ 	.word	0x00000000
        /*0070*/ 	.short	0x0002
        /*0072*/ 	.short	0x0058
        /*0074*/ 	.byte	0x00, 0xf0, 0xe1, 0x00


	//----- nvinfo : EIATTR_KPARAM_INFO
	.align		4
.L_1567:
        /*0078*/ 	.byte	0x04, 0x17
        /*007a*/ 	.short	(.L_1569 - .L_1568)
.L_1568:
        /*007c*/ 	.word	0x00000000
        /*0080*/ 	.short	0x0001
        /*0082*/ 	.short	0x0020
        /*0084*/ 	.byte	0x00, 0xf0, 0xe1, 0x00


	//----- nvinfo : EIATTR_KPARAM_INFO
	.align		4
.L_1569:
        /*0088*/ 	.byte	0x04, 0x17
        /*008a*/ 	.short	(.L_1571 - .L_1570)
.L_1570:
        /*008c*/ 	.word	0x00000000
        /*0090*/ 	.short	0x0000
        /*0092*/ 	.short	0x0000
        /*0094*/ 	.byte	0x00, 0xf0, 0x81, 0x00


	//----- nvinfo : EIATTR_MAXREG_COUNT
	.align		4
.L_1571:
        /*0098*/ 	.byte	0x03, 0x1b
        /*009a*/ 	.short	0x00ff


	//----- nvinfo : EIATTR_EXIT_INSTR_OFFSETS
	.align		4
        /*009c*/ 	.byte	0x04, 0x1c
        /*009e*/ 	.short	(.L_1573 - .L_1572)


	//   ....[0]....
.L_1572:
        /*00a0*/ 	.word	0x00000070


	//   ....[1]....
        /*00a4*/ 	.word	0x00002080


	//----- nvinfo : EIATTR_CRS_STACK_SIZE
	.align		4
.L_1573:
        /*00a8*/ 	.byte	0x04, 0x1e
        /*00aa*/ 	.short	(.L_1575 - .L_1574)
.L_1574:
        /*00ac*/ 	.word	0x00000000
.L_1575:


//--------------------- .nv.info.eval_springs_cuda_kernel_backward --------------------------
	.section	.nv.info.eval_springs_cuda_kernel_backward,"",@"SHT_CUDA_INFO"
	.sectionflags	@""
	.align	4


	//----- nvinfo : EIATTR_CUDA_API_VERSION
	.align		4
        /*0000*/ 	.byte	0x04, 0x37
        /*0002*/ 	.short	(.L_1577 - .L_1576)
.L_1576:
        /*0004*/ 	.word	0x0000007d


	//----- nvinfo : EIATTR_PARAM_CBANK
	.align		4
.L_1577:
        /*0008*/ 	.byte	0x04, 0x0a
        /*000a*/ 	.short	(.L_1579 - .L_1578)
	.align		4
.L_1578:
        /*000c*/ 	.word	index@(.nv.constant0.eval_springs_cuda_kernel_backward)
        /*0010*/ 	.short	0x0160
        /*0012*/ 	.short	0x0330


	//----- nvinfo : EIATTR_CBANK_PARAM_SIZE
	.align		4
.L_1579:
        /*0014*/ 	.byte	0x03, 0x19
        /*0016*/ 	.short	0x0330


	//----- nvinfo : EIATTR_KPARAM_INFO
	.align		4
        /*0018*/ 	.byte	0x04, 0x17
        /*001a*/ 	.short	(.L_1581 - .L_1580)
.L_1580:
        /*001c*/ 	.word	0x00000000
        /*0020*/ 	.short	0x000e
        /*0022*/ 	.short	0x02f8
        /*0024*/ 	.byte	0x00, 0xf0, 0xe1, 0x00


	//----- nvinfo : EIATTR_KPARAM_INFO
	.align		4
.L_1581:
        /*0028*/ 	.byte	0x04, 0x17
        /*002a*/ 	.short	(.L_1583 - .L_1582)
.L_1582:
        /*002c*/ 	.word	0x00000000
        /*0030*/ 	.short	0x000d
        /*0032*/ 	.short	0x02c0
        /*0034*/ 	.byte	0x00, 0xf0, 0xe1, 0x00


	//----- nvinfo : EIATTR_KPARAM_INFO
	.align		4
.L_1583:
        /*0038*/ 	.byte	0x04, 0x17
        /*003a*/ 	.short	(.L_1585 - .L_1584)
.L_1584:
        /*003c*/ 	.word	0x00000000
        /*0040*/ 	.short	0x000c
        /*0042*/ 	.short	0x0288
        /*0044*/ 	.byte	0x00, 0xf0, 0xe1, 0x00


	//----- nvinfo : EIATTR_KPARAM_INFO
	.align		4
.L_1585:
        /*0048*/ 	.byte	0x04, 0x17
        /*004a*/ 	.short	(.L_1587 - .L_1586)
.L_1586:
        /*004c*/ 	.word	0x00000000
        /*0050*/ 	.short	0x000b
        /*0052*/ 	.short	0x0250
        /*0054*/ 	.byte	0x00, 0xf0, 0xe1, 0x00


	//----- nvinfo : EIATTR_KPARAM_INFO
	.align		4
.L_1587:
        /*0058*/ 	.byte	0x04, 0x17
        /*005a*/ 	.short	(.L_1589 - .L_1588)
.L_1588:
        /*005c*/ 	.word	0x00000000
        /*0060*/ 	.short	0x000a
        /*0062*/ 	.short	0x0218
        /*0064*/ 	.byte	0x00, 0xf0, 0xe1, 0x00


	//----- nvinfo : EIATTR_KPARAM_INFO
	.align		4
.L_1589:
        /*0068*/ 	.byte	0x04, 0x17
        /*006a*/ 	.short	(.L_1591 - .L_1590)
.L_1590:
        /*006c*/ 	.word	0x00000000
        /*0070*/ 	.short	0x0009
        /*0072*/ 	.short	0x01e0
        /*0074*/ 	.byte	0x00, 0xf0, 0xe1, 0x00


	//----- nvinfo : EIATTR_KPARAM_INFO
	.align		4
.L_1591:
        /*0078*/ 	.byte	0x04, 0x17
        /*007a*/ 	.short	(.L_1593 - .L_1592)
.L_1592:
        /*007c*/ 	.word	0x00000000
        /*0080*/ 	.short	0x0008
        /*0082*/ 	.short	0x01a8
        /*0084*/ 	.byte	0x00, 0xf0, 0xe1, 0x00


	//----- nvinfo : EIATTR_KPARAM_INFO
	.align		4
.L_1593:
        /*0088*/ 	.byte	0x04, 0x17
        /*008a*/ 	.short	(.L_1595 - .L_1594)
.L_1594:
        /*008c*/ 	.word	0x00000000
        /*0090*/ 	.short	0x0007
        /*0092*/ 	.short	0x0170
        /*0094*/ 	.byte	0x00, 0xf0, 0xe1, 0x00


	//----- nvinfo : EIATTR_KPARAM_INFO
	.align		4
.L_1595:
        /*0098*/ 	.byte	0x04, 0x17
        /*009a*/ 	.short	(.L_1597 - .L_1596)
.L_1596:
        /*009c*/ 	.word	0x00000000
        /*00a0*/ 	.short	0x0006
        /*00a2*/ 	.short	0x0138
        /*00a4*/ 	.byte	0x00, 0xf0, 0xe1, 0x00


	//----- nvinfo : EIATTR_KPARAM_INFO
	.align		4
.L_1597:
        /*00a8*/ 	.byte	0x04, 0x17
        /*00aa*/ 	.short	(.L_1599 - .L_1598)
.L_1598:
        /*00ac*/ 	.word	0x00000000
        /*00b0*/ 	.short	0x0005
        /*00b2*/ 	.short	0x0100
        /*00b4*/ 	.byte	0x00, 0xf0, 0xe1, 0x00


	//----- nvinfo : EIATTR_KPARAM_INFO
	.align		4
.L_1599:
        /*00b8*/ 	.byte	0x04, 0x17
        /*00ba*/ 	.short	(.L_1601 - .L_1600)
.L_1600:
        /*00bc*/ 	.word	0x00000000
        /*00c0*/ 	.short	0x0004
        /*00c2*/ 	.short	0x00c8
        /*00c4*/ 	.byte	0x00, 0xf0, 0xe1, 0x00


	//----- nvinfo : EIATTR_KPARAM_INFO
	.align		4
.L_1601:
        /*00c8*/ 	.byte	0x04, 0x17
        /*00ca*/ 	.short	(.L_1603 - .L_1602)
.L_1602:
        /*00cc*/ 	.word	0x00000000
        /*00d0*/ 	.short	0x0003
        /*00d2*/ 	.short	0x0090
        /*00d4*/ 	.byte	0x00, 0xf0, 0xe1, 0x00


	//----- nvinfo : EIATTR_KPARAM_INFO
	.align		4
.L_1603:
        /*00d8*/ 	.byte	0x04, 0x17
        /*00da*/ 	.short	(.L_1605 - .L_1604)
.L_1604:
        /*00dc*/ 	.word	0x00000000
        /*00e0*/ 	.short	0x0002
        /*00e2*/ 	.short	0x0058
        /*00e4*/ 	.byte	0x00, 0xf0, 0xe1, 0x00


	//----- nvinfo : EIATTR_KPARAM_INFO
	.align		4
.L_1605:
        /*00e8*/ 	.byte	0x04, 0x17
        /*00ea*/ 	.short	(.L_1607 - .L_1606)
.L_1606:
        /*00ec*/ 	.word	0x00000000
        /*00f0*/ 	.short	0x0001
        /*00f2*/ 	.short	0x0020
        /*00f4*/ 	.byte	0x00, 0xf0, 0xe1, 0x00


	//----- nvinfo : EIATTR_KPARAM_INFO
	.align		4
.L_1607:
        /*00f8*/ 	.byte	0x04, 0x17
        /*00fa*/ 	.short	(.L_1609 - .L_1608)
.L_1608:
        /*00fc*/ 	.word	0x00000000
        /*0100*/ 	.short	0x0000
        /*0102*/ 	.short	0x0000
        /*0104*/ 	.byte	0x00, 0xf0, 0x81, 0x00


	//----- nvinfo : EIATTR_MAXREG_COUNT
	.align		4
.L_1609:
        /*0108*/ 	.byte	0x03, 0x1b
        /*010a*/ 	.short	0x00ff


	//----- nvinfo : EIATTR_EXIT_INSTR_OFFSETS
	.align		4
        /*010c*/ 	.byte	0x04, 0x1c
        /*010e*/ 	.short	(.L_1611 - .L_1610)


	//   ....[0]....
.L_1610:
        /*0110*/ 	.word	0x00000070


	//   ....[1]....
        /*0114*/ 	.word	0x00001d50


	//----- nvinfo : EIATTR_CRS_STACK_SIZE
	.align		4
.L_1611:
        /*0118*/ 	.byte	0x04, 0x1e
        /*011a*/ 	.short	(.L_1613 - .L_1612)
.L_1612:
        /*011c*/ 	.word	0x00000000
.L_1613:


//--------------------- .nv.info.eval_springs_cuda_kernel_forward --------------------------
	.section	.nv.info.eval_springs_cuda_kernel_forward,"",@"SHT_CUDA_INFO"
	.sectionflags	@""
	.align	4


	//----- nvinfo : EIATTR_CUDA_API_VERSION
	.align		4
        /*0000*/ 	.byte	0x04, 0x37
        /*0002*/ 	.short	(.L_1615 - .L_1614)
.L_1614:
        /*0004*/ 	.word	0x0000007d


	//----- nvinfo : EIATTR_PARAM_CBANK
	.align		4
.L_1615:
        /*0008*/ 	.byte	0x04, 0x0a
        /*000a*/ 	.short	(.L_1617 - .L_1616)
	.align		4
.L_1616:
        /*000c*/ 	.word	index@(.nv.constant0.eval_springs_cuda_kernel_forward)
        /*0010*/ 	.short	0x0160
        /*0012*/ 	.short	0x01a8


	//----- nvinfo : EIATTR_CBANK_PARAM_SIZE
	.align		4
.L_1617:
        /*0014*/ 	.byte	0x03, 0x19
        /*0016*/ 	.short	0x01a8


	//----- nvinfo : EIATTR_KPARAM_INFO
	.align		4
        /*0018*/ 	.byte	0x04, 0x17
        /*001a*/ 	.short	(.L_1619 - .L_1618)
.L_1618:
        /*001c*/ 	.word	0x00000000
        /*0020*/ 	.short	0x0007
        /*0022*/ 	.short	0x0170
        /*0024*/ 	.byte	0x00, 0xf0, 0xe1, 0x00


	//----- nvinfo : EIATTR_KPARAM_INFO
	.align		4
.L_1619:
        /*0028*/ 	.byte	0x04, 0x17
        /*002a*/ 	.short	(.L_1621 - .L_1620)
.L_1620:
        /*002c*/ 	.word	0x00000000
        /*0030*/ 	.short	0x0006
        /*0032*/ 	.short	0x0138
        /*0034*/ 	.byte	0x00, 0xf0, 0xe1, 0x00


	//----- nvinfo : EIATTR_KPARAM_INFO
	.align		4
.L_1621:
        /*0038*/ 	.byte	0x04, 0x17
        /*003a*/ 	.short	(.L_1623 - .L_1622)
.L_1622:
        /*003c*/ 	.word	0x00000000
        /*0040*/ 	.short	0x0005
        /*0042*/ 	.short	0x0100
        /*0044*/ 	.byte	0x00, 0xf0, 0xe1, 0x00


	//----- nvinfo : EIATTR_KPARAM_INFO
	.align		4
.L_1623:
        /*0048*/ 	.byte	0x04, 0x17
        /*004a*/ 	.short	(.L_1625 - .L_1624)
.L_1624:
        /*004c*/ 	.word	0x00000000
        /*0050*/ 	.short	0x0004
        /*0052*/ 	.short	0x00c8
        /*0054*/ 	.byte	0x00, 0xf0, 0xe1, 0x00


	//----- nvinfo : EIATTR_KPARAM_INFO
	.align		4
.L_1625:
        /*0058*/ 	.byte	0x04, 0x17
        /*005a*/ 	.short	(.L_1627 - .L_1626)
.L_1626:
        /*005c*/ 	.word	0x00000000
        /*0060*/ 	.short	0x0003
        /*0062*/ 	.short	0x0090
        /*0064*/ 	.byte	0x00, 0xf0, 0xe1, 0x00


	//----- nvinfo : EIATTR_KPARAM_INFO
	.align		4
.L_1627:
        /*0068*/ 	.byte	0x04, 0x17
        /*006a*/ 	.short	(.L_1629 - .L_1628)
.L_1628:
        /*006c*/ 	.word	0x00000000
        /*0070*/ 	.short	0x0002
        /*0072*/ 	.short	0x0058
        /*0074*/ 	.byte	0x00, 0xf0, 0xe1, 0x00


	//----- nvinfo : EIATTR_KPARAM_INFO
	.align		4
.L_1629:
        /*0078*/ 	.byte	0x04, 0x17
        /*007a*/ 	.short	(.L_1631 - .L_1630)
.L_1630:
        /*007c*/ 	.word	0x00000000
        /*0080*/ 	.short	0x0001
        /*0082*/ 	.short	0x0020
        /*0084*/ 	.byte	0x00, 0xf0, 0xe1, 0x00


	//----- nvinfo : EIATTR_KPARAM_INFO
	.align		4
.L_1631:
        /*0088*/ 	.byte	0x04, 0x17
        /*008a*/ 	.short	(.L_1633 - .L_1632)
.L_1632:
        /*008c*/ 	.word	0x00000000
        /*0090*/ 	.short	0x0000
        /*0092*/ 	.short	0x0000
        /*0094*/ 	.byte	0x00, 0xf0, 0x81, 0x00


	//----- nvinfo : EIATTR_MAXREG_COUNT
	.align		4
.L_1633:
        /*0098*/ 	.byte	0x03, 0x1b
        /*009a*/ 	.short	0x00ff


	//----- nvinfo : EIATTR_EXIT_INSTR_OFFSETS
	.align		4
        /*009c*/ 	.byte	0x04, 0x1c
        /*009e*/ 	.short	(.L_1635 - .L_1634)


	//   ....[0]....
.L_1634:
        /*00a0*/ 	.word	0x00000070


	//   ....[1]....
        /*00a4*/ 	.word	0x00000aa0


	//----- nvinfo : EIATTR_CRS_STACK_SIZE
	.align		4
.L_1635:
        /*00a8*/ 	.byte	0x04, 0x1e
        /*00aa*/ 	.short	(.L_1637 - .L_1636)
.L_1636:
        /*00ac*/ 	.word	0x00000000
.L_1637:


//--------------------- .nv.info.integrate_bodies_cuda_kernel_backward --------------------------
	.section	.nv.info.integrate_bodies_cuda_kernel_backward,"",@"SHT_CUDA_INFO"
	.sectionflags	@""
	.align	4


	//----- nvinfo : EIATTR_CUDA_API_VERSION
	.align		4
        /*0000*/ 	.byte	0x04, 0x37
        /*0002*/ 	.short	(.L_1639 - .L_1638)
.L_1638:
        /*0004*/ 	.word	0x0000007d


	//----- nvinfo : EIATTR_PARAM_CBANK
	.align		4
.L_1639:
        /*0008*/ 	.byte	0x04, 0x0a
        /*000a*/ 	.short	(.L_1641 - .L_1640)
	.align		4
.L_1640:
        /*000c*/ 	.word	index@(.nv.constant0.integrate_bodies_cuda_kernel_backward)
        /*0010*/ 	.short	0x0160
        /*0012*/ 	.short	0x04b0


	//----- nvinfo : EIATTR_CBANK_PARAM_SIZE
	.align		4
.L_1641:
        /*0014*/ 	.byte	0x03, 0x19
        /*0016*/ 	.short	0x04b0


	//----- nvinfo : EIATTR_KPARAM_INFO
	.align		4
        /*0018*/ 	.byte	0x04, 0x17
        /*001a*/ 	.short	(.L_1643 - .L_1642)
.L_1642:
        /*001c*/ 	.word	0x00000000
        /*0020*/ 	.short	0x001a
        /*0022*/ 	.short	0x0478
        /*0024*/ 	.byte	0x00, 0xf0, 0xe1, 0x00


	//----- nvinfo : EIATTR_KPARAM_INFO
	.align		4
.L_1643:
        /*0028*/ 	.byte	0x04, 0x17
        /*002a*/ 	.short	(.L_1645 - .L_1644)
.L_1644:
        /*002c*/ 	.word	0x00000000
        /*0030*/ 	.short	0x0019
        /*0032*/ 	.short	0x0440
        /*0034*/ 	.byte	0x00, 0xf0, 0xe1, 0x00


	//----- nvinfo : EIATTR_KPARAM_INFO
	.align		4
.L_1645:
        /*0038*/ 	.byte	0x04, 0x17
        /*003a*/ 	.short	(.L_1647 - .L_1646)
.L_1646:
        /*003c*/ 	.word	0x00000000
        /*0040*/ 	.short	0x0018
        /*0042*/ 	.short	0x0438
        /*0044*/ 	.byte	0x00, 0xf0, 0x11, 0x00


	//----- nvinfo : EIATTR_KPARAM_INFO
	.align		4
.L_1647:
        /*0048*/ 	.byte	0x04, 0x17
        /*004a*/ 	.short	(.L_1649 - .L_1648)
.L_1648:
        /*004c*/ 	.word	0x00000000
        /*0050*/ 	.short	0x0017
        /*0052*/ 	.short	0x0434
        /*0054*/ 	.byte	0x00, 0xf0, 0x11, 0x00


	//----- nvinfo : EIATTR_KPARAM_INFO
	.align		4
.L_1649:
        /*0058*/ 	.byte	0x04, 0x17
        /*005a*/ 	.short	(.L_1651 - .L_1650)
.L_1650:
        /*005c*/ 	.word	0x00000000
        /*0060*/ 	.short	0x0016
        /*0062*/ 	.short	0x0428
        /*0064*/ 	.byte	0x00, 0xf0, 0x31, 0x00


	//----- nvinfo : EIATTR_KPARAM_INFO
	.align		4
.L_1651:
        /*0068*/ 	.byte	0x04, 0x17
        /*006a*/ 	.short	(.L_1653 - .L_1652)
.L_1652:
        /*006c*/ 	.word	0x00000000
        /*0070*/ 	.short	0x0015
        /*0072*/ 	.short	0x03f0
        /*0074*/ 	.byte	0x00, 0xf0, 0xe1, 0x00


	//----- nvinfo : EIATTR_KPARAM_INFO
	.align		4
.L_1653:
        /*0078*/ 	.byte	0x04, 0x17
        /*007a*/ 	.short	(.L_1655 - .L_1654)
.L_1654:
        /*007c*/ 	.word	0x00000000
        /*0080*/ 	.short	0x0014
        /*0082*/ 	.short	0x03b8
        /*0084*/ 	.byte	0x00, 0xf0, 0xe1, 0x00


	//----- nvinfo : EIATTR_KPARAM_INFO
	.align		4
.L_1655:
        /*0088*/ 	.byte	0x04, 0x17
        /*008a*/ 	.short	(.L_1657 - .L_1656)
.L_1656:
        /*008c*/ 	.word	0x00000000
        /*0090*/ 	.short	0x0013
        /*0092*/ 	.short	0x0380
        /*0094*/ 	.byte	0x00, 0xf0, 0xe1, 0x00


	//----- nvinfo : EIATTR_KPARAM_INFO
	.align		4
.L_1657:
        /*0098*/ 	.byte	0x04, 0x17
        /*009a*/ 	.short	(.L_1659 - .L_1658)
.L_1658:
        /*009c*/ 	.word	0x00000000
        /*00a0*/ 	.short	0x0012
        /*00a2*/ 	.short	0x0348
        /*00a4*/ 	.byte	0x00, 0xf0, 0xe1, 0x00


	//----- nvinfo : EIATTR_KPARAM_INFO
	.align		4
.L_1659:
        /*00a8*/ 	.byte	0x04, 0x17
        /*00aa*/ 	.short	(.L_1661 - .L_1660)
.L_1660:
        /*00ac*/ 	.word	0x00000000
        /*00b0*/ 	.short	0x0011
        /*00b2*/ 	.short	0x0310
        /*00b4*/ 	.byte	0x00, 0xf0, 0xe1, 0x00


	//----- nvinfo : EIATTR_KPARAM_INFO
	.align		4
.L_1661:
        /*00b8*/ 	.byte	0x04, 0x17
        /*00ba*/ 	.short	(.L_1663 - .L_1662)
.L_1662:
        /*00bc*/ 	.word	0x00000000
        /*00c0*/ 	.short	0x0010
        /*00c2*/ 	.short	0x02d8
        /*00c4*/ 	.byte	0x00, 0xf0, 0xe1, 0x00


	//----- nvinfo : EIATTR_KPARAM_INFO
	.align		4
.L_1663:
        /*00c8*/ 	.byte	0x04, 0x17
        /*00ca*/ 	.short	(.L_1665 - .L_1664)
.L_1664:
        /*00cc*/ 	.word	0x00000000
        /*00d0*/ 	.short	0x000f
        /*00d2*/ 	.short	0x02a0
        /*00d4*/ 	.byte	0x00, 0xf0, 0xe1, 0x00


	//----- nvinfo : EIATTR_KPARAM_INFO
	.align		4
.L_1665:
        /*00d8*/ 	.byte	0x04, 0x17
        /*00da*/ 	.short	(.L_1667 - .L_1666)
.L_1666:
        /*00dc*/ 	.word	0x00000000
        /*00e0*/ 	.short	0x000e
        /*00e2*/ 	.short	0x0268
        /*00e4*/ 	.byte	0x00, 0xf0, 0xe1, 0x00


	//----- nvinfo : EIATTR_KPARAM_INFO
	.align		4
.L_1667:
        /*00e8*/ 	.byte	0x04, 0x17
        /*00ea*/ 	.short	(.L_1669 - .L_1668)
.L_1668:
        /*00ec*/ 	.word	0x00000000
        /*00f0*/ 	.short	0x000d
        /*00f2*/ 	.short	0x0230
        /*00f4*/ 	.byte	0x00, 0xf0, 0xe1, 0x00


	//----- nvinfo : EIATTR_KPARAM_INFO
	.align		4
.L_1669:
        /*00f8*/ 	.byte	0x04, 0x17
        /*00fa*/ 	.short	(.L_1671 - .L_1670)
.L_1670:
        /*00fc*/ 	.word	0x00000000
        /*0100*/ 	.short	0x000c
        /*0102*/ 	.short	0x01f8
        /*0104*/ 	.byte	0x00, 0xf0, 0xe1, 0x00


	//----- nvinfo : EIATTR_KPARAM_INFO
	.align		4
.L_1671:
        /*0108*/ 	.byte	0x04, 0x17
        /*010a*/ 	.short	(.L_1673 - .L_1672)
.L_1672:
        /*010c*/ 	.word	0x00000000
        /*0110*/ 	.short	0x000b
        /*0112*/ 	.short	0x01f0
        /*0114*/ 	.byte	0x00, 0xf0, 0x11, 0x00


	//----- nvinfo : EIATTR_KPARAM_INFO
	.align		4
.L_1673:
        /*0118*/ 	.byte	0x04, 0x17
        /*011a*/ 	.short	(.L_1675 - .L_1674)
.L_1674:
        /*011c*/ 	.word	0x00000000
        /*0120*/ 	.short	0x000a
        /*0122*/ 	.short	0x01ec
        /*0124*/ 	.byte	0x00, 0xf0, 0x11, 0x00


	//----- nvinfo : EIATTR_KPARAM_INFO
	.align		4
.L_1675:
        /*0128*/ 	.byte	0x04, 0x17
        /*012a*/ 	.short	(.L_1677 - .L_1676)
.L_1676:
        /*012c*/ 	.word	0x00000000
        /*0130*/ 	.short	0x0009
        /*0132*/ 	.short	0x01e0
        /*0134*/ 	.byte	0x00, 0xf0, 0x31, 0x00


	//----- nvinfo : EIATTR_KPARAM_INFO
	.align		4
.L_1677:
        /*0138*/ 	.byte	0x04, 0x17
        /*013a*/ 	.short	(.L_1679 - .L_1678)
.L_1678:
        /*013c*/ 	.word	0x00000000
        /*0140*/ 	.short	0x0008
        /*0142*/ 	.short	0x01a8
        /*0144*/ 	.byte	0x00, 0xf0, 0xe1, 0x00


	//----- nvinfo : EIATTR_KPARAM_INFO
	.align		4
.L_1679:
        /*0148*/ 	.byte	0x04, 0x17
        /*014a*/ 	.short	(.L_1681 - .L_1680)
.L_1680:
        /*014c*/ 	.word	0x00000000
        /*0150*/ 	.short	0x0007
        /*0152*/ 	.short	0x0170
        /*0154*/ 	.byte	0x00, 0xf0, 0xe1, 0x00


	//----- nvinfo : EIATTR_KPARAM_INFO
	.align		4
.L_1681:
        /*0158*/ 	.byte	0x04, 0x17
        /*015a*/ 	.short	(.L_1683 - .L_1682)
.L_1682:
        /*015c*/ 	.word	0x00000000
        /*0160*/ 	.short	0x0006
        /*0162*/ 	.short	0x0138
        /*0164*/ 	.byte	0x00, 0xf0, 0xe1, 0x00


	//----- nvinfo : EIATTR_KPARAM_INFO
	.align		4
.L_1683:
        /*0168*/ 	.byte	0x04, 0x17
        /*016a*/ 	.short	(.L_1685 - .L_1684)
.L_1684:
        /*016c*/ 	.word	0x00000000
        /*0170*/ 	.short	0x0005
        /*0172*/ 	.short	0x0100
        /*0174*/ 	.byte	0x00, 0xf0, 0xe1, 0x00


	//----- nvinfo : EIATTR_KPARAM_INFO
	.align		4
.L_1685:
        /*0178*/ 	.byte	0x04, 0x17
        /*017a*/ 	.short	(.L_1687 - .L_1686)
.L_1686:
        /*017c*/ 	.word	0x00000000
        /*0180*/ 	.short	0x0004
        /*0182*/ 	.short	0x00c8
        /*0184*/ 	.byte	0x00, 0xf0, 0xe1, 0x00


	//----- nvinfo : EIATTR_KPARAM_INFO
	.align		4
.L_1687:
        /*0188*/ 	.byte	0x04, 0x17
        /*018a*/ 	.short	(.L_1689 - .L_1688)
.L_1688:
        /*018c*/ 	.word	0x00000000
        /*0190*/ 	.short	0x0003
        /*0192*/ 	.short	0x0090
        /*0194*/ 	.byte	0x00, 0xf0, 0xe1, 0x00


	//----- nvinfo : EIATTR_KPARAM_INFO
	.align		4
.L_1689:
        /*0198*/ 	.byte	0x04, 0x17
        /*019a*/ 	.short	(.L_1691 - .L_1690)
.L_1690:
        /*019c*/ 	.word	0x00000000
        /*01a0*/ 	.short	0x0002
        /*01a2*/ 	.short	0x0058
        /*01a4*/ 	.byte	0x00, 0xf0, 0xe1, 0x00


	//----- nvinfo : EIATTR_KPARAM_INFO
	.align		4
.L_1691:
        /*01a8*/ 	.byte	0x04, 0x17
        /*01aa*/ 	.short	(.L_1693 - .L_1692)
.L_1692:
        /*01ac*/ 	.word	0x00000000
        /*01b0*/ 	.short	0x0001
        /*01b2*/ 	.short	0x0020
        /*01b4*/ 	.byte	0x00, 0xf0, 0xe1, 0x00


	//----- nvinfo : EIATTR_KPARAM_INFO
	.align		4
.L_1693:
        /*01b8*/ 	.byte	0x04, 0x17
        /*01ba*/ 	.short	(.L_1695 - .L_1694)
.L_1694:
        /*01bc*/ 	.word	0x00000000
        /*01c0*/ 	.short	0x0000
        /*01c2*/ 	.short	0x0000
        /*01c4*/ 	.byte	0x00, 0xf0, 0x81, 0x00


	//----- nvinfo : EIATTR_MAXREG_COUNT
	.align		4
.L_1695:
        /*01c8*/ 	.byte	0x03, 0x1b
        /*01ca*/ 	.short	0x00ff


	//----- nvinfo : EIATTR_EXIT_INSTR_OFFSETS
	.align		4
        /*01cc*/ 	.byte	0x04, 0x1c
        /*01ce*/ 	.short	(.L_1697 - .L_1696)


	//   ....[0]....
.L_1696:
        /*01d0*/ 	.word	0x00000070


	//   ....[1]....
        /*01d4*/ 	.word	0x00004da0


	//----- nvinfo : EIATTR_CRS_STACK_SIZE
	.align		4
.L_1697:
        /*01d8*/ 	.byte	0x04, 0x1e
        /*01da*/ 	.short	(.L_1699 - .L_1698)
.L_1698:
        /*01dc*/ 	.word	0x00000000
.L_1699:


//--------------------- .nv.info.integrate_bodies_cuda_kernel_forward --------------------------
	.section	.nv.info.integrate_bodies_cuda_kernel_forward,"",@"SHT_CUDA_INFO"
	.sectionflags	@""
	.align	4


	//----- nvinfo : EIATTR_CUDA_API_VERSION
	.align		4
        /*0000*/ 	.byte	0x04, 0x37
        /*0002*/ 	.short	(.L_1701 - .L_1700)
.L_1700:
        /*0004*/ 	.word	0x0000007d


	//----- nvinfo : EIATTR_PARAM_CBANK
	.align		4
.L_1701:
        /*0008*/ 	.byte	0x04, 0x0a
        /*000a*/ 	.short	(.L_1703 - .L_1702)
	.align		4
.L_1702:
        /*000c*/ 	.word	index@(.nv.constant0.integrate_bodies_cuda_kernel_forward)
        /*0010*/ 	.short	0x0160
        /*0012*/ 	.short	0x0268


	//----- nvinfo : EIATTR_CBANK_PARAM_SIZE
	.align		4
.L_1703:
        /*0014*/ 	.byte	0x03, 0x19
        /*0016*/ 	.short	0x0268


	//----- nvinfo : EIATTR_KPARAM_INFO
	.align		4
        /*0018*/ 	.byte	0x04, 0x17
        /*001a*/ 	.short	(.L_1705 - .L_1704)
.L_1704:
        /*001c*/ 	.word	0x00000000
        /*0020*/ 	.short	0x000d
        /*0022*/ 	.short	0x0230
        /*0024*/ 	.byte	0x00, 0xf0, 0xe1, 0x00


	//----- nvinfo : EIATTR_KPARAM_INFO
	.align		4
.L_1705:
        /*0028*/ 	.byte	0x04, 0x17
        /*002a*/ 	.short	(.L_1707 - .L_1706)
.L_1706:
        /*002c*/ 	.word	0x00000000
        /*0030*/ 	.short	0x000c
        /*0032*/ 	.short	0x01f8
        /*0034*/ 	.byte	0x00, 0xf0, 0xe1, 0x00


	//----- nvinfo : EIATTR_KPARAM_INFO
	.align		4
.L_1707:
        /*0038*/ 	.byte	0x04, 0x17
        /*003a*/ 	.short	(.L_1709 - .L_1708)
.L_1708:
        /*003c*/ 	.word	0x00000000
        /*0040*/ 	.short	0x000b
        /*0042*/ 	.short	0x01f0
        /*0044*/ 	.byte	0x00, 0xf0, 0x11, 0x00


	//----- nvinfo : EIATTR_KPARAM_INFO
	.align		4
.L_1709:
        /*0048*/ 	.byte	0x04, 0x17
        /*004a*/ 	.short	(.L_1711 - .L_1710)
.L_1710:
        /*004c*/ 	.word	0x00000000
        /*0050*/ 	.short	0x000a
        /*0052*/ 	.short	0x01ec
        /*0054*/ 	.byte	0x00, 0xf0, 0x11, 0x00


	//----- nvinfo : EIATTR_KPARAM_INFO
	.align		4
.L_1711:
        /*0058*/ 	.byte	0x04, 0x17
        /*005a*/ 	.short	(.L_1713 - .L_1712)
.L_1712:
        /*005c*/ 	.word	0x00000000
        /*0060*/ 	.short	0x0009
        /*0062*/ 	.short	0x01e0
        /*0064*/ 	.byte	0x00, 0xf0, 0x31, 0x00


	//----- nvinfo : EIATTR_KPARAM_INFO
	.align		4
.L_1713:
        /*0068*/ 	.byte	0x04, 0x17
        /*006a*/ 	.short	(.L_1715 - .L_1714)
.L_1714:
        /*006c*/ 	.word	0x00000000
        /*0070*/ 	.short	0x0008
        /*0072*/ 	.short	0x01a8
        /*0074*/ 	.byte	0x00, 0xf0, 0xe1, 0x00


	//----- nvinfo : EIATTR_KPARAM_INFO
	.align		4
.L_1715:
        /*0078*/ 	.byte	0x04, 0x17
        /*007a*/ 	.short	(.L_1717 - .L_1716)
.L_1716:
        /*007c*/ 	.word	0x00000000
        /*0080*/ 	.short	0x0007
        /*0082*/ 	.short	0x0170
        /*0084*/ 	.byte	0x00, 0xf0, 0xe1, 0x00


	//----- nvinfo : EIATTR_KPARAM_INFO
	.align		4
.L_1717:
        /*0088*/ 	.byte	0x04, 0x17
        /*008a*/ 	.short	(.L_1719 - .L_1718)
.L_1718:
        /*008c*/ 	.word	0x00000000
        /*0090*/ 	.short	0x0006
        /*0092*/ 	.short	0x0138
        /*0094*/ 	.byte	0x00, 0xf0, 0xe1, 0x00


	//----- nvinfo : EIATTR_KPARAM_INFO
	.align		4
.L_1719:
        /*0098*/ 	.byte	0x04, 0x17
        /*009a*/ 	.short	(.L_1721 - .L_1720)
.L_1720:
        /*009c*/ 	.word	0x00000000
        /*00a0*/ 	.short	0x0005
        /*00a2*/ 	.short	0x0100
        /*00a4*/ 	.byte	0x00, 0xf0, 0xe1, 0x00


	//----- nvinfo : EIATTR_KPARAM_INFO
	.align		4
.L_1721:
        /*00a8*/ 	.byte	0x04, 0x17
        /*00aa*/ 	.short	(.L_1723 - .L_1722)
.L_1722:
        /*00ac*/ 	.word	0x00000000
        /*00b0*/ 	.short	0x0004
        /*00b2*/ 	.short	0x00c8
        /*00b4*/ 	.byte	0x00, 0xf0, 0xe1, 0x00


	//----- nvinfo : EIATTR_KPARAM_INFO
	.align		4
.L_1723:
        /*00b8*/ 	.byte	0x04, 0x17
        /*00ba*/ 	.short	(.L_1725 - .L_1724)
.L_1724:
        /*00bc*/ 	.word	0x00000000
        /*00c0*/ 	.short	0x0003
        /*00c2*/ 	.short	0x0090
        /*00c4*/ 	.byte	0x00, 0xf0, 0xe1, 0x00


	//----- nvinfo : EIATTR_KPARAM_INFO
	.align		4
.L_1725:
        /*00c8*/ 	.byte	0x04, 0x17
        /*00ca*/ 	.short	(.L_1727 - .L_1726)
.L_1726:
        /*00cc*/ 	.word	0x00000000
        /*00d0*/ 	.short	0x0002
        /*00d2*/ 	.short	0x0058
        /*00d4*/ 	.byte	0x00, 0xf0, 0xe1, 0x00


	//----- nvinfo : EIATTR_KPARAM_INFO
	.align		4
.L_1727:
        /*00d8*/ 	.byte	0x04, 0x17
        /*00da*/ 	.short	(.L_1729 - .L_1728)
.L_1728:
        /*00dc*/ 	.word	0x00000000
        /*00e0*/ 	.short	0x0001
        /*00e2*/ 	.short	0x0020
        /*00e4*/ 	.byte	0x00, 0xf0, 0xe1, 0x00


	//----- nvinfo : EIATTR_KPARAM_INFO
	.align		4
.L_1729:
        /*00e8*/ 	.byte	0x04, 0x17
        /*00ea*/ 	.short	(.L_1731 - .L_1730)
.L_1730:
        /*00ec*/ 	.word	0x00000000
        /*00f0*/ 	.short	0x0000
        /*00f2*/ 	.short	0x0000
        /*00f4*/ 	.byte	0x00, 0xf0, 0x81, 0x00


	//----- nvinfo : EIATTR_MAXREG_COUNT
	.align		4
.L_1731:
        /*00f8*/ 	.byte	0x03, 0x1b
        /*00fa*/ 	.short	0x00ff


	//----- nvinfo : EIATTR_EXIT_INSTR_OFFSETS
	.align		4
        /*00fc*/ 	.byte	0x04, 0x1c
        /*00fe*/ 	.short	(.L_1733 - .L_1732)


	//   ....[0]....
.L_1732:
        /*0100*/ 	.word	0x00000070


	//   ....[1]....
        /*0104*/ 	.word	0x000017f0


	//----- nvinfo : EIATTR_CRS_STACK_SIZE
	.align		4
.L_1733:
        /*0108*/ 	.byte	0x04, 0x1e
        /*010a*/ 	.short	(.L_1735 - .L_1734)
.L_1734:
        /*010c*/ 	.word	0x00000000
.L_1735:


//--------------------- .nv.info.integrate_particles_cuda_kernel_backward --------------------------
	.section	.nv.info.integrate_particles_cuda_kernel_backward,"",@"SHT_CUDA_INFO"
	.sectionflags	@""
	.align	4


	//----- nvinfo : EIATTR_CUDA_API_VERSION
	.align		4
        /*0000*/ 	.byte	0x04, 0x37
        /*0002*/ 	.short	(.L_1737 - .L_1736)
.L_1736:
        /*0004*/ 	.word	0x0000007d


	//----- nvinfo : EIATTR_PARAM_CBANK
	.align		4
.L_1737:
        /*0008*/ 	.byte	0x04, 0x0a
        /*000a*/ 	.short	(.L_1739 - .L_1738)
	.align		4
.L_1738:
        /*000c*/ 	.word	index@(.nv.constant0.integrate_particles_cuda_kernel_backward)
        /*0010*/ 	.short	0x0160
        /*0012*/ 	.short	0x0350


	//----- nvinfo : EIATTR_CBANK_PARAM_SIZE
	.align		4
.L_1739:
        /*0014*/ 	.byte	0x03, 0x19
        /*0016*/ 	.short	0x0350


	//----- nvinfo : EIATTR_KPARAM_INFO
	.align		4
        /*0018*/ 	.byte	0x04, 0x17
        /*001a*/ 	.short	(.L_1741 - .L_1740)
.L_1740:
        /*001c*/ 	.word	0x00000000
        /*0020*/ 	.short	0x0012
        /*0022*/ 	.short	0x0318
        /*0024*/ 	.byte	0x00, 0xf0, 0xe1, 0x00


	//----- nvinfo : EIATTR_KPARAM_INFO
	.align		4
.L_1741:
        /*0028*/ 	.byte	0x04, 0x17
        /*002a*/ 	.short	(.L_1743 - .L_1742)
.L_1742:
        /*002c*/ 	.word	0x00000000
        /*0030*/ 	.short	0x0011
        /*0032*/ 	.short	0x02e0
        /*0034*/ 	.byte	0x00, 0xf0, 0xe1, 0x00


	//----- nvinfo : EIATTR_KPARAM_INFO
	.align		4
.L_1743:
        /*0038*/ 	.byte	0x04, 0x17
        /*003a*/ 	.short	(.L_1745 - .L_1744)
.L_1744:
        /*003c*/ 	.word	0x00000000
        /*0040*/ 	.short	0x0010
        /*0042*/ 	.short	0x02dc
        /*0044*/ 	.byte	0x00, 0xf0, 0x11, 0x00


	//----- nvinfo : EIATTR_KPARAM_INFO
	.align		4
.L_1745:
        /*0048*/ 	.byte	0x04, 0x17
        /*004a*/ 	.short	(.L_1747 - .L_1746)
.L_1746:
        /*004c*/ 	.word	0x00000000
        /*0050*/ 	.short	0x000f
        /*0052*/ 	.short	0x02d0
        /*0054*/ 	.byte	0x00, 0xf0, 0x31, 0x00


	//----- nvinfo : EIATTR_KPARAM_INFO
	.align		4
.L_1747:
        /*0058*/ 	.byte	0x04, 0x17
        /*005a*/ 	.short	(.L_1749 - .L_1748)
.L_1748:
        /*005c*/ 	.word	0x00000000
        /*0060*/ 	.short	0x000e
        /*0062*/ 	.short	0x0298
        /*0064*/ 	.byte	0x00, 0xf0, 0xe1, 0x00


	//----- nvinfo : EIATTR_KPARAM_INFO
	.align		4
.L_1749:
        /*0068*/ 	.byte	0x04, 0x17
        /*006a*/ 	.short	(.L_1751 - .L_1750)
.L_1750:
        /*006c*/ 	.word	0x00000000
        /*0070*/ 	.short	0x000d
        /*0072*/ 	.short	0x0260
        /*0074*/ 	.byte	0x00, 0xf0, 0xe1, 0x00


	//----- nvinfo : EIATTR_KPARAM_INFO
	.align		4
.L_1751:
        /*0078*/ 	.byte	0x04, 0x17
        /*007a*/ 	.short	(.L_1753 - .L_1752)
.L_1752:
        /*007c*/ 	.word	0x00000000
        /*0080*/ 	.short	0x000c
        /*0082*/ 	.short	0x0228
        /*0084*/ 	.byte	0x00, 0xf0, 0xe1, 0x00


	//----- nvinfo : EIATTR_KPARAM_INFO
	.align		4
.L_1753:
        /*0088*/ 	.byte	0x04, 0x17
        /*008a*/ 	.short	(.L_1755 - .L_1754)
.L_1754:
        /*008c*/ 	.word	0x00000000
        /*0090*/ 	.short	0x000b
        /*0092*/ 	.short	0x01f0
        /*0094*/ 	.byte	0x00, 0xf0, 0xe1, 0x00


	//----- nvinfo : EIATTR_KPARAM_INFO
	.align		4
.L_1755:
        /*0098*/ 	.byte	0x04, 0x17
        /*009a*/ 	.short	(.L_1757 - .L_1756)
.L_1756:
        /*009c*/ 	.word	0x00000000
        /*00a0*/ 	.short	0x000a
        /*00a2*/ 	.short	0x01b8
        /*00a4*/ 	.byte	0x00, 0xf0, 0xe1, 0x00


	//----- nvinfo : EIATTR_KPARAM_INFO
	.align		4
.L_1757:
        /*00a8*/ 	.byte	0x04, 0x17
        /*00aa*/ 	.short	(.L_1759 - .L_1758)
.L_1758:
        /*00ac*/ 	.word	0x00000000
        /*00b0*/ 	.short	0x0009
        /*00b2*/ 	.short	0x0180
        /*00b4*/ 	.byte	0x00, 0xf0, 0xe1, 0x00


	//----- nvinfo : EIATTR_KPARAM_INFO
	.align		4
.L_1759:
        /*00b8*/ 	.byte	0x04, 0x17
        /*00ba*/ 	.short	(.L_1761 - .L_1760)
.L_1760:
        /*00bc*/ 	.word	0x00000000
        /*00c0*/ 	.short	0x0008
        /*00c2*/ 	.short	0x0148
        /*00c4*/ 	.byte	0x00, 0xf0, 0xe1, 0x00


	//----- nvinfo : EIATTR_KPARAM_INFO
	.align		4
.L_1761:
        /*00c8*/ 	.byte	0x04, 0x17
        /*00ca*/ 	.short	(.L_1763 - .L_1762)
.L_1762:
        /*00cc*/ 	.word	0x00000000
        /*00d0*/ 	.short	0x0007
        /*00d2*/ 	.short	0x0144
        /*00d4*/ 	.byte	0x00, 0xf0, 0x11, 0x00


	//----- nvinfo : EIATTR_KPARAM_INFO
	.align		4
.L_1763:
        /*00d8*/ 	.byte	0x04, 0x17
        /*00da*/ 	.short	(.L_1765 - .L_1764)
.L_1764:
        /*00dc*/ 	.word	0x00000000
        /*00e0*/ 	.short	0x0006
        /*00e2*/ 	.short	0x0138
        /*00e4*/ 	.byte	0x00, 0xf0, 0x31, 0x00


	//----- nvinfo : EIATTR_KPARAM_INFO
	.align		4
.L_1765:
        /*00e8*/ 	.byte	0x04, 0x17
        /*00ea*/ 	.short	(.L_1767 - .L_1766)
.L_1766:
        /*00ec*/ 	.word	0x00000000
        /*00f0*/ 	.short	0x0005
        /*00f2*/ 	.short	0x0100
        /*00f4*/ 	.byte	0x00, 0xf0, 0xe1, 0x00


	//----- nvinfo : EIATTR_KPARAM_INFO
	.align		4
.L_1767:
        /*00f8*/ 	.byte	0x04, 0x17
        /*00fa*/ 	.short	(.L_1769 - .L_1768)
.L_1768:
        /*00fc*/ 	.word	0x00000000
        /*0100*/ 	.short	0x0004
        /*0102*/ 	.short	0x00c8
        /*0104*/ 	.byte	0x00, 0xf0, 0xe1, 0x00


	//----- nvinfo : EIATTR_KPARAM_INFO
	.align		4
.L_1769:
        /*0108*/ 	.byte	0x04, 0x17
        /*010a*/ 	.short	(.L_1771 - .L_1770)
.L_1770:
        /*010c*/ 	.word	0x00000000
        /*0110*/ 	.short	0x0003
        /*0112*/ 	.short	0x0090
        /*0114*/ 	.byte	0x00, 0xf0, 0xe1, 0x00


	//----- nvinfo : EIATTR_KPARAM_INFO
	.align		4
.L_1771:
        /*0118*/ 	.byte	0x04, 0x17
        /*011a*/ 	.short	(.L_1773 - .L_1772)
.L_1772:
        /*011c*/ 	.word	0x00000000
        /*0120*/ 	.short	0x0002
        /*0122*/ 	.short	0x0058
        /*0124*/ 	.byte	0x00, 0xf0, 0xe1, 0x00


	//----- nvinfo : EIATTR_KPARAM_INFO
	.align		4
.L_1773:
        /*0128*/ 	.byte	0x04, 0x17
        /*012a*/ 	.short	(.L_1775 - .L_1774)
.L_1774:
        /*012c*/ 	.word	0x00000000
        /*0130*/ 	.short	0x0001
        /*0132*/ 	.short	0x0020
        /*0134*/ 	.byte	0x00, 0xf0, 0xe1, 0x00


	//----- nvinfo : EIATTR_KPARAM_INFO
	.align		4
.L_1775:
        /*0138*/ 	.byte	0x04, 0x17
        /*013a*/ 	.short	(.L_1777 - .L_1776)
.L_1776:
        /*013c*/ 	.word	0x00000000
        /*0140*/ 	.short	0x0000
        /*0142*/ 	.short	0x0000
        /*0144*/ 	.byte	0x00, 0xf0, 0x81, 0x00


	//----- nvinfo : EIATTR_MAXREG_COUNT
	.align		4
.L_1777:
        /*0148*/ 	.byte	0x03, 0x1b
        /*014a*/ 	.short	0x00ff


	//----- nvinfo : EIATTR_EXIT_INSTR_OFFSETS
	.align		4
        /*014c*/ 	.byte	0x04, 0x1c
        /*014e*/ 	.short	(.L_1779 - .L_1778)


	//   ....[0]....
.L_1778:
        /*0150*/ 	.word	0x00000070


	//   ....[1]....
        /*0154*/ 	.word	0x00000f00


	//----- nvinfo : EIATTR_CRS_STACK_SIZE
	.align		4
.L_1779:
        /*0158*/ 	.byte	0x04, 0x1e
        /*015a*/ 	.short	(.L_1781 - .L_1780)
.L_1780:
        /*015c*/ 	.word	0x00000000
.L_1781:


//--------------------- .nv.info.integrate_particles_cuda_kernel_forward --------------------------
	.section	.nv.info.integrate_particles_cuda_kernel_forward,"",@"SHT_CUDA_INFO"
	.sectionflags	@""
	.align	4


	//----- nvinfo : EIATTR_CUDA_API_VERSION
	.align		4
        /*0000*/ 	.byte	0x04, 0x37
        /*0002*/ 	.short	(.L_1783 - .L_1782)
.L_1782:
        /*0004*/ 	.word	0x0000007d


	//----- nvinfo : EIATTR_PARAM_CBANK
	.align		4
.L_1783:
        /*0008*/ 	.byte	0x04, 0x0a
        /*000a*/ 	.short	(.L_1785 - .L_1784)
	.align		4
.L_1784:
        /*000c*/ 	.word	index@(.nv.constant0.integrate_particles_cuda_kernel_forward)
        /*0010*/ 	.short	0x0160
        /*0012*/ 	.short	0x01b8


	//----- nvinfo : EIATTR_CBANK_PARAM_SIZE
	.align		4
.L_1785:
        /*0014*/ 	.byte	0x03, 0x19
        /*0016*/ 	.short	0x01b8


	//----- nvinfo : EIATTR_KPARAM_INFO
	.align		4
        /*0018*/ 	.byte	0x04, 0x17
        /*001a*/ 	.short	(.L_1787 - .L_1786)
.L_1786:
        /*001c*/ 	.word	0x00000000
        /*0020*/ 	.short	0x0009
        /*0022*/ 	.short	0x0180
        /*0024*/ 	.byte	0x00, 0xf0, 0xe1, 0x00


	//----- nvinfo : EIATTR_KPARAM_INFO
	.align		4
.L_1787:
        /*0028*/ 	.byte	0x04, 0x17
        /*002a*/ 	.short	(.L_1789 - .L_1788)
.L_1788:
        /*002c*/ 	.word	0x00000000
        /*0030*/ 	.short	0x0008
        /*0032*/ 	.short	0x0148
        /*0034*/ 	.byte	0x00, 0xf0, 0xe1, 0x00


	//----- nvinfo : EIATTR_KPARAM_INFO
	.align		4
.L_1789:
        /*0038*/ 	.byte	0x04, 0x17
        /*003a*/ 	.short	(.L_1791 - .L_1790)
.L_1790:
        /*003c*/ 	.word	0x00000000
        /*0040*/ 	.short	0x0007
        /*0042*/ 	.short	0x0144
        /*0044*/ 	.byte	0x00, 0xf0, 0x11, 0x00


	//----- nvinfo : EIATTR_KPARAM_INFO
	.align		4
.L_1791:
        /*0048*/ 	.byte	0x04, 0x17
        /*004a*/ 	.short	(.L_1793 - .L_1792)
.L_1792:
        /*004c*/ 	.word	0x00000000
        /*0050*/ 	.short	0x0006
        /*0052*/ 	.short	0x0138
        /*0054*/ 	.byte	0x00, 0xf0, 0x31, 0x00


	//----- nvinfo : EIATTR_KPARAM_INFO
	.align		4
.L_1793:
        /*0058*/ 	.byte	0x04, 0x17
        /*005a*/ 	.short	(.L_1795 - .L_1794)
.L_1794:
        /*005c*/ 	.word	0x00000000
        /*0060*/ 	.short	0x0005
        /*0062*/ 	.short	0x0100
        /*0064*/ 	.byte	0x00, 0xf0, 0xe1, 0x00


	//----- nvinfo : EIATTR_KPARAM_INFO
	.align		4
.L_1795:
        /*0068*/ 	.byte	0x04, 0x17
        /*006a*/ 	.short	(.L_1797 - .L_1796)
.L_1796:
        /*006c*/ 	.word	0x00000000
        /*0070*/ 	.short	0x0004
        /*0072*/ 	.short	0x00c8
        /*0074*/ 	.byte	0x00, 0xf0, 0xe1, 0x00


	//----- nvinfo : EIATTR_KPARAM_INFO
	.align		4
.L_1797:
        /*0078*/ 	.byte	0x04, 0x17
        /*007a*/ 	.short	(.L_1799 - .L_1798)
.L_1798:
        /*007c*/ 	.word	0x00000000
        /*0080*/ 	.short	0x0003
        /*0082*/ 	.short	0x0090
        /*0084*/ 	.byte	0x00, 0xf0, 0xe1, 0x00


	//----- nvinfo : EIATTR_KPARAM_INFO
	.align		4
.L_1799:
        /*0088*/ 	.byte	0x04, 0x17
        /*008a*/ 	.short	(.L_1801 - .L_1800)
.L_1800:
        /*008c*/ 	.word	0x00000000
        /*0090*/ 	.short	0x0002
        /*0092*/ 	.short	0x0058
        /*0094*/ 	.byte	0x00, 0xf0, 0xe1, 0x00


	//----- nvinfo : EIATTR_KPARAM_INFO
	.align		4
.L_1801:
        /*0098*/ 	.byte	0x04, 0x17
        /*009a*/ 	.short	(.L_1803 - .L_1802)
.L_1802:
        /*009c*/ 	.word	0x00000000
        /*00a0*/ 	.short	0x0001
        /*00a2*/ 	.short	0x0020
        /*00a4*/ 	.byte	0x00, 0xf0, 0xe1, 0x00


	//----- nvinfo : EIATTR_KPARAM_INFO
	.align		4
.L_1803:
        /*00a8*/ 	.byte	0x04, 0x17
        /*00aa*/ 	.short	(.L_1805 - .L_1804)
.L_1804:
        /*00ac*/ 	.word	0x00000000
        /*00b0*/ 	.short	0x0000
        /*00b2*/ 	.short	0x0000
        /*00b4*/ 	.byte	0x00, 0xf0, 0x81, 0x00


	//----- nvinfo : EIATTR_MAXREG_COUNT
	.align		4
.L_1805:
        /*00b8*/ 	.byte	0x03, 0x1b
        /*00ba*/ 	.short	0x00ff


	//----- nvinfo : EIATTR_EXIT_INSTR_OFFSETS
	.align		4
        /*00bc*/ 	.byte	0x04, 0x1c
        /*00be*/ 	.short	(.L_1807 - .L_1806)


	//   ....[0]....
.L_1806:
        /*00c0*/ 	.word	0x00000070


	//   ....[1]....
        /*00c4*/ 	.word	0x00000260


	//   ....[2]....
        /*00c8*/ 	.word	0x00000670


	//----- nvinfo : EIATTR_CRS_STACK_SIZE
	.align		4
.L_1807:
        /*00cc*/ 	.byte	0x04, 0x1e
        /*00ce*/ 	.short	(.L_1809 - .L_1808)
.L_1808:
        /*00d0*/ 	.word	0x00000000
.L_1809:


//--------------------- .nv.callgraph             --------------------------
	.section	.nv.callgraph,"",@"SHT_CUDA_CALLGRAPH"
	.align	4
	.sectionentsize	8
	.align		4
        /*0000*/ 	.word	0x00000000
	.align		4
        /*0004*/ 	.word	0xffffffff
	.align		4
        /*0008*/ 	.word	0x00000000
	.align		4
        /*000c*/ 	.word	0xfffffffe
	.align		4
        /*0010*/ 	.word	0x00000000
	.align		4
        /*0014*/ 	.word	0xfffffffd
	.align		4
        /*0018*/ 	.word	0x00000000
	.align		4
        /*001c*/ 	.word	0xfffffffc


//--------------------- .nv.rel.action            --------------------------
	.section	.nv.rel.action,"",@"SHT_CUDA_RELOCINFO"
	.align	8
	.sectionentsize	8
        /*0000*/ 	.byte	0x73, 0x00, 0x00, 0x00, 0x00, 0x00, 0x00, 0x00, 0x00, 0x00, 0x00, 0x11, 0x25, 0x00, 0x05, 0x36


//--------------------- .nv.constant3             --------------------------
	.section	.nv.constant3,"a",@progbits
	.align	4
.nv.constant3:
	.type		pnanovdb_grid_type_value_strides_bits,@object
	.size		pnanovdb_grid_type_value_strides_bits,(pnanovdb_grid_type_table_strides_bits - pnanovdb_grid_type_value_strides_bits)
pnanovdb_grid_type_value_strides_bits:
        /*0000*/ 	.byte	0x00, 0x00, 0x00, 0x00, 0x20, 0x00, 0x00, 0x00, 0x40, 0x00, 0x00, 0x00, 0x10, 0x00, 0x00, 0x00
        /*0010*/ 	.byte	0x20, 0x00, 0x00, 0x00, 0x40, 0x00, 0x00, 0x00, 0x60, 0x00, 0x00, 0x00, 0xc0, 0x00, 0x00, 0x00
        /*0020*/ 	.byte	0x00, 0x00, 0x00, 0x00, 0x10, 0x00, 0x00, 0x00, 0x20, 0x00, 0x00, 0x00, 0x01, 0x00, 0x00, 0x00
        /*0030*/ 	.byte	0x20, 0x00, 0x00, 0x00, 0x04, 0x00, 0x00, 0x00, 0x08, 0x00, 0x00, 0x00, 0x10, 0x00, 0x00, 0x00
        /*0040*/ 	.byte	0x00, 0x00, 0x00, 0x00, 0x80, 0x00, 0x00, 0x00, 0x00, 0x01, 0x00, 0x00, 0x00, 0x00, 0x00, 0x00
        /*0050*/ 	.byte	0x00, 0x00, 0x00, 0x00, 0x00, 0x00, 0x00, 0x00, 0x00, 0x00, 0x00, 0x00, 0x10, 0x00, 0x00, 0x00
        /*0060*/ 	.byte	0x18, 0x00, 0x00, 0x00, 0x30, 0x00, 0x00, 0x00, 0x08, 0x00, 0x00, 0x00
	.type		pnanovdb_grid_type_table_strides_bits,@object
	.size		pnanovdb_grid_type_table_strides_bits,(pnanovdb_grid_type_minmax_strides_bits - pnanovdb_grid_type_table_strides_bits)
pnanovdb_grid_type_table_strides_bits:
        /*006c*/ 	.byte	0x40, 0x00, 0x00, 0x00, 0x40, 0x00, 0x00, 0x00, 0x40, 0x00, 0x00, 0x00, 0x40, 0x00, 0x00, 0x00
        /*007c*/ 	.byte	0x40, 0x00, 0x00, 0x00, 0x40, 0x00, 0x00, 0x00, 0x80, 0x00, 0x00, 0x00, 0xc0, 0x00, 0x00, 0x00
        /*008c*/ 	.byte	0x40, 0x00, 0x00, 0x00, 0x40, 0x00, 0x00, 0x00, 0x40, 0x00, 0x00, 0x00, 0x40, 0x00, 0x00, 0x00
        /*009c*/ 	.byte	0x40, 0x00, 0x00, 0x00, 0x40, 0x00, 0x00, 0x00, 0x40, 0x00, 0x00, 0x00, 0x40, 0x00, 0x00, 0x00
        /*00ac*/ 	.byte	0x40, 0x00, 0x00, 0x00, 0x80, 0x00, 0x00, 0x00, 0x00, 0x01, 0x00, 0x00, 0x40, 0x00, 0x00, 0x00
        /*00bc*/ 	.byte	0x40, 0x00, 0x00, 0x00, 0x40, 0x00, 0x00, 0x00, 0x40, 0x00, 0x00, 0x00, 0x40, 0x00, 0x00, 0x00
        /*00cc*/ 	.byte	0x40, 0x00, 0x00, 0x00, 0x40, 0x00, 0x00, 0x00, 0x40, 0x00, 0x00, 0x00
	.type		pnanovdb_grid_type_minmax_strides_bits,@object
	.size		pnanovdb_grid_type_minmax_strides_bits,(pnanovdb_grid_type_minmax_aligns_bits - pnanovdb_grid_type_minmax_strides_bits)
pnanovdb_grid_type_minmax_strides_bits:
        /*00d8*/ 	.byte	0x00, 0x00, 0x00, 0x00, 0x20, 0x00, 0x00, 0x00, 0x40, 0x00, 0x00, 0x00, 0x10, 0x00, 0x00, 0x00
        /*00e8*/ 	.byte	0x20, 0x00, 0x00, 0x00, 0x40, 0x00, 0x00, 0x00, 0x60, 0x00, 0x00, 0x00, 0xc0, 0x00, 0x00, 0x00
        /*00f8*/ 	.byte	0x08, 0x00, 0x00, 0x00, 0x10, 0x00, 0x00, 0x00, 0x20, 0x00, 0x00, 0x00, 0x08, 0x00, 0x00, 0x00
        /*0108*/ 	.byte	0x20, 0x00, 0x00, 0x00, 0x20, 0x00, 0x00, 0x00, 0x20, 0x00, 0x00, 0x00, 0x20, 0x00, 0x00, 0x00
        /*0118*/ 	.byte	0x20, 0x00, 0x00, 0x00, 0x80, 0x00, 0x00, 0x00, 0x00, 0x01, 0x00, 0x00, 0x40, 0x00, 0x00, 0x00
        /*0128*/ 	.byte	0x40, 0x00, 0x00, 0x00, 0x40, 0x00, 0x00, 0x00, 0x40, 0x00, 0x00, 0x00, 0x40, 0x00, 0x00, 0x00
        /*0138*/ 	.byte	0x18, 0x00, 0x00, 0x00, 0x30, 0x00, 0x00, 0x00, 0x08, 0x00, 0x00, 0x00
	.type		pnanovdb_grid_type_minmax_aligns_bits,@object
	.size		pnanovdb_grid_type_minmax_aligns_bits,(pnanovdb_grid_type_stat_strides_bits - pnanovdb_grid_type_minmax_aligns_bits)
pnanovdb_grid_type_minmax_aligns_bits:
        /*0144*/ 	.byte	0x00, 0x00, 0x00, 0x00, 0x20, 0x00, 0x00, 0x00, 0x40, 0x00, 0x00, 0x00, 0x10, 0x00, 0x00, 0x00
        /*0154*/ 	.byte	0x20, 0x00, 0x00, 0x00, 0x40, 0x00, 0x00, 0x00, 0x20, 0x00, 0x00, 0x00, 0x40, 0x00, 0x00, 0x00
        /*0164*/ 	.byte	0x08, 0x00, 0x00, 0x00, 0x10, 0x00, 0x00, 0x00, 0x20, 0x00, 0x00, 0x00, 0x08, 0x00, 0x00, 0x00
        /*0174*/ 	.byte	0x20, 0x00, 0x00, 0x00, 0x20, 0x00, 0x00, 0x00, 0x20, 0x00, 0x00, 0x00, 0x20, 0x00, 0x00, 0x00
        /*0184*/ 	.byte	0x20, 0x00, 0x00, 0x00, 0x20, 0x00, 0x00, 0x00, 0x40, 0x00, 0x00, 0x00, 0x40, 0x00, 0x00, 0x00
        /*0194*/ 	.byte	0x40, 0x00, 0x00, 0x00, 0x40, 0x00, 0x00, 0x00, 0x40, 0x00, 0x00, 0x00, 0x40, 0x00, 0x00, 0x00
        /*01a4*/ 	.byte	0x08, 0x00, 0x00, 0x00, 0x10, 0x00, 0x00, 0x00, 0x08, 0x00, 0x00, 0x00
	.type		pnanovdb_grid_type_stat_strides_bits,@object
	.size		pnanovdb_grid_type_stat_strides_bits,(pnanovdb_grid_type_leaf_type - pnanovdb_grid_type_stat_strides_bits)
pnanovdb_grid_type_stat_strides_bits:
        /*01b0*/ 	.byte	0x00, 0x00, 0x00, 0x00, 0x20, 0x00, 0x00, 0x00, 0x40, 0x00, 0x00, 0x00, 0x20, 0x00, 0x00, 0x00
        /*01c0*/ 	.byte	0x20, 0x00, 0x00, 0x00, 0x40, 0x00, 0x00, 0x00, 0x20, 0x00, 0x00, 0x00, 0x40, 0x00, 0x00, 0x00
        /*01d0*/ 	.byte	0x08, 0x00, 0x00, 0x00, 0x20, 0x00, 0x00, 0x00, 0x20, 0x00, 0x00, 0x00, 0x08, 0x00, 0x00, 0x00
        /*01e0*/ 	.byte	0x20, 0x00, 0x00, 0x00, 0x20, 0x00, 0x00, 0x00, 0x20, 0x00, 0x00, 0x00, 0x20, 0x00, 0x00, 0x00
        /*01f0*/ 	.byte	0x20, 0x00, 0x00, 0x00, 0x20, 0x00, 0x00, 0x00, 0x40, 0x00, 0x00, 0x00, 0x40, 0x00, 0x00, 0x00
        /*0200*/ 	.byte	0x40, 0x00, 0x00, 0x00, 0x40, 0x00, 0x00, 0x00, 0x40, 0x00, 0x00, 0x00, 0x40, 0x00, 0x00, 0x00
        /*0210*/ 	.byte	0x20, 0x00, 0x00, 0x00, 0x20, 0x00, 0x00, 0x00, 0x20, 0x00, 0x00, 0x00
	.type		pnanovdb_grid_type_leaf_type,@object
	.size		pnanovdb_grid_type_leaf_type,(pnanovdb_grid_type_constants - pnanovdb_grid_type_leaf_type)
pnanovdb_grid_type_leaf_type:
        /*021c*/ 	.byte	0x00, 0x00, 0x00, 0x00, 0x00, 0x00, 0x00, 0x00, 0x00, 0x00, 0x00, 0x00, 0x00, 0x00, 0x00, 0x00
        /*022c*/ 	.byte	0x00, 0x00, 0x00, 0x00, 0x00, 0x00, 0x00, 0x00, 0x00, 0x00, 0x00, 0x00, 0x00, 0x00, 0x00, 0x00
        /*023c*/ 	.byte	0x01, 0x00, 0x00, 0x00, 0x00, 0x00, 0x00, 0x00, 0x00, 0x00, 0x00, 0x00, 0x01, 0x00, 0x00, 0x00
        /*024c*/ 	.byte	0x00, 0x00, 0x00, 0x00, 0x02, 0x00, 0x00, 0x00, 0x02, 0x00, 0x00, 0x00, 0x02, 0x00, 0x00, 0x00
        /*025c*/ 	.byte	0x02, 0x00, 0x00, 0x00, 0x00, 0x00, 0x00, 0x00, 0x00, 0x00, 0x00, 0x00, 0x03, 0x00, 0x00, 0x00
        /*026c*/ 	.byte	0x03, 0x00, 0x00, 0x00, 0x04, 0x00, 0x00, 0x00, 0x04, 0x00, 0x00, 0x00, 0x05, 0x00, 0x00, 0x00
        /*027c*/ 	.byte	0x00, 0x00, 0x00, 0x00, 0x00, 0x00, 0x00, 0x00, 0x00, 0x00, 0x00, 0x00
	.type		pnanovdb_grid_type_constants,@object
	.size		pnanovdb_grid_type_constants,(pnanovdb_dither_lut - pnanovdb_grid_type_constants)
pnanovdb_grid_type_constants:
        /* <DEDUP_REMOVED lines=189> */
	.type		pnanovdb_dither_lut,@object
	.size		pnanovdb_dither_lut,(.L_7 - pnanovdb_dither_lut)
pnanovdb_dither_lut:
        /* <DEDUP_REMOVED lines=128> */
.L_7:


//--------------------- .nv.constant4             --------------------------
	.section	.nv.constant4,"a",@progbits
	.align	8
	.align		8
.nv.constant4:
        /*0000*/ 	.dword	_ZN2wp6volume12pnano_traitsIiE9GRID_TYPEE
	.align		8
        /*0008*/ 	.dword	_ZN2wp6volume12pnano_traitsIxE9GRID_TYPEE
	.align		8
        /*0010*/ 	.dword	_ZN2wp6volume12pnano_traitsIjE9GRID_TYPEE
	.align		8
        /*0018*/ 	.dword	_ZN2wp6volume12pnano_traitsIfE9GRID_TYPEE
	.align		8
        /*0020*/ 	.dword	_ZN2wp6volume12pnano_traitsIdE9GRID_TYPEE
	.align		8
        /*0028*/ 	.dword	_ZN2wp6volume12pnano_traitsINS_5vec_tILj3EfEEE9GRID_TYPEE
	.align		8
        /*0030*/ 	.dword	_ZN2wp6volume12pnano_traitsINS_5vec_tILj3EdEEE9GRID_TYPEE
	.align		8
        /*0038*/ 	.dword	_ZN2wp6volume12pnano_traitsINS_5vec_tILj4EfEEE9GRID_TYPEE
	.align		8
        /*0040*/ 	.dword	_ZN2wp6volume12pnano_traitsINS_5vec_tILj4EdEEE9GRID_TYPEE
	.align		8
        /*0048*/ 	.dword	_ZN46_INTERNAL_00000000_15_default_program_953a223e2wp6volume7CLOSESTE
	.align		8
        /*0050*/ 	.dword	_ZN46_INTERNAL_00000000_15_default_program_953a223e2wp6volume6LINEARE
	.align		8
        /*0058*/ 	.dword	_ZN46_INTERNAL_00000000_15_default_program_953a223e2wp15LAUNCH_MAX_DIMSE
	.align		8
        /*0060*/ 	.dword	_ZN46_INTERNAL_00000000_15_default_program_953a223e2wp14ARRAY_MAX_DIMSE
	.align		8
        /*0068*/ 	.dword	_ZN46_INTERNAL_00000000_15_default_program_953a223e2wp18ARRAY_TYPE_REGULARE
	.align		8
        /*0070*/ 	.dword	_ZN46_INTERNAL_00000000_15_default_program_953a223e2wp18ARRAY_TYPE_INDEXEDE
	.align		8
        /*0078*/ 	.dword	_ZN46_INTERNAL_00000000_15_default_program_953a223e2wp17ARRAY_TYPE_FABRICE
	.align		8
        /*0080*/ 	.dword	_ZN46_INTERNAL_00000000_15_default_program_953a223e2wp25ARRAY_TYPE_FABRIC_INDEXEDE
	.align		8
        /*0088*/ 	.dword	__cudart_i2opi_f


//--------------------- .nv.constant0.update_particle_position_cuda_kernel_backward --------------------------
	.section	.nv.constant0.update_particle_position_cuda_kernel_backward,"a",@progbits
	.sectionflags	@""
	.align	4
.nv.constant0.update_particle_position_cuda_kernel_backward:
	.zero		956


//--------------------- .nv.constant0.update_particle_position_cuda_kernel_forward --------------------------
	.section	.nv.constant0.update_particle_position_cuda_kernel_forward,"a",@progbits
	.sectionflags	@""
	.align	4
.nv.constant0.update_particle_position_cuda_kernel_forward:
	.zero		668


//--------------------- .nv.constant0.compute_particle_residual_cuda_kernel_backward --------------------------
	.section	.nv.constant0.compute_particle_residual_cuda_kernel_backward,"a",@progbits
	.sectionflags	@""
	.align	4
.nv.constant0.compute_particle_residual_cuda_kernel_backward:
	.zero		1088


//--------------------- .nv.constant0.compute_particle_residual_cuda_kernel_forward --------------------------
	.section	.nv.constant0.compute_particle_residual_cuda_kernel_forward,"a",@progbits
	.sectionflags	@""
	.align	4
.nv.constant0.compute_particle_residual_cuda_kernel_forward:
	.zero		736


//--------------------- .nv.constant0.eval_muscles_cuda_kernel_backward --------------------------
	.section	.nv.constant0.eval_muscles_cuda_kernel_backward,"a",@progbits
	.sectionflags	@""
	.align	4
.nv.constant0.eval_muscles_cuda_kernel_backward:
	.zero		1392


//--------------------- .nv.constant0.eval_muscles_cuda_kernel_forward --------------------------
	.section	.nv.constant0.eval_muscles_cuda_kernel_forward,"a",@progbits
	.sectionflags	@""
	.align	4
.nv.constant0.eval_muscles_cuda_kernel_forward:
	.zero		888


//--------------------- .nv.constant2.eval_body_joints_cuda_kernel_backward --------------------------
	.section	.nv.constant2.eval_body_joints_cuda_kernel_backward,"a",@progbits
	.sectionflags	@""
	.align	4
.nv.constant2.eval_body_joints_cuda_kernel_backward:
        /*0000*/ 	.byte	0x19, 0x2d, 0x44, 0x54, 0xfb, 0x21, 0xf9, 0x3b


//--------------------- .nv.constant0.eval_body_joints_cuda_kernel_backward --------------------------
	.section	.nv.constant0.eval_body_joints_cuda_kernel_backward,"a",@progbits
	.sectionflags	@""
	.align	4
.nv.constant0.eval_body_joints_cuda_kernel_backward:
	.zero		2976


//--------------------- .nv.constant2.eval_body_joints_cuda_kernel_forward --------------------------
	.section	.nv.constant2.eval_body_joints_cuda_kernel_forward,"a",@progbits
	.sectionflags	@""
	.align	4
.nv.constant2.eval_body_joints_cuda_kernel_forward:
        /*0000*/ 	.byte	0x19, 0x2d, 0x44, 0x54, 0xfb, 0x21, 0xf9, 0x3b


//--------------------- .nv.constant0.eval_body_joints_cuda_kernel_forward --------------------------
	.section	.nv.constant0.eval_body_joints_cuda_kernel_forward,"a",@progbits
	.sectionflags	@""
	.align	4
.nv.constant0.eval_body_joints_cuda_kernel_forward:
	.zero		1680


//--------------------- .nv.constant0.eval_rigid_contacts_cuda_kernel_backward --------------------------
	.section	.nv.constant0.eval_rigid_contacts_cuda_kernel_backward,"a",@progbits
	.sectionflags	@""
	.align	4
.nv.constant0.eval_rigid_contacts_cuda_kernel_backward:
	.zero		2848


//--------------------- .nv.constant0.eval_rigid_contacts_cuda_kernel_forward --------------------------
	.section	.nv.constant0.eval_rigid_contacts_cuda_kernel_forward,"a",@progbits
	.sectionflags	@""
	.align	4
.nv.constant0.eval_rigid_contacts_cuda_kernel_forward:
	.zero		1616


//--------------------- .nv.constant0.eval_particle_contacts_cuda_kernel_backward --------------------------
	.section	.nv.constant0.eval_particle_contacts_cuda_kernel_backward,"a",@progbits
	.sectionflags	@""
	.align	4
.nv.constant0.eval_particle_contacts_cuda_kernel_backward:
	.zero		2800


//--------------------- .nv.constant0.eval_particle_contacts_cuda_kernel_forward --------------------------
	.section	.nv.constant0.eval_particle_contacts_cuda_kernel_forward,"a",@progbits
	.sectionflags	@""
	.align	4
.nv.constant0.eval_particle_contacts_cuda_kernel_forward:
	.zero		1592


//--------------------- .nv.constant0.eval_particle_ground_contacts_cuda_kernel_backward --------------------------
	.section	.nv.constant0.eval_particle_ground_contacts_cuda_kernel_backward,"a",@progbits
	.sectionflags	@""
	.align	4
.nv.constant0.eval_particle_ground_contacts_cuda_kernel_backward:
	.zero		1088


//--------------------- .nv.constant0.eval_particle_ground_contacts_cuda_kernel_forward --------------------------
	.section	.nv.constant0.eval_particle_ground_contacts_cuda_kernel_forward,"a",@progbits
	.sectionflags	@""
	.align	4
.nv.constant0.eval_particle_ground_contacts_cuda_kernel_forward:
	.zero		736


//--------------------- .nv.constant0.eval_tetrahedra_cuda_kernel_backward --------------------------
	.section	.nv.constant0.eval_tetrahedra_cuda_kernel_backward,"a",@progbits
	.sectionflags	@""
	.align	4
.nv.constant0.eval_tetrahedra_cuda_kernel_backward:
	.zero		1168


//--------------------- .nv.constant0.eval_tetrahedra_cuda_kernel_forward --------------------------
	.section	.nv.constant0.eval_tetrahedra_cuda_kernel_forward,"a",@progbits
	.sectionflags	@""
	.align	4
.nv.constant0.eval_tetrahedra_cuda_kernel_forward:
	.zero		776


//--------------------- .nv.constant0.eval_bending_cuda_kernel_backward --------------------------
	.section	.nv.constant0.eval_bending_cuda_kernel_backward,"a",@progbits
	.sectionflags	@""
	.align	4
.nv.constant0.eval_bending_cuda_kernel_backward:
	.zero		1056


//--------------------- .nv.constant0.eval_bending_cuda_kernel_forward --------------------------
	.section	.nv.constant0.eval_bending_cuda_kernel_forward,"a",@progbits
	.sectionflags	@""
	.align	4
.nv.constant0.eval_bending_cuda_kernel_forward:
	.zero		720


//--------------------- .nv.constant0.eval_triangles_body_contacts_cuda_kernel_backward --------------------------
	.section	.nv.constant0.eval_triangles_body_contacts_cuda_kernel_backward,"a",@progbits
	.sectionflags	@""
	.align	4
.nv.constant0.eval_triangles_body_contacts_cuda_kernel_backward:
	.zero		1856


//--------------------- .nv.constant0.eval_triangles_body_contacts_cuda_kernel_forward --------------------------
	.section	.nv.constant0.eval_triangles_body_contacts_cuda_kernel_forward,"a",@progbits
	.sectionflags	@""
	.align	4
.nv.constant0.eval_triangles_body_contacts_cuda_kernel_forward:
	.zero		1120


//--------------------- .nv.constant0.eval_triangles_contact_cuda_kernel_backward --------------------------
	.section	.nv.constant0.eval_triangles_contact_cuda_kernel_backward,"a",@progbits
	.sectionflags	@""
	.align	4
.nv.constant0.eval_triangles_contact_cuda_kernel_backward:
	.zero		1184


//--------------------- .nv.constant0.eval_triangles_contact_cuda_kernel_forward --------------------------
	.section	.nv.constant0.eval_triangles_contact_cuda_kernel_forward,"a",@progbits
	.sectionflags	@""
	.align	4
.nv.constant0.eval_triangles_contact_cuda_kernel_forward:
	.zero		784


//--------------------- .nv.constant0.eval_triangles_cuda_kernel_backward --------------------------
	.section	.nv.constant0.eval_triangles_cuda_kernel_backward,"a",@progbits
	.sectionflags	@""
	.align	4
.nv.constant0.eval_triangles_cuda_kernel_backward:
	.zero		1168


//--------------------- .nv.constant0.eval_triangles_cuda_kernel_forward --------------------------
	.section	.nv.constant0.eval_triangles_cuda_kernel_forward,"a",@progbits
	.sectionflags	@""
	.align	4
.nv.constant0.eval_triangles_cuda_kernel_forward:
	.zero		776


//--------------------- .nv.constant0.eval_springs_cuda_kernel_backward --------------------------
	.section	.nv.constant0.eval_springs_cuda_kernel_backward,"a",@progbits
	.sectionflags	@""
	.align	4
.nv.constant0.eval_springs_cuda_kernel_backward:
	.zero		1168


//--------------------- .nv.constant0.eval_springs_cuda_kernel_forward --------------------------
	.section	.nv.constant0.eval_springs_cuda_kernel_forward,"a",@progbits
	.sectionflags	@""
	.align	4
.nv.constant0.eval_springs_cuda_kernel_forward:
	.zero		776


//--------------------- .nv.constant0.integrate_bodies_cuda_kernel_backward --------------------------
	.section	.nv.constant0.integrate_bodies_cuda_kernel_backward,"a",@progbits
	.sectionflags	@""
	.align	4
.nv.constant0.integrate_bodies_cuda_kernel_backward:
	.zero		1552


//--------------------- .nv.constant0.integrate_bodies_cuda_kernel_forward --------------------------
	.section	.nv.constant0.integrate_bodies_cuda_kernel_forward,"a",@progbits
	.sectionflags	@""
	.align	4
.nv.constant0.integrate_bodies_cuda_kernel_forward:
	.zero		968


//--------------------- .nv.constant0.integrate_particles_cuda_kernel_backward --------------------------
	.section	.nv.constant0.integrate_particles_cuda_kernel_backward,"a",@progbits
	.sectionflags	@""
	.align	4
.nv.constant0.integrate_particles_cuda_kernel_backward:
	.zero		1200


//--------------------- .nv.constant0.integrate_particles_cuda_kernel_forward --------------------------
	.section	.nv.constant0.integrate_particles_cuda_kernel_forward,"a",@progbits
	.sectionflags	@""
	.align	4
.nv.constant0.integrate_particles_cuda_kernel_forward:
	.zero		792


//--------------------- .text.update_particle_position_cuda_kernel_backward --------------------------
	.section	.text.update_particle_position_cuda_kernel_backward,"ax",@progbits
	.sectioninfo	@"SHI_REGISTERS=18"
	.align	128
        .global         update_particle_position_cuda_kernel_backward
        .type           update_particle_position_cuda_kernel_backward,@function
        .size           update_particle_position_cuda_kernel_backward,(.L_x_2058 - update_particle_position_cuda_kernel_backward)
        .other          update_particle_position_cuda_kernel_backward,@"STO_CUDA_ENTRY STV_DEFAULT"
update_particle_position_cuda_kernel_backward:
.text.update_particle_position_cuda_kernel_backward:
[----:B------:R-:W-:Y:S02]  /*0000*/  MOV R1, c[0x0][0x28] ;  /* 0x00000a0000017a02 */ /* 0x000fe40000000f00 */
[----:B------:R-:W0:Y:S01]  /*0010*/  S2R R2, SR_TID.X ;  /* 0x0000000000027919 */ /* 0x000e220000002100 */
[----:B------:R-:W-:-:S03]  /*0020*/  MOV R3, RZ ;  /* 0x000000ff00037202 */ /* 0x000fc60000000f00 */
[----:B------:R-:W0:Y:S02]  /*0030*/  S2R R5, SR_CTAID.X ;  /* 0x0000000000057919 */ /* 0x000e240000002500 */
[----:B0-----:R-:W-:-:S05]  /*0040*/  IMAD.WIDE.U32 R2, R5, c[0x0][0x0], R2 ;  /* 0x0000000005027a25 */ /* 0x001fca00078e0002 */
[----:B------:R-:W-:-:S04]  /*0050*/  ISETP.GE.U32.AND P0, PT, R2, c[0x0][0x178], PT ;  /* 0x00005e0002007a0c */ /* 0x000fc80003f06070 */
[----:B------:R-:W-:-:S13]  /*0060*/  ISETP.GE.U32.AND.EX P0, PT, R3, c[0x0][0x17c], PT, P0 ;  /* 0x00005f0003007a0c */ /* 0x000fda0003f06100 */
[----:B------:R-:W-:Y:S05]  /*0070*/  @P0 EXIT ;  /* 0x000000000000094d */ /* 0x000fea0003800000 */
[----:B------:R-:W-:Y:S01]  /*0080*/  ULDC UR6, c[0x0][0x0] ;  /* 0x0000000000067ab9 */ /* 0x000fe20000000800 */
[----:B------:R-:W-:Y:S01]  /*0090*/  BSSY B0, `(.L_x_0) ;  /* 0x00000a2000007945 */ /* 0x000fe20003800000 */
[----:B------:R-:W-:Y:S01]  /*00a0*/  ULDC UR7, c[0x0][0xc] ;  /* 0x0000030000077ab9 */ /* 0x000fe20000000800 */
[----:B------:R-:W-:Y:S01]  /*00b0*/  MOV R0, R2 ;  /* 0x0000000200007202 */ /* 0x000fe20000000f00 */
[----:B------:R-:W-:Y:S02]  /*00c0*/  UIMAD.WIDE.U32 UR6, UR6, UR7, URZ ;  /* 0x00000007060672a5 */ /* 0x000fe4000f8e003f */
[----:B------:R-:W-:Y:S02]  /*00d0*/  ULDC UR5, c[0x0][0x280] ;  /* 0x0000a00000057ab9 */ /* 0x000fe40000000800 */
[----:B------:R-:W-:Y:S02]  /*00e0*/  UMOV UR4, URZ ;  /* 0x0000003f00047c82 */ /* 0x000fe40008000000 */
[----:B------:R-:W-:-:S02]  /*00f0*/  ULDC UR8, c[0x0][0x248] ;  /* 0x0000920000087ab9 */ /* 0x000fc40000000800 */
[----:B------:R-:W-:Y:S02]  /*0100*/  ULDC UR9, c[0x0][0x330] ;  /* 0x0000cc0000097ab9 */ /* 0x000fe40000000800 */
[----:B------:R-:W-:Y:S02]  /*0110*/  ULDC UR10, c[0x0][0x210] ;  /* 0x00008400000a7ab9 */ /* 0x000fe40000000800 */
[----:B------:R-:W-:Y:S02]  /*0120*/  ULDC UR11, c[0x0][0x2f8] ;  /* 0x0000be00000b7ab9 */ /* 0x000fe40000000800 */
[----:B------:R-:W-:Y:S02]  /*0130*/  ULDC UR12, c[0x0][0x1d8] ;  /* 0x00007600000c7ab9 */ /* 0x000fe40000000800 */
[----:B------:R-:W-:Y:S02]  /*0140*/  ULDC UR13, c[0x0][0x2c0] ;  /* 0x0000b000000d7ab9 */ /* 0x000fe40000000800 */
[----:B------:R-:W-:-:S02]  /*0150*/  ULDC UR14, c[0x0][0x1a0] ;  /* 0x00006800000e7ab9 */ /* 0x000fc40000000800 */
[----:B------:R-:W-:Y:S02]  /*0160*/  ULDC UR15, c[0x0][0x368] ;  /* 0x0000da00000f7ab9 */ /* 0x000fe40000000800 */
[----:B------:R-:W-:Y:S02]  /*0170*/  USHF.R.S32.HI UR5, URZ, 0x1f, UR5 ;  /* 0x0000001f3f057899 */ /* 0x000fe40008011405 */
[----:B------:R-:W-:Y:S02]  /*0180*/  USHF.R.S32.HI UR8, URZ, 0x1f, UR8 ;  /* 0x0000001f3f087899 */ /* 0x000fe40008011408 */
[----:B------:R-:W-:Y:S02]  /*0190*/  USHF.R.S32.HI UR9, URZ, 0x1f, UR9 ;  /* 0x0000001f3f097899 */ /* 0x000fe40008011409 */
[----:B------:R-:W-:Y:S02]  /*01a0*/  USHF.R.S32.HI UR10, URZ, 0x1f, UR10 ;  /* 0x0000001f3f0a7899 */ /* 0x000fe4000801140a */
[----:B------:R-:W-:-:S02]  /*01b0*/  USHF.R.S32.HI UR11, URZ, 0x1f, UR11 ;  /* 0x0000001f3f0b7899 */ /* 0x000fc4000801140b */
[----:B------:R-:W-:Y:S02]  /*01c0*/  USHF.R.S32.HI UR12, URZ, 0x1f, UR12 ;  /* 0x0000001f3f0c7899 */ /* 0x000fe4000801140c */
[----:B------:R-:W-:Y:S02]  /*01d0*/  USHF.R.S32.HI UR13, URZ, 0x1f, UR13 ;  /* 0x0000001f3f0d7899 */ /* 0x000fe4000801140d */
[----:B------:R-:W-:Y:S02]  /*01e0*/  USHF.R.S32.HI UR14, URZ, 0x1f, UR14 ;  /* 0x0000001f3f0e7899 */ /* 0x000fe4000801140e */
[----:B------:R-:W-:Y:S02]  /*01f0*/  USHF.R.S32.HI UR15, URZ, 0x1f, UR15 ;  /* 0x0000001f3f0f7899 */ /* 0x000fe4000801140f */
[----:B------:R-:W-:Y:S02]  /*0200*/  UIADD3 UR4, UR7, UR4, URZ ;  /* 0x0000000407047290 */ /* 0x000fe4000fffe03f */
[----:B------:R-:W-:-:S02]  /*0210*/  ULDC.64 UR16, c[0x0][0x118] ;  /* 0x0000460000107ab9 */ /* 0x000fc40000000a00 */
.L_x_10:
[----:B------:R-:W-:Y:S02]  /*0220*/  SHF.R.S32.HI R2, RZ, 0x1f, R0 ;  /* 0x0000001fff027819 */ /* 0x000fe40000011400 */
[----:B0-----:R-:W-:-:S03]  /*0230*/  MOV R5, c[0x0][0x280] ;  /* 0x0000a00000057a02 */ /* 0x001fc60000000f00 */
[----:B------:R-:W-:Y:S02]  /*0240*/  IMAD R7, R2, c[0x0][0x280], RZ ;  /* 0x0000a00002077a24 */ /* 0x000fe400078e02ff */
[----:B------:R-:W-:-:S04]  /*0250*/  IMAD.WIDE.U32 R4, R0, R5, c[0x0][0x260] ;  /* 0x0000980000047625 */ /* 0x000fc800078e0005 */
[----:B------:R-:W-:Y:S01]  /*0260*/  IMAD R7, R0, UR5, R7 ;  /* 0x0000000500077c24 */ /* 0x000fe2000f8e0207 */
[----:B------:R-:W-:-:S04]  /*0270*/  MOV R6, R4 ;  /* 0x0000000400067202 */ /* 0x000fc80000000f00 */
[----:B------:R-:W-:-:S05]  /*0280*/  IADD3 R7, R5, R7, RZ ;  /* 0x0000000705077210 */ /* 0x000fca0007ffe0ff */
[----:B------:R-:W2:Y:S01]  /*0290*/  LDG.E R6, [R6.64] ;  /* 0x0000001006067981 */ /* 0x000ea2000c1e1900 */
[----:B------:R-:W-:Y:S01]  /*02a0*/  MOV R4, R0 ;  /* 0x0000000000047202 */ /* 0x000fe20000000f00 */
[----:B------:R-:W-:Y:S01]  /*02b0*/  YIELD ;  /* 0x0000000000007946 */ /* 0x000fe20003800000 */
[----:B------:R-:W-:Y:S01]  /*02c0*/  IADD3 R0, P0, R0, UR6, RZ ;  /* 0x0000000600007c10 */ /* 0x000fe2000ff1e0ff */
[----:B------:R-:W-:Y:S03]  /*02d0*/  BSSY B1, `(.L_x_1) ;  /* 0x000007c000017945 */ /* 0x000fe60003800000 */
[----:B------:R-:W-:Y:S02]  /*02e0*/  IADD3.X R3, R3, UR4, RZ, P0, !PT ;  /* 0x0000000403037c10 */ /* 0x000fe400087fe4ff */
[----:B------:R-:W-:-:S04]  /*02f0*/  ISETP.GE.U32.AND P0, PT, R0, c[0x0][0x178], PT ;  /* 0x00005e0000007a0c */ /* 0x000fc80003f06070 */
[----:B------:R-:W-:Y:S02]  /*0300*/  ISETP.GE.U32.AND.EX P0, PT, R3, c[0x0][0x17c], PT, P0 ;  /* 0x00005f0003007a0c */ /* 0x000fe40003f06100 */
[----:B--2---:R-:W-:-:S04]  /*0310*/  LOP3.LUT R5, R6, 0x1, RZ, 0xc0, !PT ;  /* 0x0000000106057812 */ /* 0x004fc800078ec0ff */
[----:B------:R-:W-:-:S13]  /*0320*/  ISETP.NE.U32.AND P1, PT, R5, 0x1, PT ;  /* 0x000000010500780c */ /* 0x000fda0003f25070 */
[----:B------:R-:W-:Y:S05]  /*0330*/  @P1 BRA `(.L_x_2) ;  /* 0x0000075000001947 */ /* 0x000fea0003800000 */
[----:B------:R-:W-:-:S04]  /*0340*/  ISETP.NE.U32.AND P1, PT, RZ, c[0x0][0x310], PT ;  /* 0x0000c400ff007a0c */ /* 0x000fc80003f25070 */
[----:B------:R-:W-:-:S13]  /*0350*/  ISETP.NE.AND.EX P1, PT, RZ, c[0x0][0x314], PT, P1 ;  /* 0x0000c500ff007a0c */ /* 0x000fda0003f25310 */
[----:B------:R-:W-:Y:S05]  /*0360*/  @!P1 BRA `(.L_x_3) ;  /* 0x000000c000009947 */ /* 0x000fea0003800000 */
[----:B------:R-:W-:Y:S01]  /*0370*/  MOV R7, c[0x0][0x330] ;  /* 0x0000cc0000077a02 */ /* 0x000fe20000000f00 */
[----:B------:R-:W-:-:S04]  /*0380*/  IMAD R5, R2, c[0x0][0x330], RZ ;  /* 0x0000cc0002057a24 */ /* 0x000fc800078e02ff */
[C---:B------:R-:W-:Y:S02]  /*0390*/  IMAD R5, R4.reuse, UR9, R5 ;  /* 0x0000000904057c24 */ /* 0x040fe4000f8e0205 */
[----:B------:R-:W-:-:S05]  /*03a0*/  IMAD.WIDE.U32 R6, R4, R7, c[0x0][0x310] ;  /* 0x0000c40004067625 */ /* 0x000fca00078e0007 */
[----:B------:R-:W-:-:S05]  /*03b0*/  IADD3 R7, R7, R5, RZ ;  /* 0x0000000507077210 */ /* 0x000fca0007ffe0ff */
[----:B------:R-:W2:Y:S04]  /*03c0*/  LDG.E R5, [R6.64] ;  /* 0x0000001006057981 */ /* 0x000ea8000c1e1900 */
[----:B------:R-:W3:Y:S04]  /*03d0*/  LDG.E R8, [R6.64+0x4] ;  /* 0x0000041006087981 */ /* 0x000ee8000c1e1900 */
[----:B------:R-:W4:Y:S01]  /*03e0*/  LDG.E R9, [R6.64+0x8] ;  /* 0x0000081006097981 */ /* 0x000f22000c1e1900 */
[----:B--2---:R-:W-:Y:S01]  /*03f0*/  FADD R5, RZ, R5 ;  /* 0x00000005ff057221 */ /* 0x004fe20000000000 */
[----:B---3--:R-:W-:Y:S01]  /*0400*/  FADD R8, RZ, R8 ;  /* 0x00000008ff087221 */ /* 0x008fe20000000000 */
[----:B----4-:R-:W-:Y:S01]  /*0410*/  FADD R9, RZ, R9 ;  /* 0x00000009ff097221 */ /* 0x010fe20000000000 */
[----:B------:R-:W-:Y:S05]  /*0420*/  BRA `(.L_x_4) ;  /* 0x0000010000007947 */ /* 0x000fea0003800000 */
.L_x_3:
[----:B------:R-:W-:Y:S01]  /*0430*/  ISETP.NE.U32.AND P1, PT, RZ, c[0x0][0x1f8], PT ;  /* 0x00007e00ff007a0c */ /* 0x000fe20003f25070 */
[----:B------:R-:W-:Y:S01]  /*0440*/  CS2R R8, SRZ ;  /* 0x0000000000087805 */ /* 0x000fe2000001ff00 */
[----:B------:R-:W-:-:S02]  /*0450*/  MOV R5, RZ ;  /* 0x000000ff00057202 */ /* 0x000fc40000000f00 */
        /* <DEDUP_REMOVED lines=13> */
.L_x_4:
[----:B------:R-:W-:-:S04]  /*0530*/  ISETP.NE.U32.AND P1, PT, RZ, c[0x0][0x2d8], PT ;  /* 0x0000b600ff007a0c */ /* 0x000fc80003f25070 */
[----:B------:R-:W-:-:S13]  /*0540*/  ISETP.NE.AND.EX P1, PT, RZ, c[0x0][0x2dc], PT, P1 ;  /* 0x0000b700ff007a0c */ /* 0x000fda0003f25310 */
[----:B------:R-:W-:Y:S05]  /*0550*/  @!P1 BRA `(.L_x_5) ;  /* 0x000000c000009947 */ /* 0x000fea0003800000 */
[----:B------:R-:W-:Y:S01]  /*0560*/  IMAD R7, R2, c[0x0][0x2f8], RZ ;  /* 0x0000be0002077a24 */ /* 0x000fe200078e02ff */
[----:B------:R-:W-:-:S03]  /*0570*/  MOV R13, c[0x0][0x2f8] ;  /* 0x0000be00000d7a02 */ /* 0x000fc60000000f00 */
        /* <DEDUP_REMOVED lines=10> */
.L_x_5:
[----:B------:R-:W-:Y:S01]  /*0620*/  ISETP.NE.U32.AND P1, PT, RZ, c[0x0][0x1c0], PT ;  /* 0x00007000ff007a0c */ /* 0x000fe20003f25070 */
[----:B------:R-:W-:Y:S01]  /*0630*/  CS2R R10, SRZ ;  /* 0x00000000000a7805 */ /* 0x000fe2000001ff00 */
[----:B------:R-:W-:-:S02]  /*0640*/  MOV R12, RZ ;  /* 0x000000ff000c7202 */ /* 0x000fc40000000f00 */
        /* <DEDUP_REMOVED lines=13> */
.L_x_6:
[----:B------:R-:W-:Y:S01]  /*0720*/  ISETP.NE.U32.AND P1, PT, RZ, c[0x0][0x2a0], PT ;  /* 0x0000a800ff007a0c */ /* 0x000fe20003f25070 */
[----:B------:R-:W-:Y:S01]  /*0730*/  FADD R10, RZ, R10 ;  /* 0x0000000aff0a7221 */ /* 0x000fe20000000000 */
[----:B------:R-:W-:Y:S01]  /*0740*/  FADD R13, RZ, R11 ;  /* 0x0000000bff0d7221 */ /* 0x000fe20000000000 */
[----:B------:R-:W-:Y:S01]  /*0750*/  FADD R12, RZ, R12 ;  /* 0x0000000cff0c7221 */ /* 0x000fe20000000000 */
[----:B------:R-:W-:Y:S01]  /*0760*/  ISETP.NE.AND.EX P1, PT, RZ, c[0x0][0x2a4], PT, P1 ;  /* 0x0000a900ff007a0c */ /* 0x000fe20003f25310 */
[----:B------:R-:W-:Y:S01]  /*0770*/  FFMA R11, R10, c[0x0][0x298], R5 ;  /* 0x0000a6000a0b7a23 */ /* 0x000fe20000000005 */
[----:B------:R-:W-:Y:S01]  /*0780*/  FFMA R8, R13, c[0x0][0x298], R8 ;  /* 0x0000a6000d087a23 */ /* 0x000fe20000000008 */
[----:B------:R-:W-:-:S10]  /*0790*/  FFMA R9, R12, c[0x0][0x298], R9 ;  /* 0x0000a6000c097a23 */ /* 0x000fd40000000009 */
[----:B------:R-:W-:Y:S05]  /*07a0*/  @!P1 BRA `(.L_x_7) ;  /* 0x0000009000009947 */ /* 0x000fea0003800000 */
[----:B------:R-:W-:Y:S01]  /*07b0*/  MOV R7, c[0x0][0x2c0] ;  /* 0x0000b00000077a02 */ /* 0x000fe20000000f00 */
[----:B------:R-:W-:-:S04]  /*07c0*/  IMAD R5, R2, c[0x0][0x2c0], RZ ;  /* 0x0000b00002057a24 */ /* 0x000fc800078e02ff */
[C---:B------:R-:W-:Y:S02]  /*07d0*/  IMAD R5, R4.reuse, UR13, R5 ;  /* 0x0000000d04057c24 */ /* 0x040fe4000f8e0205 */
[----:B------:R-:W-:-:S05]  /*07e0*/  IMAD.WIDE.U32 R6, R4, R7, c[0x0][0x2a0] ;  /* 0x0000a80004067625 */ /* 0x000fca00078e0007 */
[----:B------:R-:W-:-:S05]  /*07f0*/  IADD3 R7, R7, R5, RZ ;  /* 0x0000000507077210 */ /* 0x000fca0007ffe0ff */
[----:B------:R0:W-:Y:S04]  /*0800*/  RED.E.ADD.F32.FTZ.RN.STRONG.GPU [R6.64], R10 ;  /* 0x0000000a0600798e */ /* 0x0001e8000c10e790 */
[----:B------:R0:W-:Y:S04]  /*0810*/  RED.E.ADD.F32.FTZ.RN.STRONG.GPU [R6.64+0x4], R13 ;  /* 0x0000040d0600798e */ /* 0x0001e8000c10e790 */
[----:B------:R0:W-:Y:S01]  /*0820*/  RED.E.ADD.F32.FTZ.RN.STRONG.GPU [R6.64+0x8], R12 ;  /* 0x0000080c0600798e */ /* 0x0001e2000c10e790 */
[----:B------:R-:W-:Y:S05]  /*0830*/  BRA `(.L_x_8) ;  /* 0x000000b000007947 */ /* 0x000fea0003800000 */
.L_x_7:
        /* <DEDUP_REMOVED lines=10> */
[----:B------:R0:W-:Y:S02]  /*08e0*/  RED.E.ADD.F32.FTZ.RN.STRONG.GPU [R6.64+0x8], R12 ;  /* 0x0000080c0600798e */ /* 0x0001e4000c10e790 */
.L_x_8:
[----:B------:R-:W-:Y:S01]  /*08f0*/  ISETP.NE.U32.AND P1, PT, RZ, c[0x0][0x348], PT ;  /* 0x0000d200ff007a0c */ /* 0x000fe20003f25070 */
[----:B------:R-:W-:Y:S01]  /*0900*/  FADD R11, RZ, R11 ;  /* 0x0000000bff0b7221 */ /* 0x000fe20000000000 */
[----:B0-----:R-:W-:Y:S01]  /*0910*/  FADD R13, RZ, R8 ;  /* 0x00000008ff0d7221 */ /* 0x001fe20000000000 */
[----:B------:R-:W-:Y:S01]  /*0920*/  FADD R9, RZ, R9 ;  /* 0x00000009ff097221 */ /* 0x000fe20000000000 */
[----:B------:R-:W-:-:S13]  /*0930*/  ISETP.NE.AND.EX P1, PT, RZ, c[0x0][0x34c], PT, P1 ;  /* 0x0000d300ff007a0c */ /* 0x000fda0003f25310 */
[----:B------:R-:W-:Y:S05]  /*0940*/  @!P1 BRA `(.L_x_9) ;  /* 0x0000009000009947 */ /* 0x000fea0003800000 */
[----:B------:R-:W-:Y:S01]  /*0950*/  IMAD R5, R2, c[0x0][0x368], RZ ;  /* 0x0000da0002057a24 */ /* 0x000fe200078e02ff */
[----:B------:R-:W-:-:S03]  /*0960*/  MOV R15, c[0x0][0x368] ;  /* 0x0000da00000f7a02 */ /* 0x000fc60000000f00 */
[C---:B------:R-:W-:Y:S02]  /*0970*/  IMAD R7, R4.reuse, UR15, R5 ;  /* 0x0000000f04077c24 */ /* 0x040fe4000f8e0205 */
[----:B------:R-:W-:-:S05]  /*0980*/  IMAD.WIDE.U32 R4, R4, R15, c[0x0][0x348] ;  /* 0x0000d20004047625 */ /* 0x000fca00078e000f */
[----:B------:R-:W-:-:S05]  /*0990*/  IADD3 R5, R5, R7, RZ ;  /* 0x0000000705057210 */ /* 0x000fca0007ffe0ff */
[----:B------:R0:W-:Y:S04]  /*09a0*/  RED.E.ADD.F32.FTZ.RN.STRONG.GPU [R4.64], R11 ;  /* 0x0000000b0400798e */ /* 0x0001e8000c10e790 */
[----:B------:R0:W-:Y:S04]  /*09b0*/  RED.E.ADD.F32.FTZ.RN.STRONG.GPU [R4.64+0x4], R13 ;  /* 0x0000040d0400798e */ /* 0x0001e8000c10e790 */
[----:B------:R0:W-:Y:S01]  /*09c0*/  RED.E.ADD.F32.FTZ.RN.STRONG.GPU [R4.64+0x8], R9 ;  /* 0x000008090400798e */ /* 0x0001e2000c10e790 */
[----:B------:R-:W-:Y:S05]  /*09d0*/  BRA `(.L_x_2) ;  /* 0x000000b000007947 */ /* 0x000fea0003800000 */
.L_x_9:
        /* <DEDUP_REMOVED lines=10> */
[----:B------:R0:W-:Y:S02]  /*0a80*/  RED.E.ADD.F32.FTZ.RN.STRONG.GPU [R4.64+0x8], R9 ;  /* 0x000008090400798e */ /* 0x0001e4000c10e790 */
.L_x_2:
[----:B------:R-:W-:Y:S05]  /*0a90*/  BSYNC B1 ;  /* 0x0000000000017941 */ /* 0x000fea0003800000 */
.L_x_1:
[----:B------:R-:W-:Y:S05]  /*0aa0*/  @!P0 BRA `(.L_x_10) ;  /* 0xfffff77000008947 */ /* 0x000fea000383ffff */
[----:B------:R-:W-:Y:S05]  /*0ab0*/  BSYNC B0 ;  /* 0x0000000000007941 */ /* 0x000fea0003800000 */
.L_x_0:
[----:B------:R-:W-:Y:S05]  /*0ac0*/  EXIT ;  /* 0x000000000000794d */ /* 0x000fea0003800000 */
.L_x_11:
[----:B------:R-:W-:-:S00]  /*0ad0*/  BRA `(.L_x_11) ;  /* 0xfffffff000007947 */ /* 0x000fc0000383ffff */
[----:B------:R-:W-:-:S00]  /*0ae0*/  NOP ;  /* 0x0000000000007918 */ /* 0x000fc00000000000 */
        /* <DEDUP_REMOVED lines=9> */
.L_x_2058:


//--------------------- .text.update_particle_position_cuda_kernel_forward --------------------------
	.section	.text.update_particle_position_cuda_kernel_forward,"ax",@progbits
	.sectioninfo	@"SHI_REGISTERS=28"
	.align	128
        .global         update_particle_position_cuda_kernel_forward
        .type           update_particle_position_cuda_kernel_forward,@function
        .size           update_particle_position_cuda_kernel_forward,(.L_x_2059 - update_particle_position_cuda_kernel_forward)
        .other          update_particle_position_cuda_kernel_forward,@"STO_CUDA_ENTRY STV_DEFAULT"
update_particle_position_cuda_kernel_forward:
.text.update_particle_position_cuda_kernel_forward:
        /* <DEDUP_REMOVED lines=9> */
[----:B------:R-:W-:Y:S01]  /*0090*/  MOV R0, R2 ;  /* 0x0000000200007202 */ /* 0x000fe20000000f00 */
[----:B------:R-:W-:Y:S02]  /*00a0*/  ULDC UR7, c[0x0][0xc] ;  /* 0x0000030000077ab9 */ /* 0x000fe40000000800 */
[----:B------:R-:W-:Y:S02]  /*00b0*/  UIMAD.WIDE.U32 UR6, UR6, UR7, URZ ;  /* 0x00000007060672a5 */ /* 0x000fe4000f8e003f */
[----:B------:R-:W-:Y:S02]  /*00c0*/  ULDC UR5, c[0x0][0x248] ;  /* 0x0000920000057ab9 */ /* 0x000fe40000000800 */
[----:B------:R-:W-:Y:S02]  /*00d0*/  ULDC UR8, c[0x0][0x280] ;  /* 0x0000a00000087ab9 */ /* 0x000fe40000000800 */
[----:B------:R-:W-:-:S02]  /*00e0*/  ULDC UR9, c[0x0][0x1a0] ;  /* 0x0000680000097ab9 */ /* 0x000fc40000000800 */
[----:B------:R-:W-:Y:S02]  /*00f0*/  ULDC UR10, c[0x0][0x1d8] ;  /* 0x00007600000a7ab9 */ /* 0x000fe40000000800 */
[----:B------:R-:W-:Y:S02]  /*0100*/  ULDC UR11, c[0x0][0x210] ;  /* 0x00008400000b7ab9 */ /* 0x000fe40000000800 */
[----:B------:R-:W-:Y:S02]  /*0110*/  UMOV UR4, URZ ;  /* 0x0000003f00047c82 */ /* 0x000fe40008000000 */
[----:B------:R-:W-:Y:S02]  /*0120*/  USHF.R.S32.HI UR5, URZ, 0x1f, UR5 ;  /* 0x0000001f3f057899 */ /* 0x000fe40008011405 */
[----:B------:R-:W-:Y:S02]  /*0130*/  USHF.R.S32.HI UR8, URZ, 0x1f, UR8 ;  /* 0x0000001f3f087899 */ /* 0x000fe40008011408 */
[----:B------:R-:W-:-:S02]  /*0140*/  USHF.R.S32.HI UR9, URZ, 0x1f, UR9 ;  /* 0x0000001f3f097899 */ /* 0x000fc40008011409 */
[----:B------:R-:W-:Y:S02]  /*0150*/  USHF.R.S32.HI UR10, URZ, 0x1f, UR10 ;  /* 0x0000001f3f0a7899 */ /* 0x000fe4000801140a */
[----:B------:R-:W-:Y:S02]  /*0160*/  USHF.R.S32.HI UR11, URZ, 0x1f, UR11 ;  /* 0x0000001f3f0b7899 */ /* 0x000fe4000801140b */
[----:B------:R-:W-:Y:S02]  /*0170*/  UIADD3 UR4, UR7, UR4, URZ ;  /* 0x0000000407047290 */ /* 0x000fe4000fffe03f */
[----:B------:R-:W-:Y:S02]  /*0180*/  ULDC.64 UR12, c[0x0][0x118] ;  /* 0x00004600000c7ab9 */ /* 0x000fe40000000a00 */
.L_x_12:
[----:B0-----:R-:W-:Y:S02]  /*0190*/  SHF.R.S32.HI R8, RZ, 0x1f, R0 ;  /* 0x0000001fff087819 */ /* 0x001fe40000011400 */
[----:B------:R-:W-:-:S03]  /*01a0*/  MOV R5, c[0x0][0x280] ;  /* 0x0000a00000057a02 */ /* 0x000fc60000000f00 */
[----:B------:R-:W-:Y:S02]  /*01b0*/  IMAD R7, R8, c[0x0][0x280], RZ ;  /* 0x0000a00008077a24 */ /* 0x000fe400078e02ff */
[----:B------:R-:W-:-:S04]  /*01c0*/  IMAD.WIDE.U32 R4, R0, R5, c[0x0][0x260] ;  /* 0x0000980000047625 */ /* 0x000fc800078e0005 */
[----:B------:R-:W-:-:S05]  /*01d0*/  IMAD R7, R0, UR8, R7 ;  /* 0x0000000800077c24 */ /* 0x000fca000f8e0207 */
[----:B------:R-:W-:-:S05]  /*01e0*/  IADD3 R5, R5, R7, RZ ;  /* 0x0000000705057210 */ /* 0x000fca0007ffe0ff */
[----:B------:R-:W2:Y:S02]  /*01f0*/  LDG.E R4, [R4.64] ;  /* 0x0000000c04047981 */ /* 0x000ea4000c1e1900 */
[----:B--2---:R-:W-:-:S04]  /*0200*/  LOP3.LUT R2, R4, 0x1, RZ, 0xc0, !PT ;  /* 0x0000000104027812 */ /* 0x004fc800078ec0ff */
[----:B------:R-:W-:-:S13]  /*0210*/  ISETP.NE.U32.AND P0, PT, R2, 0x1, PT ;  /* 0x000000010200780c */ /* 0x000fda0003f05070 */
[----:B------:R-:W-:Y:S05]  /*0220*/  @P0 EXIT ;  /* 0x000000000000094d */ /* 0x000fea0003800000 */
[C---:B------:R-:W-:Y:S01]  /*0230*/  IMAD R5, R8.reuse, c[0x0][0x248], RZ ;  /* 0x0000920008057a24 */ /* 0x040fe200078e02ff */
[----:B------:R-:W-:Y:S01]  /*0240*/  MOV R13, c[0x0][0x248] ;  /* 0x00009200000d7a02 */ /* 0x000fe20000000f00 */
[----:B------:R-:W-:Y:S02]  /*0250*/  IMAD R7, R8, c[0x0][0x1a0], RZ ;  /* 0x0000680008077a24 */ /* 0x000fe400078e02ff */
[----:B------:R-:W-:Y:S02]  /*0260*/  IMAD.MOV.U32 R15, RZ, RZ, c[0x0][0x1a0] ;  /* 0x00006800ff0f7624 */ /* 0x000fe400078e00ff */
[C---:B------:R-:W-:Y:S02]  /*0270*/  IMAD R9, R0.reuse, UR5, R5 ;  /* 0x0000000500097c24 */ /* 0x040fe4000f8e0205 */
[C---:B------:R-:W-:Y:S02]  /*0280*/  IMAD R11, R0.reuse, UR9, R7 ;  /* 0x00000009000b7c24 */ /* 0x040fe4000f8e0207 */
[----:B------:R-:W-:-:S04]  /*0290*/  IMAD.WIDE.U32 R4, R0, R13, c[0x0][0x228] ;  /* 0x00008a0000047625 */ /* 0x000fc800078e000d */
[----:B------:R-:W-:Y:S01]  /*02a0*/  IMAD.WIDE.U32 R6, R0, R15, c[0x0][0x180] ;  /* 0x0000600000067625 */ /* 0x000fe200078e000f */
[----:B------:R-:W-:-:S04]  /*02b0*/  IADD3 R5, R5, R9, RZ ;  /* 0x0000000905057210 */ /* 0x000fc80007ffe0ff */
[----:B------:R-:W-:Y:S01]  /*02c0*/  IADD3 R7, R7, R11, RZ ;  /* 0x0000000b07077210 */ /* 0x000fe20007ffe0ff */
[----:B------:R0:W2:Y:S04]  /*02d0*/  LDG.E R13, [R4.64] ;  /* 0x0000000c040d7981 */ /* 0x0000a8000c1e1900 */
[----:B------:R0:W3:Y:S04]  /*02e0*/  LDG.E R15, [R4.64+0x4] ;  /* 0x0000040c040f7981 */ /* 0x0000e8000c1e1900 */
[----:B------:R0:W4:Y:S04]  /*02f0*/  LDG.E R17, [R4.64+0x8] ;  /* 0x0000080c04117981 */ /* 0x000128000c1e1900 */
[----:B------:R-:W2:Y:S04]  /*0300*/  LDG.E R2, [R6.64] ;  /* 0x0000000c06027981 */ /* 0x000ea8000c1e1900 */
[----:B------:R2:W3:Y:S04]  /*0310*/  LDG.E R12, [R6.64+0x4] ;  /* 0x0000040c060c7981 */ /* 0x0004e8000c1e1900 */
[----:B------:R2:W4:Y:S01]  /*0320*/  LDG.E R14, [R6.64+0x8] ;  /* 0x0000080c060e7981 */ /* 0x000522000c1e1900 */
[C---:B------:R-:W-:Y:S01]  /*0330*/  IMAD R9, R8.reuse, c[0x0][0x1d8], RZ ;  /* 0x0000760008097a24 */ /* 0x040fe200078e02ff */
[----:B------:R-:W-:Y:S01]  /*0340*/  MOV R23, c[0x0][0x1d8] ;  /* 0x0000760000177a02 */ /* 0x000fe20000000f00 */
[----:B------:R-:W-:-:S02]  /*0350*/  IMAD R11, R8, c[0x0][0x210], RZ ;  /* 0x00008400080b7a24 */ /* 0x000fc400078e02ff */
[----:B------:R-:W-:Y:S02]  /*0360*/  IMAD.MOV.U32 R25, RZ, RZ, c[0x0][0x210] ;  /* 0x00008400ff197624 */ /* 0x000fe400078e00ff */
[C---:B------:R-:W-:Y:S02]  /*0370*/  IMAD R19, R0.reuse, UR10, R9 ;  /* 0x0000000a00137c24 */ /* 0x040fe4000f8e0209 */
[C---:B------:R-:W-:Y:S02]  /*0380*/  IMAD R21, R0.reuse, UR11, R11 ;  /* 0x0000000b00157c24 */ /* 0x040fe4000f8e020b */
[----:B------:R-:W-:-:S04]  /*0390*/  IMAD.WIDE.U32 R8, R0, R23, c[0x0][0x1b8] ;  /* 0x00006e0000087625 */ /* 0x000fc800078e0017 */
[C---:B------:R-:W-:Y:S01]  /*03a0*/  IMAD.WIDE.U32 R10, R0.reuse, R25, c[0x0][0x1f0] ;  /* 0x00007c00000a7625 */ /* 0x040fe200078e0019 */
[----:B0-----:R-:W-:Y:S02]  /*03b0*/  IADD3 R5, R9, R19, RZ ;  /* 0x0000001309057210 */ /* 0x001fe40007ffe0ff */
[----:B------:R-:W-:Y:S02]  /*03c0*/  MOV R4, R8 ;  /* 0x0000000800047202 */ /* 0x000fe40000000f00 */
[----:B------:R-:W-:Y:S02]  /*03d0*/  IADD3 R9, R11, R21, RZ ;  /* 0x000000150b097210 */ /* 0x000fe40007ffe0ff */
[----:B------:R-:W-:Y:S02]  /*03e0*/  MOV R8, R10 ;  /* 0x0000000a00087202 */ /* 0x000fe40000000f00 */
[----:B------:R-:W-:-:S04]  /*03f0*/  IADD3 R0, P0, R0, UR6, RZ ;  /* 0x0000000600007c10 */ /* 0x000fc8000ff1e0ff */
[----:B------:R-:W-:Y:S02]  /*0400*/  IADD3.X R3, R3, UR4, RZ, P0, !PT ;  /* 0x0000000403037c10 */ /* 0x000fe400087fe4ff */
[----:B------:R-:W-:-:S04]  /*0410*/  ISETP.GE.U32.AND P0, PT, R0, c[0x0][0x178], PT ;  /* 0x00005e0000007a0c */ /* 0x000fc80003f06070 */
[----:B------:R-:W-:Y:S01]  /*0420*/  ISETP.GE.U32.AND.EX P0, PT, R3, c[0x0][0x17c], PT, P0 ;  /* 0x00005f0003007a0c */ /* 0x000fe20003f06100 */
[----:B--2---:R-:W-:Y:S01]  /*0430*/  FFMA R7, R13, c[0x0][0x298], R2 ;  /* 0x0000a6000d077a23 */ /* 0x004fe20000000002 */
[----:B---3--:R-:W-:-:S04]  /*0440*/  FFMA R11, R15, c[0x0][0x298], R12 ;  /* 0x0000a6000f0b7a23 */ /* 0x008fc8000000000c */
[----:B------:R0:W-:Y:S01]  /*0450*/  STG.E [R4.64], R7 ;  /* 0x0000000704007986 */ /* 0x0001e2000c10190c */
[----:B----4-:R-:W-:-:S03]  /*0460*/  FFMA R19, R17, c[0x0][0x298], R14 ;  /* 0x0000a60011137a23 */ /* 0x010fc6000000000e */
[----:B------:R0:W-:Y:S04]  /*0470*/  STG.E [R4.64+0x4], R11 ;  /* 0x0000040b04007986 */ /* 0x0001e8000c10190c */
[----:B------:R0:W-:Y:S04]  /*0480*/  STG.E [R4.64+0x8], R19 ;  /* 0x0000081304007986 */ /* 0x0001e8000c10190c */
[----:B------:R0:W-:Y:S04]  /*0490*/  STG.E [R8.64], R13 ;  /* 0x0000000d08007986 */ /* 0x0001e8000c10190c */
[----:B------:R0:W-:Y:S04]  /*04a0*/  STG.E [R8.64+0x4], R15 ;  /* 0x0000040f08007986 */ /* 0x0001e8000c10190c */
[----:B------:R0:W-:Y:S01]  /*04b0*/  STG.E [R8.64+0x8], R17 ;  /* 0x0000081108007986 */ /* 0x0001e2000c10190c */
[----:B------:R-:W-:Y:S05]  /*04c0*/  @!P0 BRA `(.L_x_12) ;  /* 0xfffffcc000008947 */ /* 0x000fea000383ffff */
[----:B------:R-:W-:Y:S05]  /*04d0*/  EXIT ;  /* 0x000000000000794d */ /* 0x000fea0003800000 */
.L_x_13:
        /* <DEDUP_REMOVED lines=10> */
.L_x_2059:


//--------------------- .text.compute_particle_residual_cuda_kernel_backward --------------------------
	.section	.text.compute_particle_residual_cuda_kernel_backward,"ax",@progbits
	.sectioninfo	@"SHI_REGISTERS=34"
	.align	128
        .global         compute_particle_residual_cuda_kernel_backward
        .type           compute_particle_residual_cuda_kernel_backward,@function
        .size           compute_particle_residual_cuda_kernel_backward,(.L_x_2060 - compute_particle_residual_cuda_kernel_backward)
        .other          compute_particle_residual_cuda_kernel_backward,@"STO_CUDA_ENTRY STV_DEFAULT"
compute_particle_residual_cuda_kernel_backward:
.text.compute_particle_residual_cuda_kernel_backward:
        /* <DEDUP_REMOVED lines=8> */
[----:B------:R-:W-:Y:S01]  /*0080*/  MOV R9, c[0x0][0x2a4] ;  /* 0x0000a90000097a02 */ /* 0x000fe20000000f00 */
[----:B------:R-:W-:Y:S01]  /*0090*/  ULDC UR6, c[0x0][0x0] ;  /* 0x0000000000067ab9 */ /* 0x000fe20000000800 */
[----:B------:R-:W-:Y:S01]  /*00a0*/  BSSY B0, `(.L_x_14) ;  /* 0x00000f7000007945 */ /* 0x000fe20003800000 */
[----:B------:R-:W-:Y:S02]  /*00b0*/  ULDC UR7, c[0x0][0xc] ;  /* 0x0000030000077ab9 */ /* 0x000fe40000000800 */
[----:B------:R-:W-:Y:S01]  /*00c0*/  UIMAD.WIDE.U32 UR6, UR6, UR7, URZ ;  /* 0x00000007060672a5 */ /* 0x000fe2000f8e003f */
[C---:B------:R-:W-:Y:S01]  /*00d0*/  FMUL R28, R9.reuse, c[0x0][0x298] ;  /* 0x0000a600091c7a20 */ /* 0x040fe20000400000 */
[C---:B------:R-:W-:Y:S01]  /*00e0*/  FMUL R27, R9.reuse, c[0x0][0x29c] ;  /* 0x0000a700091b7a20 */ /* 0x040fe20000400000 */
[----:B------:R-:W-:Y:S01]  /*00f0*/  FMUL R9, R9, c[0x0][0x2a0] ;  /* 0x0000a80009097a20 */ /* 0x000fe20000400000 */
[----:B------:R-:W-:Y:S02]  /*0100*/  ULDC UR5, c[0x0][0x280] ;  /* 0x0000a00000057ab9 */ /* 0x000fe40000000800 */
[----:B------:R-:W-:-:S02]  /*0110*/  UMOV UR4, URZ ;  /* 0x0000003f00047c82 */ /* 0x000fc40008000000 */
[----:B------:R-:W-:Y:S02]  /*0120*/  ULDC UR8, c[0x0][0x1d8] ;  /* 0x0000760000087ab9 */ /* 0x000fe40000000800 */
[----:B------:R-:W-:Y:S02]  /*0130*/  ULDC UR9, c[0x0][0x1a0] ;  /* 0x0000680000097ab9 */ /* 0x000fe40000000800 */
[----:B------:R-:W-:Y:S02]  /*0140*/  ULDC UR10, c[0x0][0x210] ;  /* 0x00008400000a7ab9 */ /* 0x000fe40000000800 */
[----:B------:R-:W-:Y:S02]  /*0150*/  ULDC UR11, c[0x0][0x428] ;  /* 0x00010a00000b7ab9 */ /* 0x000fe40000000800 */
[----:B------:R-:W-:Y:S02]  /*0160*/  ULDC UR12, c[0x0][0x2c8] ;  /* 0x0000b200000c7ab9 */ /* 0x000fe40000000800 */
[----:B------:R-:W-:-:S02]  /*0170*/  ULDC UR13, c[0x0][0x370] ;  /* 0x0000dc00000d7ab9 */ /* 0x000fc40000000800 */
[----:B------:R-:W-:Y:S02]  /*0180*/  ULDC UR14, c[0x0][0x300] ;  /* 0x0000c000000e7ab9 */ /* 0x000fe40000000800 */
[----:B------:R-:W-:Y:S02]  /*0190*/  ULDC UR15, c[0x0][0x338] ;  /* 0x0000ce00000f7ab9 */ /* 0x000fe40000000800 */
[----:B------:R-:W-:Y:S02]  /*01a0*/  ULDC UR16, c[0x0][0x3a8] ;  /* 0x0000ea0000107ab9 */ /* 0x000fe40000000800 */
[----:B------:R-:W-:Y:S02]  /*01b0*/  USHF.R.S32.HI UR5, URZ, 0x1f, UR5 ;  /* 0x0000001f3f057899 */ /* 0x000fe40008011405 */
[----:B------:R-:W-:Y:S02]  /*01c0*/  USHF.R.S32.HI UR8, URZ, 0x1f, UR8 ;  /* 0x0000001f3f087899 */ /* 0x000fe40008011408 */
[----:B------:R-:W-:-:S02]  /*01d0*/  USHF.R.S32.HI UR9, URZ, 0x1f, UR9 ;  /* 0x0000001f3f097899 */ /* 0x000fc40008011409 */
[----:B------:R-:W-:Y:S02]  /*01e0*/  USHF.R.S32.HI UR10, URZ, 0x1f, UR10 ;  /* 0x0000001f3f0a7899 */ /* 0x000fe4000801140a */
[----:B------:R-:W-:Y:S02]  /*01f0*/  USHF.R.S32.HI UR11, URZ, 0x1f, UR11 ;  /* 0x0000001f3f0b7899 */ /* 0x000fe4000801140b */
[----:B------:R-:W-:Y:S02]  /*0200*/  USHF.R.S32.HI UR12, URZ, 0x1f, UR12 ;  /* 0x0000001f3f0c7899 */ /* 0x000fe4000801140c */
[----:B------:R-:W-:Y:S02]  /*0210*/  USHF.R.S32.HI UR13, URZ, 0x1f, UR13 ;  /* 0x0000001f3f0d7899 */ /* 0x000fe4000801140d */
[----:B------:R-:W-:Y:S02]  /*0220*/  USHF.R.S32.HI UR14, URZ, 0x1f, UR14 ;  /* 0x0000001f3f0e7899 */ /* 0x000fe4000801140e */
[----:B------:R-:W-:-:S02]  /*0230*/  USHF.R.S32.HI UR15, URZ, 0x1f, UR15 ;  /* 0x0000001f3f0f7899 */ /* 0x000fc4000801140f */
[----:B------:R-:W-:Y:S02]  /*0240*/  USHF.R.S32.HI UR16, URZ, 0x1f, UR16 ;  /* 0x0000001f3f107899 */ /* 0x000fe40008011410 */
[----:B------:R-:W-:Y:S02]  /*0250*/  UIADD3 UR4, UR7, UR4, URZ ;  /* 0x0000000407047290 */ /* 0x000fe4000fffe03f */
[----:B------:R-:W-:Y:S02]  /*0260*/  ULDC.64 UR18, c[0x0][0x118] ;  /* 0x0000460000127ab9 */ /* 0x000fe40000000a00 */
.L_x_28:
[----:B------:R-:W-:Y:S02]  /*0270*/  SHF.R.S32.HI R8, RZ, 0x1f, R10 ;  /* 0x0000001fff087819 */ /* 0x000fe4000001140a */
[----:B0-----:R-:W-:-:S03]  /*0280*/  MOV R3, c[0x0][0x280] ;  /* 0x0000a00000037a02 */ /* 0x001fc60000000f00 */
[----:B------:R-:W-:Y:S02]  /*0290*/  IMAD R5, R8, c[0x0][0x280], RZ ;  /* 0x0000a00008057a24 */ /* 0x000fe400078e02ff */
[----:B------:R-:W-:-:S04]  /*02a0*/  IMAD.WIDE.U32 R2, R10, R3, c[0x0][0x260] ;  /* 0x000098000a027625 */ /* 0x000fc800078e0003 */
[----:B------:R-:W-:-:S05]  /*02b0*/  IMAD R5, R10, UR5, R5 ;  /* 0x000000050a057c24 */ /* 0x000fca000f8e0205 */
[----:B------:R-:W-:-:S05]  /*02c0*/  IADD3 R3, R3, R5, RZ ;  /* 0x0000000503037210 */ /* 0x000fca0007ffe0ff */
[----:B------:R-:W2:Y:S01]  /*02d0*/  LDG.E R2, [R2.64] ;  /* 0x0000001202027981 */ /* 0x000ea2000c1e1900 */
[----:B------:R-:W-:Y:S01]  /*02e0*/  YIELD ;  /* 0x0000000000007946 */ /* 0x000fe20003800000 */
[----:B------:R-:W-:Y:S01]  /*02f0*/  BSSY B1, `(.L_x_15) ;  /* 0x00000cb000017945 */ /* 0x000fe20003800000 */
[----:B--2---:R-:W-:-:S04]  /*0300*/  LOP3.LUT R0, R2, 0x1, RZ, 0xc0, !PT ;  /* 0x0000000102007812 */ /* 0x004fc800078ec0ff */
[----:B------:R-:W-:-:S13]  /*0310*/  ISETP.NE.U32.AND P0, PT, R0, 0x1, PT ;  /* 0x000000010000780c */ /* 0x000fda0003f05070 */
[----:B------:R-:W-:Y:S05]  /*0320*/  @P0 BRA `(.L_x_16) ;  /* 0x00000c7000000947 */ /* 0x000fea0003800000 */
[----:B------:R-:W-:Y:S01]  /*0330*/  MOV R3, c[0x0][0x248] ;  /* 0x0000920000037a02 */ /* 0x000fe20000000f00 */
[----:B------:R-:W-:-:S03]  /*0340*/  IMAD R0, R8, c[0x0][0x248], RZ ;  /* 0x0000920008007a24 */ /* 0x000fc600078e02ff */
[----:B------:R-:W-:Y:S01]  /*0350*/  SHF.R.S32.HI R7, RZ, 0x1f, R3 ;  /* 0x0000001fff077819 */ /* 0x000fe20000011403 */
[----:B------:R-:W-:-:S04]  /*0360*/  IMAD.WIDE.U32 R2, R10, R3, c[0x0][0x228] ;  /* 0x00008a000a027625 */ /* 0x000fc800078e0003 */
[----:B------:R-:W-:-:S05]  /*0370*/  IMAD R7, R7, R10, R0 ;  /* 0x0000000a07077224 */ /* 0x000fca00078e0200 */
[----:B------:R-:W-:-:S05]  /*0380*/  IADD3 R3, R3, R7, RZ ;  /* 0x0000000703037210 */ /* 0x000fca0007ffe0ff */
[----:B------:R0:W2:Y:S01]  /*0390*/  LDG.E R0, [R2.64] ;  /* 0x0000001202007981 */ /* 0x0000a2000c1e1900 */
[----:B------:R-:W-:Y:S01]  /*03a0*/  ISETP.NE.U32.AND P0, PT, RZ, c[0x0][0x408], PT ;  /* 0x00010200ff007a0c */ /* 0x000fe20003f05070 */
[C---:B------:R-:W-:Y:S02]  /*03b0*/  IMAD R5, R8.reuse, c[0x0][0x1d8], RZ ;  /* 0x0000760008057a24 */ /* 0x040fe400078e02ff */
[----:B------:R-:W-:Y:S01]  /*03c0*/  IMAD R17, R8, c[0x0][0x1a0], RZ ;  /* 0x0000680008117a24 */ /* 0x000fe200078e02ff */
[----:B------:R-:W-:Y:S01]  /*03d0*/  ISETP.NE.AND.EX P0, PT, RZ, c[0x0][0x40c], PT, P0 ;  /* 0x00010300ff007a0c */ /* 0x000fe20003f05300 */
[----:B------:R-:W-:-:S04]  /*03e0*/  IMAD.WIDE.U32 R14, R10, c[0x0][0x1d8], RZ ;  /* 0x000076000a0e7a25 */ /* 0x000fc800078e00ff */
[C---:B------:R-:W-:Y:S02]  /*03f0*/  IMAD R5, R10.reuse, UR8, R5 ;  /* 0x000000080a057c24 */ /* 0x040fe4000f8e0205 */
[----:B------:R-:W-:-:S03]  /*0400*/  IMAD.WIDE.U32 R12, R10, c[0x0][0x1a0], RZ ;  /* 0x000068000a0c7a25 */ /* 0x000fc600078e00ff */
[----:B------:R-:W-:Y:S01]  /*0410*/  IADD3 R6, R15, R5, RZ ;  /* 0x000000050f067210 */ /* 0x000fe20007ffe0ff */
[----:B------:R-:W-:Y:S02]  /*0420*/  IMAD R17, R10, UR9, R17 ;  /* 0x000000090a117c24 */ /* 0x000fe4000f8e0211 */
[----:B0-----:R-:W-:Y:S01]  /*0430*/  @P0 IMAD R3, R8, c[0x0][0x428], RZ ;  /* 0x00010a0008030a24 */ /* 0x001fe200078e02ff */
[----:B------:R-:W-:Y:S02]  /*0440*/  @P0 MOV R21, c[0x0][0x428] ;  /* 0x00010a0000150a02 */ /* 0x000fe40000000f00 */
[----:B------:R-:W-:Y:S01]  /*0450*/  IADD3 R4, R13, R17, RZ ;  /* 0x000000110d047210 */ /* 0x000fe20007ffe0ff */
[C---:B------:R-:W-:Y:S02]  /*0460*/  @P0 IMAD R19, R10.reuse, UR11, R3 ;  /* 0x0000000b0a130c24 */ /* 0x040fe4000f8e0203 */
[----:B------:R-:W-:-:S05]  /*0470*/  @P0 IMAD.WIDE.U32 R2, R10, R21, c[0x0][0x408] ;  /* 0x000102000a020625 */ /* 0x000fca00078e0015 */
[----:B------:R-:W-:-:S05]  /*0480*/  @P0 IADD3 R3, R3, R19, RZ ;  /* 0x0000001303030210 */ /* 0x000fca0007ffe0ff */
[----:B------:R-:W3:Y:S04]  /*0490*/  @P0 LDG.E R30, [R2.64] ;  /* 0x00000012021e0981 */ /* 0x000ee8000c1e1900 */
[----:B------:R-:W4:Y:S04]  /*04a0*/  @P0 LDG.E R21, [R2.64+0x4] ;  /* 0x0000041202150981 */ /* 0x000f28000c1e1900 */
[----:B------:R-:W5:Y:S01]  /*04b0*/  @P0 LDG.E R31, [R2.64+0x8] ;  /* 0x00000812021f0981 */ /* 0x000f62000c1e1900 */
[----:B--2---:R-:W-:-:S13]  /*04c0*/  FSETP.GT.AND P2, PT, R0, RZ, PT ;  /* 0x000000ff0000720b */ /* 0x004fda0003f44000 */
[----:B------:R-:W-:Y:S02]  /*04d0*/  @P2 IADD3 R14, P1, R14, c[0x0][0x1b8], RZ ;  /* 0x00006e000e0e2a10 */ /* 0x000fe40007f3e0ff */
[----:B------:R-:W-:Y:S02]  /*04e0*/  @P2 IADD3 R12, P3, R12, c[0x0][0x180], RZ ;  /* 0x000060000c0c2a10 */ /* 0x000fe40007f7e0ff */
[----:B------:R-:W-:Y:S02]  /*04f0*/  @P2 IADD3.X R15, R6, c[0x0][0x1bc], RZ, P1, !PT ;  /* 0x00006f00060f2a10 */ /* 0x000fe40000ffe4ff */
[----:B------:R-:W-:-:S03]  /*0500*/  @P2 IADD3.X R13, R4, c[0x0][0x184], RZ, P3, !PT ;  /* 0x00006100040d2a10 */ /* 0x000fc60001ffe4ff */
[----:B------:R0:W2:Y:S04]  /*0510*/  @P2 LDG.E R17, [R14.64+0x4] ;  /* 0x000004120e112981 */ /* 0x0000a8000c1e1900 */
[----:B------:R0:W2:Y:S04]  /*0520*/  @P2 LDG.E R23, [R14.64+0x8] ;  /* 0x000008120e172981 */ /* 0x0000a8000c1e1900 */
[----:B------:R1:W2:Y:S04]  /*0530*/  @P2 LDG.E R22, [R12.64+0x4] ;  /* 0x000004120c162981 */ /* 0x0002a8000c1e1900 */
[----:B------:R1:W2:Y:S04]  /*0540*/  @P2 LDG.E R24, [R12.64+0x8] ;  /* 0x000008120c182981 */ /* 0x0002a8000c1e1900 */
[----:B------:R0:W2:Y:S04]  /*0550*/  @P2 LDG.E R5, [R14.64] ;  /* 0x000000120e052981 */ /* 0x0000a8000c1e1900 */
[----:B------:R1:W2:Y:S01]  /*0560*/  @P2 LDG.E R16, [R12.64] ;  /* 0x000000120c102981 */ /* 0x0002a2000c1e1900 */
[----:B------:R-:W-:Y:S01]  /*0570*/  CS2R R18, SRZ ;  /* 0x0000000000127805 */ /* 0x000fe2000001ff00 */
[----:B------:R-:W-:-:S02]  /*0580*/  ISETP.NE.U32.AND P1, PT, RZ, c[0x0][0x350], PT ;  /* 0x0000d400ff007a0c */ /* 0x000fc40003f25070 */
[----:B------:R-:W-:Y:S01]  /*0590*/  MOV R20, RZ ;  /* 0x000000ff00147202 */ /* 0x000fe20000000f00 */
[----:B---3--:R-:W-:Y:S01]  /*05a0*/  @P0 FADD R30, RZ, R30 ;  /* 0x0000001eff1e0221 */ /* 0x008fe20000000000 */
[----:B------:R-:W-:Y:S01]  /*05b0*/  MOV R26, RZ ;  /* 0x000000ff001a7202 */ /* 0x000fe20000000f00 */
[----:B0-----:R-:W-:Y:S01]  /*05c0*/  CS2R R14, SRZ ;  /* 0x00000000000e7805 */ /* 0x001fe2000001ff00 */
[----:B------:R-:W-:Y:S01]  /*05d0*/  MOV R29, RZ ;  /* 0x000000ff001d7202 */ /* 0x000fe20000000f00 */
[----:B----4-:R-:W-:Y:S01]  /*05e0*/  @P0 FADD R21, RZ, R21 ;  /* 0x00000015ff150221 */ /* 0x010fe20000000000 */
[----:B-1----:R-:W-:Y:S01]  /*05f0*/  CS2R R12, SRZ ;  /* 0x00000000000c7805 */ /* 0x002fe2000001ff00 */
[----:B------:R-:W-:Y:S01]  /*0600*/  ISETP.NE.AND.EX P1, PT, RZ, c[0x0][0x354], PT, P1 ;  /* 0x0000d500ff007a0c */ /* 0x000fe20003f25310 */
[----:B-----5:R-:W-:Y:S01]  /*0610*/  @P0 FADD R31, RZ, R31 ;  /* 0x0000001fff1f0221 */ /* 0x020fe20000000000 */
[----:B--2---:R-:W-:Y:S01]  /*0620*/  @P2 FADD R19, R17, -R22 ;  /* 0x8000001611132221 */ /* 0x004fe20000000000 */
[----:B------:R-:W-:-:S02]  /*0630*/  @P2 FADD R18, R23, -R24 ;  /* 0x8000001817122221 */ /* 0x000fc40000000000 */
[----:B------:R-:W-:Y:S01]  /*0640*/  CS2R R22, SRZ ;  /* 0x0000000000167805 */ /* 0x000fe2000001ff00 */
[----:B------:R-:W-:Y:S01]  /*0650*/  CS2R R24, SRZ ;  /* 0x0000000000187805 */ /* 0x000fe2000001ff00 */
[----:B------:R-:W-:Y:S01]  /*0660*/  @P2 MOV R23, R9 ;  /* 0x0000000900172202 */ /* 0x000fe20000000f00 */
[----:B------:R-:W-:Y:S01]  /*0670*/  @P2 FADD R20, R5, -R16 ;  /* 0x8000001005142221 */ /* 0x000fe20000000000 */
[----:B------:R-:W-:Y:S01]  /*0680*/  MOV R5, RZ ;  /* 0x000000ff00057202 */ /* 0x000fe20000000f00 */
[----:B------:R-:W-:Y:S01]  /*0690*/  CS2R R16, SRZ ;  /* 0x0000000000107805 */ /* 0x000fe2000001ff00 */
[----:B------:R-:W-:Y:S05]  /*06a0*/  @P0 BRA `(.L_x_17) ;  /* 0x0000010000000947 */ /* 0x000fea0003800000 */
[----:B------:R-:W-:Y:S01]  /*06b0*/  ISETP.NE.U32.AND P0, PT, RZ, c[0x0][0x2b0], PT ;  /* 0x0000ac00ff007a0c */ /* 0x000fe20003f05070 */
[----:B------:R-:W-:Y:S01]  /*06c0*/  CS2R R30, SRZ ;  /* 0x00000000001e7805 */ /* 0x000fe2000001ff00 */
[----:B------:R-:W-:Y:S02]  /*06d0*/  MOV R21, RZ ;  /* 0x000000ff00157202 */ /* 0x000fe40000000f00 */
        /* <DEDUP_REMOVED lines=12> */
[----:B----4-:R-:W-:-:S04]  /*07a0*/  FADD R31, RZ, R31 ;  /* 0x0000001fff1f7221 */ /* 0x010fc80000000000 */
.L_x_17:
[----:B------:R-:W-:Y:S01]  /*07b0*/  FADD R2, RZ, R31 ;  /* 0x0000001fff027221 */ /* 0x000fe20000000000 */
[----:B------:R-:W-:Y:S01]  /*07c0*/  FADD R21, RZ, R21 ;  /* 0x00000015ff157221 */ /* 0x000fe20000000000 */
[----:B------:R-:W-:Y:S01]  /*07d0*/  FADD R30, RZ, R30 ;  /* 0x0000001eff1e7221 */ /* 0x000fe20000000000 */
[----:B------:R-:W-:Y:S01]  /*07e0*/  BSSY B2, `(.L_x_18) ;  /* 0x0000021000027945 */ /* 0x000fe20003800000 */
[----:B------:R-:W-:-:S02]  /*07f0*/  @P2 MOV R26, R27 ;  /* 0x0000001b001a2202 */ /* 0x000fc40000000f00 */
[----:B------:R-:W-:Y:S02]  /*0800*/  @P2 MOV R25, R28 ;  /* 0x0000001c00192202 */ /* 0x000fe40000000f00 */
[----:B------:R-:W-:Y:S02]  /*0810*/  FSEL R2, R2, RZ, P2 ;  /* 0x000000ff02027208 */ /* 0x000fe40001000000 */
[----:B------:R-:W-:Y:S02]  /*0820*/  FSEL R21, R21, RZ, P2 ;  /* 0x000000ff15157208 */ /* 0x000fe40001000000 */
[----:B------:R-:W-:Y:S01]  /*0830*/  FSEL R30, R30, RZ, P2 ;  /* 0x000000ff1e1e7208 */ /* 0x000fe20001000000 */
[----:B------:R-:W-:Y:S05]  /*0840*/  @!P2 BRA `(.L_x_19) ;  /* 0x000001a00000a947 */ /* 0x000fea0003800000 */
[--C-:B------:R-:W-:Y:S01]  /*0850*/  FADD R3, RZ, -R21.reuse ;  /* 0x80000015ff037221 */ /* 0x100fe20000000000 */
[----:B------:R-:W-:Y:S01]  /*0860*/  FADD R12, RZ, -R30 ;  /* 0x8000001eff0c7221 */ /* 0x000fe20000000000 */
[----:B------:R-:W-:Y:S01]  /*0870*/  FADD R13, RZ, R21 ;  /* 0x00000015ff0d7221 */ /* 0x000fe20000000000 */
[----:B------:R-:W-:Y:S01]  /*0880*/  FADD R15, RZ, -R2 ;  /* 0x80000002ff0f7221 */ /* 0x000fe20000000000 */
[----:B------:R-:W-:Y:S01]  /*0890*/  FMUL R5, R3, R26 ;  /* 0x0000001a03057220 */ /* 0x000fe20000400000 */
[----:B------:R-:W-:Y:S01]  /*08a0*/  FADD R3, RZ, R30 ;  /* 0x0000001eff037221 */ /* 0x000fe20000000000 */
[----:B------:R-:W-:-:S02]  /*08b0*/  FMUL R14, R13, R19 ;  /* 0x000000130d0e7220 */ /* 0x000fc40000400000 */
[----:B------:R-:W-:Y:S01]  /*08c0*/  FFMA R12, R12, R25, R5 ;  /* 0x000000190c0c7223 */ /* 0x000fe20000000005 */
[----:B------:R-:W-:Y:S01]  /*08d0*/  FADD R5, RZ, R2 ;  /* 0x00000002ff057221 */ /* 0x000fe20000000000 */
[----:B------:R-:W-:Y:S01]  /*08e0*/  FFMA R14, R3, R20, R14 ;  /* 0x00000014030e7223 */ /* 0x000fe2000000000e */
[----:B------:R-:W-:Y:S01]  /*08f0*/  FADD R2, RZ, -R13 ;  /* 0x8000000dff027221 */ /* 0x000fe20000000000 */
[----:B------:R-:W-:Y:S01]  /*0900*/  FFMA R12, R15, R23, R12 ;  /* 0x000000170f0c7223 */ /* 0x000fe2000000000c */
[C---:B------:R-:W-:Y:S01]  /*0910*/  FFMA R13, R0.reuse, R13, RZ ;  /* 0x0000000d000d7223 */ /* 0x040fe200000000ff */
[----:B------:R-:W-:Y:S01]  /*0920*/  FFMA R18, R5, R18, R14 ;  /* 0x0000001205127223 */ /* 0x000fe2000000000e */
[C---:B------:R-:W-:Y:S01]  /*0930*/  FFMA R14, R0.reuse, R3, RZ ;  /* 0x00000003000e7223 */ /* 0x040fe200000000ff */
[----:B------:R-:W-:Y:S01]  /*0940*/  FADD R15, RZ, R12 ;  /* 0x0000000cff0f7221 */ /* 0x000fe20000000000 */
[----:B------:R-:W-:Y:S01]  /*0950*/  FFMA R12, R0, R5, RZ ;  /* 0x00000005000c7223 */ /* 0x000fe200000000ff */
[----:B------:R-:W-:Y:S01]  /*0960*/  FADD R5, RZ, -R5 ;  /* 0x80000005ff057221 */ /* 0x000fe20000000000 */
[----:B------:R-:W-:Y:S01]  /*0970*/  FADD R3, RZ, -R3 ;  /* 0x80000003ff037221 */ /* 0x000fe20000000000 */
[----:B------:R-:W-:Y:S01]  /*0980*/  FADD R15, R15, R18 ;  /* 0x000000120f0f7221 */ /* 0x000fe20000000000 */
[----:B------:R-:W-:Y:S01]  /*0990*/  FFMA R22, R2, c[0x0][0x2a4], RZ ;  /* 0x0000a90002167a23 */ /* 0x000fe200000000ff */
[----:B------:R-:W-:Y:S01]  /*09a0*/  FFMA R29, R5, c[0x0][0x2a4], RZ ;  /* 0x0000a900051d7a23 */ /* 0x000fe200000000ff */
[----:B------:R-:W-:Y:S01]  /*09b0*/  FFMA R24, R3, c[0x0][0x2a4], RZ ;  /* 0x0000a90003187a23 */ /* 0x000fe200000000ff */
[----:B------:R-:W-:Y:S01]  /*09c0*/  FADD R17, RZ, -R14 ;  /* 0x8000000eff117221 */ /* 0x000fe20000000000 */
[----:B------:R-:W-:Y:S01]  /*09d0*/  FADD R16, RZ, -R13 ;  /* 0x8000000dff107221 */ /* 0x000fe20000000000 */
[----:B------:R-:W-:-:S02]  /*09e0*/  FADD R5, RZ, -R12 ;  /* 0x8000000cff057221 */ /* 0x000fc40000000000 */
.L_x_19:
[----:B------:R-:W-:Y:S05]  /*09f0*/  BSYNC B2 ;  /* 0x0000000000027941 */ /* 0x000fea0003800000 */
.L_x_18:
[----:B------:R-:W-:Y:S01]  /*0a00*/  FADD R21, RZ, R24 ;  /* 0x00000018ff157221 */ /* 0x000fe20000000000 */
[----:B------:R-:W-:Y:S01]  /*0a10*/  FADD R23, RZ, R22 ;  /* 0x00000016ff177221 */ /* 0x000fe20000000000 */
[----:B------:R-:W-:Y:S01]  /*0a20*/  FADD R29, RZ, R29 ;  /* 0x0000001dff1d7221 */ /* 0x000fe20000000000 */
        /* <DEDUP_REMOVED lines=10> */
.L_x_20:
        /* <DEDUP_REMOVED lines=11> */
.L_x_21:
[----:B------:R-:W-:Y:S01]  /*0b80*/  ISETP.NE.U32.AND P0, PT, RZ, c[0x0][0x2e0], PT ;  /* 0x0000b800ff007a0c */ /* 0x000fe20003f05070 */
[----:B------:R-:W-:Y:S01]  /*0b90*/  FADD R17, RZ, R17 ;  /* 0x00000011ff117221 */ /* 0x000fe20000000000 */
[----:B------:R-:W-:Y:S01]  /*0ba0*/  FADD R19, RZ, R16 ;  /* 0x00000010ff137221 */ /* 0x000fe20000000000 */
[----:B0-----:R-:W-:Y:S01]  /*0bb0*/  FADD R21, RZ, R5 ;  /* 0x00000005ff157221 */ /* 0x001fe20000000000 */
        /* <DEDUP_REMOVED lines=11> */
.L_x_22:
[----:B------:R-:W-:-:S04]  /*0c70*/  ISETP.NE.U32.AND P0, PT, RZ, c[0x0][0x188], PT ;  /* 0x00006200ff007a0c */ /* 0x000fc80003f05070 */
[----:B------:R-:W-:-:S13]  /*0c80*/  ISETP.NE.AND.EX P0, PT, RZ, c[0x0][0x18c], PT, P0 ;  /* 0x00006300ff007a0c */ /* 0x000fda0003f05300 */
[----:B------:R-:W-:Y:S05]  /*0c90*/  @!P0 BRA `(.L_x_23) ;  /* 0x0000006000008947 */ /* 0x000fea0003800000 */
[----:B------:R-:W-:-:S05]  /*0ca0*/  IMAD R2, R10, c[0x0][0x1a0], RZ ;  /* 0x000068000a027a24 */ /* 0x000fca00078e02ff */
[----:B------:R-:W-:-:S04]  /*0cb0*/  IADD3 R2, P0, R2, c[0x0][0x188], RZ ;  /* 0x0000620002027a10 */ /* 0x000fc80007f1e0ff */
[----:B------:R-:W-:-:S05]  /*0cc0*/  IADD3.X R3, R4, c[0x0][0x18c], RZ, P0, !PT ;  /* 0x0000630004037a10 */ /* 0x000fca00007fe4ff */
[----:B------:R0:W-:Y:S04]  /*0cd0*/  RED.E.ADD.F32.FTZ.RN.STRONG.GPU [R2.64], R17 ;  /* 0x000000110200798e */ /* 0x0001e8000c10e792 */
[----:B------:R0:W-:Y:S04]  /*0ce0*/  RED.E.ADD.F32.FTZ.RN.STRONG.GPU [R2.64+0x4], R19 ;  /* 0x000004130200798e */ /* 0x0001e8000c10e792 */
[----:B------:R0:W-:Y:S02]  /*0cf0*/  RED.E.ADD.F32.FTZ.RN.STRONG.GPU [R2.64+0x8], R21 ;  /* 0x000008150200798e */ /* 0x0001e4000c10e792 */
.L_x_23:
[----:B------:R-:W-:Y:S01]  /*0d00*/  ISETP.NE.U32.AND P0, PT, RZ, c[0x0][0x318], PT ;  /* 0x0000c600ff007a0c */ /* 0x000fe20003f05070 */
[----:B0-----:R-:W-:Y:S01]  /*0d10*/  FADD R17, RZ, R14 ;  /* 0x0000000eff117221 */ /* 0x001fe20000000000 */
[----:B------:R-:W-:Y:S01]  /*0d20*/  FADD R13, RZ, R13 ;  /* 0x0000000dff0d7221 */ /* 0x000fe20000000000 */
        /* <DEDUP_REMOVED lines=12> */
.L_x_24:
        /* <DEDUP_REMOVED lines=9> */
.L_x_25:
[----:B------:R-:W-:Y:S01]  /*0e80*/  ISETP.NE.U32.AND P0, PT, RZ, c[0x0][0x388], PT ;  /* 0x0000e200ff007a0c */ /* 0x000fe20003f05070 */
[----:B------:R-:W-:-:S03]  /*0e90*/  FADD R15, RZ, R15 ;  /* 0x0000000fff0f7221 */ /* 0x000fc60000000000 */
[----:B------:R-:W-:-:S13]  /*0ea0*/  ISETP.NE.AND.EX P0, PT, RZ, c[0x0][0x38c], PT, P0 ;  /* 0x0000e300ff007a0c */ /* 0x000fda0003f05300 */
[----:B------:R-:W-:Y:S05]  /*0eb0*/  @!P0 BRA `(.L_x_26) ;  /* 0x0000007000008947 */ /* 0x000fea0003800000 */
[----:B0-----:R-:W-:Y:S01]  /*0ec0*/  IMAD R3, R8, c[0x0][0x3a8], RZ ;  /* 0x0000ea0008037a24 */ /* 0x001fe200078e02ff */
[----:B------:R-:W-:-:S03]  /*0ed0*/  MOV R7, c[0x0][0x3a8] ;  /* 0x0000ea0000077a02 */ /* 0x000fc60000000f00 */
[C---:B------:R-:W-:Y:S02]  /*0ee0*/  IMAD R5, R10.reuse, UR16, R3 ;  /* 0x000000100a057c24 */ /* 0x040fe4000f8e0203 */
[----:B------:R-:W-:-:S05]  /*0ef0*/  IMAD.WIDE.U32 R2, R10, R7, c[0x0][0x388] ;  /* 0x0000e2000a027625 */ /* 0x000fca00078e0007 */
[----:B------:R-:W-:-:S05]  /*0f00*/  IADD3 R3, R3, R5, RZ ;  /* 0x0000000503037210 */ /* 0x000fca0007ffe0ff */
[----:B------:R0:W-:Y:S01]  /*0f10*/  RED.E.ADD.F32.FTZ.RN.STRONG.GPU [R2.64], R15 ;  /* 0x0000000f0200798e */ /* 0x0001e2000c10e792 */
[----:B------:R-:W-:Y:S05]  /*0f20*/  BRA `(.L_x_16) ;  /* 0x0000007000007947 */ /* 0x000fea0003800000 */
.L_x_26:
[----:B------:R-:W-:-:S04]  /*0f30*/  ISETP.NE.U32.AND P0, PT, RZ, c[0x0][0x230], PT ;  /* 0x00008c00ff007a0c */ /* 0x000fc80003f05070 */
[----:B------:R-:W-:-:S13]  /*0f40*/  ISETP.NE.AND.EX P0, PT, RZ, c[0x0][0x234], PT, P0 ;  /* 0x00008d00ff007a0c */ /* 0x000fda0003f05300 */
[----:B------:R-:W-:Y:S05]  /*0f50*/  @!P0 BRA `(.L_x_16) ;  /* 0x0000004000008947 */ /* 0x000fea0003800000 */
[----:B0-----:R-:W-:-:S05]  /*0f60*/  MOV R3, c[0x0][0x248] ;  /* 0x0000920000037a02 */ /* 0x001fca0000000f00 */
[----:B------:R-:W-:-:S05]  /*0f70*/  IMAD.WIDE.U32 R2, R10, R3, c[0x0][0x230] ;  /* 0x00008c000a027625 */ /* 0x000fca00078e0003 */
[----:B------:R-:W-:-:S05]  /*0f80*/  IADD3 R3, R7, R3, RZ ;  /* 0x0000000307037210 */ /* 0x000fca0007ffe0ff */
[----:B------:R0:W-:Y:S02]  /*0f90*/  RED.E.ADD.F32.FTZ.RN.STRONG.GPU [R2.64], R15 ;  /* 0x0000000f0200798e */ /* 0x0001e4000c10e792 */
.L_x_16:
[----:B------:R-:W-:Y:S05]  /*0fa0*/  BSYNC B1 ;  /* 0x0000000000017941 */ /* 0x000fea0003800000 */
.L_x_15:
[----:B------:R-:W-:-:S04]  /*0fb0*/  IADD3 R10, P0, R10, UR6, RZ ;  /* 0x000000060a0a7c10 */ /* 0x000fc8000ff1e0ff */
[----:B------:R-:W-:Y:S02]  /*0fc0*/  IADD3.X R11, R11, UR4, RZ, P0, !PT ;  /* 0x000000040b0b7c10 */ /* 0x000fe400087fe4ff */
[----:B------:R-:W-:-:S04]  /*0fd0*/  ISETP.GE.U32.AND P0, PT, R10, c[0x0][0x178], PT ;  /* 0x00005e000a007a0c */ /* 0x000fc80003f06070 */
[----:B------:R-:W-:-:S13]  /*0fe0*/  ISETP.GE.U32.AND.EX P0, PT, R11, c[0x0][0x17c], PT, P0 ;  /* 0x00005f000b007a0c */ /* 0x000fda0003f06100 */
[----:B------:R-:W-:Y:S01]  /*0ff0*/  @P0 CALL.REL.NOINC `(.L_x_27) ;  /* 0x0000001000000944 */ /* 0x000fe20003c00000 */
[----:B------:R-:W-:Y:S05]  /*1000*/  BRA `(.L_x_28) ;  /* 0xfffff26000007947 */ /* 0x000fea000383ffff */
.L_x_27:
[----:B------:R-:W-:Y:S05]  /*1010*/  BSYNC B0 ;  /* 0x0000000000007941 */ /* 0x000fea0003800000 */
.L_x_14:
[----:B------:R-:W-:Y:S05]  /*1020*/  EXIT ;  /* 0x000000000000794d */ /* 0x000fea0003800000 */
.L_x_29:
        /* <DEDUP_REMOVED lines=13> */
.L_x_2060:


//--------------------- .text.compute_particle_residual_cuda_kernel_forward --------------------------
	.section	.text.compute_particle_residual_cuda_kernel_forward,"ax",@progbits
	.sectioninfo	@"SHI_REGISTERS=28"
	.align	128
        .global         compute_particle_residual_cuda_kernel_forward
        .type           compute_particle_residual_cuda_kernel_forward,@function
        .size           compute_particle_residual_cuda_kernel_forward,(.L_x_2061 - compute_particle_residual_cuda_kernel_forward)
        .other          compute_particle_residual_cuda_kernel_forward,@"STO_CUDA_ENTRY STV_DEFAULT"
compute_particle_residual_cuda_kernel_forward:
.text.compute_particle_residual_cuda_kernel_forward:
        /* <DEDUP_REMOVED lines=10> */
[----:B------:R-:W-:Y:S01]  /*00a0*/  MOV R0, R2 ;  /* 0x0000000200007202 */ /* 0x000fe20000000f00 */
[----:B------:R-:W-:Y:S02]  /*00b0*/  ULDC UR7, c[0x0][0xc] ;  /* 0x0000030000077ab9 */ /* 0x000fe40000000800 */
[----:B------:R-:W-:Y:S01]  /*00c0*/  UIMAD.WIDE.U32 UR6, UR6, UR7, URZ ;  /* 0x00000007060672a5 */ /* 0x000fe2000f8e003f */
[C---:B------:R-:W-:Y:S01]  /*00d0*/  FMUL R2, R5.reuse, c[0x0][0x298] ;  /* 0x0000a60005027a20 */ /* 0x040fe20000400000 */
[C---:B------:R-:W-:Y:S01]  /*00e0*/  FMUL R4, R5.reuse, c[0x0][0x29c] ;  /* 0x0000a70005047a20 */ /* 0x040fe20000400000 */
[----:B------:R-:W-:Y:S01]  /*00f0*/  FMUL R5, R5, c[0x0][0x2a0] ;  /* 0x0000a80005057a20 */ /* 0x000fe20000400000 */
[----:B------:R-:W-:Y:S02]  /*0100*/  ULDC UR5, c[0x0][0x280] ;  /* 0x0000a00000057ab9 */ /* 0x000fe40000000800 */
[----:B------:R-:W-:-:S02]  /*0110*/  ULDC UR8, c[0x0][0x248] ;  /* 0x0000920000087ab9 */ /* 0x000fc40000000800 */
[----:B------:R-:W-:Y:S02]  /*0120*/  ULDC UR9, c[0x0][0x1d8] ;  /* 0x0000760000097ab9 */ /* 0x000fe40000000800 */
[----:B------:R-:W-:Y:S02]  /*0130*/  ULDC UR10, c[0x0][0x1a0] ;  /* 0x00006800000a7ab9 */ /* 0x000fe40000000800 */
[----:B------:R-:W-:Y:S02]  /*0140*/  ULDC UR11, c[0x0][0x210] ;  /* 0x00008400000b7ab9 */ /* 0x000fe40000000800 */
[----:B------:R-:W-:Y:S02]  /*0150*/  ULDC UR12, c[0x0][0x2c8] ;  /* 0x0000b200000c7ab9 */ /* 0x000fe40000000800 */
[----:B------:R-:W-:Y:S02]  /*0160*/  UMOV UR4, URZ ;  /* 0x0000003f00047c82 */ /* 0x000fe40008000000 */
[----:B------:R-:W-:-:S02]  /*0170*/  USHF.R.S32.HI UR5, URZ, 0x1f, UR5 ;  /* 0x0000001f3f057899 */ /* 0x000fc40008011405 */
[----:B------:R-:W-:Y:S02]  /*0180*/  USHF.R.S32.HI UR8, URZ, 0x1f, UR8 ;  /* 0x0000001f3f087899 */ /* 0x000fe40008011408 */
[----:B------:R-:W-:Y:S02]  /*0190*/  USHF.R.S32.HI UR9, URZ, 0x1f, UR9 ;  /* 0x0000001f3f097899 */ /* 0x000fe40008011409 */
[----:B------:R-:W-:Y:S02]  /*01a0*/  USHF.R.S32.HI UR10, URZ, 0x1f, UR10 ;  /* 0x0000001f3f0a7899 */ /* 0x000fe4000801140a */
[----:B------:R-:W-:Y:S02]  /*01b0*/  USHF.R.S32.HI UR11, URZ, 0x1f, UR11 ;  /* 0x0000001f3f0b7899 */ /* 0x000fe4000801140b */
[----:B------:R-:W-:Y:S02]  /*01c0*/  USHF.R.S32.HI UR12, URZ, 0x1f, UR12 ;  /* 0x0000001f3f0c7899 */ /* 0x000fe4000801140c */
[----:B------:R-:W-:-:S02]  /*01d0*/  UIADD3 UR4, UR7, UR4, URZ ;  /* 0x0000000407047290 */ /* 0x000fc4000fffe03f */
[----:B------:R-:W-:Y:S02]  /*01e0*/  ULDC.64 UR14, c[0x0][0x118] ;  /* 0x00004600000e7ab9 */ /* 0x000fe40000000a00 */
.L_x_32:
[----:B------:R-:W-:Y:S02]  /*01f0*/  SHF.R.S32.HI R6, RZ, 0x1f, R0 ;  /* 0x0000001fff067819 */ /* 0x000fe40000011400 */
        /* <DEDUP_REMOVED lines=9> */
[----:B------:R-:W-:Y:S01]  /*0290*/  MOV R9, c[0x0][0x248] ;  /* 0x0000920000097a02 */ /* 0x000fe20000000f00 */
[----:B------:R-:W-:-:S04]  /*02a0*/  IMAD R7, R6, c[0x0][0x248], RZ ;  /* 0x0000920006077a24 */ /* 0x000fc800078e02ff */
[C---:B------:R-:W-:Y:S02]  /*02b0*/  IMAD R7, R0.reuse, UR8, R7 ;  /* 0x0000000800077c24 */ /* 0x040fe4000f8e0207 */
[----:B------:R-:W-:-:S05]  /*02c0*/  IMAD.WIDE.U32 R8, R0, R9, c[0x0][0x228] ;  /* 0x00008a0000087625 */ /* 0x000fca00078e0009 */
[----:B------:R-:W-:-:S05]  /*02d0*/  IADD3 R9, R9, R7, RZ ;  /* 0x0000000709097210 */ /* 0x000fca0007ffe0ff */
[----:B------:R-:W2:Y:S01]  /*02e0*/  LDG.E R7, [R8.64] ;  /* 0x0000000e08077981 */ /* 0x000ea2000c1e1900 */
[----:B------:R-:W-:Y:S01]  /*02f0*/  BSSY B0, `(.L_x_30) ;  /* 0x0000029000007945 */ /* 0x000fe20003800000 */
[----:B------:R-:W-:Y:S01]  /*0300*/  CS2R R10, SRZ ;  /* 0x00000000000a7805 */ /* 0x000fe2000001ff00 */
[----:B------:R-:W-:Y:S02]  /*0310*/  MOV R12, RZ ;  /* 0x000000ff000c7202 */ /* 0x000fe40000000f00 */
[----:B--2---:R-:W-:-:S13]  /*0320*/  FSETP.GT.AND P0, PT, R7, RZ, PT ;  /* 0x000000ff0700720b */ /* 0x004fda0003f04000 */
[----:B------:R-:W-:Y:S05]  /*0330*/  @!P0 BRA `(.L_x_31) ;  /* 0x0000024000008947 */ /* 0x000fea0003800000 */
[C---:B------:R-:W-:Y:S01]  /*0340*/  IMAD R11, R6.reuse, c[0x0][0x1a0], RZ ;  /* 0x00006800060b7a24 */ /* 0x040fe200078e02ff */
[----:B------:R-:W-:Y:S01]  /*0350*/  MOV R23, c[0x0][0x1a0] ;  /* 0x0000680000177a02 */ /* 0x000fe20000000f00 */
[C---:B------:R-:W-:Y:S01]  /*0360*/  IMAD R13, R6.reuse, c[0x0][0x1d8], RZ ;  /* 0x00007600060d7a24 */ /* 0x040fe200078e02ff */
[----:B------:R-:W-:Y:S01]  /*0370*/  MOV R25, c[0x0][0x1d8] ;  /* 0x0000760000197a02 */ /* 0x000fe20000000f00 */
[----:B------:R-:W-:Y:S01]  /*0380*/  IMAD R9, R6, c[0x0][0x210], RZ ;  /* 0x0000840006097a24 */ /* 0x000fe200078e02ff */
[----:B------:R-:W-:Y:S01]  /*0390*/  MOV R21, c[0x0][0x210] ;  /* 0x0000840000157a02 */ /* 0x000fe20000000f00 */
[C---:B------:R-:W-:Y:S02]  /*03a0*/  IMAD R17, R0.reuse, UR10, R11 ;  /* 0x0000000a00117c24 */ /* 0x040fe4000f8e020b */
[C---:B------:R-:W-:Y:S02]  /*03b0*/  IMAD R19, R0.reuse, UR9, R13 ;  /* 0x0000000900137c24 */ /* 0x040fe4000f8e020d */
[----:B------:R-:W-:-:S02]  /*03c0*/  IMAD R15, R0, UR11, R9 ;  /* 0x0000000b000f7c24 */ /* 0x000fc4000f8e0209 */
[----:B------:R-:W-:-:S04]  /*03d0*/  IMAD.WIDE.U32 R8, R0, R23, c[0x0][0x180] ;  /* 0x0000600000087625 */ /* 0x000fc800078e0017 */
[----:B------:R-:W-:Y:S01]  /*03e0*/  IMAD.WIDE.U32 R12, R0, R25, c[0x0][0x1b8] ;  /* 0x00006e00000c7625 */ /* 0x000fe200078e0019 */
[----:B------:R-:W-:-:S03]  /*03f0*/  IADD3 R9, R9, R17, RZ ;  /* 0x0000001109097210 */ /* 0x000fc60007ffe0ff */
[----:B------:R-:W-:Y:S01]  /*0400*/  IMAD.WIDE.U32 R10, R0, R21, c[0x0][0x1f0] ;  /* 0x00007c00000a7625 */ /* 0x000fe200078e0015 */
[----:B------:R-:W-:Y:S01]  /*0410*/  IADD3 R13, R13, R19, RZ ;  /* 0x000000130d0d7210 */ /* 0x000fe20007ffe0ff */
[----:B------:R-:W2:Y:S03]  /*0420*/  LDG.E R17, [R8.64+0x4] ;  /* 0x0000040e08117981 */ /* 0x000ea6000c1e1900 */
[----:B------:R-:W-:Y:S01]  /*0430*/  IADD3 R11, R11, R15, RZ ;  /* 0x0000000f0b0b7210 */ /* 0x000fe20007ffe0ff */
[----:B------:R-:W3:Y:S04]  /*0440*/  LDG.E R14, [R12.64] ;  /* 0x0000000e0c0e7981 */ /* 0x000ee8000c1e1900 */
[----:B------:R-:W2:Y:S04]  /*0450*/  LDG.E R16, [R12.64+0x4] ;  /* 0x0000040e0c107981 */ /* 0x000ea8000c1e1900 */
[----:B------:R-:W4:Y:S04]  /*0460*/  LDG.E R18, [R12.64+0x8] ;  /* 0x0000080e0c127981 */ /* 0x000f28000c1e1900 */
[----:B------:R-:W3:Y:S04]  /*0470*/  LDG.E R15, [R8.64] ;  /* 0x0000000e080f7981 */ /* 0x000ee8000c1e1900 */
[----:B------:R-:W4:Y:S04]  /*0480*/  LDG.E R19, [R8.64+0x8] ;  /* 0x0000080e08137981 */ /* 0x000f28000c1e1900 */
[----:B------:R-:W5:Y:S04]  /*0490*/  LDG.E R20, [R10.64] ;  /* 0x0000000e0a147981 */ /* 0x000f68000c1e1900 */
[----:B------:R-:W5:Y:S04]  /*04a0*/  LDG.E R21, [R10.64+0x4] ;  /* 0x0000040e0a157981 */ /* 0x000f68000c1e1900 */
[----:B------:R-:W5:Y:S01]  /*04b0*/  LDG.E R22, [R10.64+0x8] ;  /* 0x0000080e0a167981 */ /* 0x000f62000c1e1900 */
[----:B--2---:R-:W-:Y:S01]  /*04c0*/  FADD R16, R16, -R17 ;  /* 0x8000001110107221 */ /* 0x004fe20000000000 */
[----:B---3--:R-:W-:Y:S01]  /*04d0*/  FADD R14, R14, -R15 ;  /* 0x8000000f0e0e7221 */ /* 0x008fe20000000000 */
[----:B----4-:R-:W-:Y:S01]  /*04e0*/  FADD R18, R18, -R19 ;  /* 0x8000001312127221 */ /* 0x010fe20000000000 */
[----:B-----5:R-:W-:Y:S01]  /*04f0*/  FMUL R20, R20, c[0x0][0x2a4] ;  /* 0x0000a90014147a20 */ /* 0x020fe20000400000 */
[----:B------:R-:W-:Y:S01]  /*0500*/  FMUL R21, R21, c[0x0][0x2a4] ;  /* 0x0000a90015157a20 */ /* 0x000fe20000400000 */
[----:B------:R-:W-:-:S02]  /*0510*/  FMUL R13, R22, c[0x0][0x2a4] ;  /* 0x0000a900160d7a20 */ /* 0x000fc40000400000 */
[C---:B------:R-:W-:Y:S01]  /*0520*/  FFMA R15, R7.reuse, R14, -R20 ;  /* 0x0000000e070f7223 */ /* 0x040fe20000000814 */
[C---:B------:R-:W-:Y:S01]  /*0530*/  FFMA R21, R7.reuse, R16, -R21 ;  /* 0x0000001007157223 */ /* 0x040fe20000000815 */
[----:B------:R-:W-:Y:S02]  /*0540*/  FFMA R18, R7, R18, -R13 ;  /* 0x0000001207127223 */ /* 0x000fe4000000080d */
[-C--:B------:R-:W-:Y:S01]  /*0550*/  FFMA R12, -R2, R7.reuse, R15 ;  /* 0x00000007020c7223 */ /* 0x080fe2000000010f */
[-C--:B------:R-:W-:Y:S01]  /*0560*/  FFMA R11, -R4, R7.reuse, R21 ;  /* 0x00000007040b7223 */ /* 0x080fe20000000115 */
[----:B------:R-:W-:Y:S02]  /*0570*/  FFMA R10, -R5, R7, R18 ;  /* 0x00000007050a7223 */ /* 0x000fe40000000112 */
.L_x_31:
[----:B------:R-:W-:Y:S05]  /*0580*/  BSYNC B0 ;  /* 0x0000000000007941 */ /* 0x000fea0003800000 */
.L_x_30:
[----:B------:R-:W-:Y:S01]  /*0590*/  IMAD R7, R6, c[0x0][0x2c8], RZ ;  /* 0x0000b20006077a24 */ /* 0x000fe200078e02ff */
[----:B------:R-:W-:Y:S02]  /*05a0*/  MOV R13, c[0x0][0x2c8] ;  /* 0x0000b200000d7a02 */ /* 0x000fe40000000f00 */
[----:B------:R-:W-:Y:S01]  /*05b0*/  FSEL R11, R11, RZ, P0 ;  /* 0x000000ff0b0b7208 */ /* 0x000fe20000000000 */
[----:B------:R-:W-:-:S02]  /*05c0*/  IMAD R9, R0, UR12, R7 ;  /* 0x0000000c00097c24 */ /* 0x000fc4000f8e0207 */
[----:B------:R-:W-:Y:S01]  /*05d0*/  IMAD.WIDE.U32 R6, R0, R13, c[0x0][0x2a8] ;  /* 0x0000aa0000067625 */ /* 0x000fe200078e000d */
[----:B------:R-:W-:-:S04]  /*05e0*/  FSEL R13, R12, RZ, P0 ;  /* 0x000000ff0c0d7208 */ /* 0x000fc80000000000 */
[----:B------:R-:W-:Y:S02]  /*05f0*/  IADD3 R7, R7, R9, RZ ;  /* 0x0000000907077210 */ /* 0x000fe40007ffe0ff */
[----:B------:R-:W-:Y:S02]  /*0600*/  FSEL R9, R10, RZ, P0 ;  /* 0x000000ff0a097208 */ /* 0x000fe40000000000 */
[----:B------:R-:W-:Y:S01]  /*0610*/  IADD3 R0, P0, R0, UR6, RZ ;  /* 0x0000000600007c10 */ /* 0x000fe2000ff1e0ff */
[----:B------:R0:W-:Y:S03]  /*0620*/  STG.E [R6.64], R13 ;  /* 0x0000000d06007986 */ /* 0x0001e6000c10190e */
[----:B------:R-:W-:Y:S01]  /*0630*/  IADD3.X R3, R3, UR4, RZ, P0, !PT ;  /* 0x0000000403037c10 */ /* 0x000fe200087fe4ff */
[----:B------:R0:W-:Y:S01]  /*0640*/  STG.E [R6.64+0x4], R11 ;  /* 0x0000040b06007986 */ /* 0x0001e2000c10190e */
[----:B------:R-:W-:-:S03]  /*0650*/  ISETP.GE.U32.AND P0, PT, R0, c[0x0][0x178], PT ;  /* 0x00005e0000007a0c */ /* 0x000fc60003f06070 */
[----:B------:R0:W-:Y:S01]  /*0660*/  STG.E [R6.64+0x8], R9 ;  /* 0x0000080906007986 */ /* 0x0001e2000c10190e */
[----:B------:R-:W-:-:S13]  /*0670*/  ISETP.GE.U32.AND.EX P0, PT, R3, c[0x0][0x17c], PT, P0 ;  /* 0x00005f0003007a0c */ /* 0x000fda0003f06100 */
[----:B0-----:R-:W-:Y:S05]  /*0680*/  @!P0 BRA `(.L_x_32) ;  /* 0xfffffb6000008947 */ /* 0x001fea000383ffff */
[----:B------:R-:W-:Y:S05]  /*0690*/  EXIT ;  /* 0x000000000000794d */ /* 0x000fea0003800000 */
.L_x_33:
        /* <DEDUP_REMOVED lines=14> */
.L_x_2061:


//--------------------- .text.eval_muscles_cuda_kernel_backward --------------------------
	.section	.text.eval_muscles_cuda_kernel_backward,"ax",@progbits
	.sectioninfo	@"SHI_REGISTERS=65"
	.align	128
        .global         eval_muscles_cuda_kernel_backward
        .type           eval_muscles_cuda_kernel_backward,@function
        .size           eval_muscles_cuda_kernel_backward,(.L_x_1998 - eval_muscles_cuda_kernel_backward)
        .other          eval_muscles_cuda_kernel_backward,@"STO_CUDA_ENTRY STV_DEFAULT"
eval_muscles_cuda_kernel_backward:
.text.eval_muscles_cuda_kernel_backward:
        /* <DEDUP_REMOVED lines=8> */
[----:B------:R-:W-:Y:S01]  /*0080*/  MOV R14, R12 ;  /* 0x0000000c000e7202 */ /* 0x000fe20000000f00 */
        /* <DEDUP_REMOVED lines=14> */
[----:B------:R-:W-:Y:S02]  /*0170*/  ULDC.64 UR14, c[0x0][0x118] ;  /* 0x00004600000e7ab9 */ /* 0x000fe40000000a00 */
.L_x_82:
[----:B0-----:R-:W-:Y:S02]  /*0180*/  IADD3 R3, R14, 0x1, RZ ;  /* 0x000000010e037810 */ /* 0x001fe40007ffe0ff */
[----:B------:R-:W-:Y:S02]  /*0190*/  MOV R4, c[0x0][0x248] ;  /* 0x0000920000047a02 */ /* 0x000fe40000000f00 */
[----:B------:R-:W-:Y:S02]  /*01a0*/  SHF.R.S32.HI R2, RZ, 0x1f, R3 ;  /* 0x0000001fff027819 */ /* 0x000fe40000011403 */
[----:B------:R-:W-:-:S02]  /*01b0*/  SHF.R.S32.HI R0, RZ, 0x1f, R14 ;  /* 0x0000001fff007819 */ /* 0x000fc4000001140e */
[----:B------:R-:W-:Y:S01]  /*01c0*/  MOV R6, c[0x0][0x248] ;  /* 0x0000920000067a02 */ /* 0x000fe20000000f00 */
[----:B------:R-:W-:Y:S01]  /*01d0*/  IMAD R2, R2, c[0x0][0x248], RZ ;  /* 0x0000920002027a24 */ /* 0x000fe200078e02ff */
[----:B------:R-:W-:Y:S01]  /*01e0*/  SHF.R.S32.HI R8, RZ, 0x1f, R4 ;  /* 0x0000001fff087819 */ /* 0x000fe20000011404 */
[----:B------:R-:W-:Y:S02]  /*01f0*/  IMAD R7, R0, c[0x0][0x248], RZ ;  /* 0x0000920000077a24 */ /* 0x000fe400078e02ff */
[----:B------:R-:W-:-:S04]  /*0200*/  IMAD.WIDE.U32 R4, R3, R6, c[0x0][0x228] ;  /* 0x00008a0003047625 */ /* 0x000fc800078e0006 */
[C---:B------:R-:W-:Y:S02]  /*0210*/  IMAD R9, R8.reuse, R3, R2 ;  /* 0x0000000308097224 */ /* 0x040fe400078e0202 */
[----:B------:R-:W-:Y:S02]  /*0220*/  IMAD R7, R8, R14, R7 ;  /* 0x0000000e08077224 */ /* 0x000fe400078e0207 */
[----:B------:R-:W-:Y:S01]  /*0230*/  IMAD.WIDE.U32 R2, R14, R6, c[0x0][0x228] ;  /* 0x00008a000e027625 */ /* 0x000fe200078e0006 */
[----:B------:R-:W-:-:S04]  /*0240*/  IADD3 R5, R5, R9, RZ ;  /* 0x0000000905057210 */ /* 0x000fc80007ffe0ff */
[----:B------:R-:W-:Y:S01]  /*0250*/  IADD3 R7, R3, R7, RZ ;  /* 0x0000000703077210 */ /* 0x000fe20007ffe0ff */
[----:B------:R-:W2:Y:S01]  /*0260*/  LDG.E R4, [R4.64] ;  /* 0x0000000e04047981 */ /* 0x000ea2000c1e1900 */
[----:B------:R-:W-:-:S05]  /*0270*/  MOV R6, R2 ;  /* 0x0000000200067202 */ /* 0x000fca0000000f00 */
[----:B------:R-:W3:Y:S01]  /*0280*/  LDG.E R12, [R6.64] ;  /* 0x0000000e060c7981 */ /* 0x000ee2000c1e1900 */
[----:B------:R-:W-:Y:S01]  /*0290*/  MOV R15, c[0x0][0x328] ;  /* 0x0000ca00000f7a02 */ /* 0x000fe20000000f00 */
[----:B------:R-:W-:Y:S01]  /*02a0*/  IMAD R0, R0, c[0x0][0x328], RZ ;  /* 0x0000ca0000007a24 */ /* 0x000fe200078e02ff */
[----:B------:R-:W-:Y:S01]  /*02b0*/  YIELD ;  /* 0x0000000000007946 */ /* 0x000fe20003800000 */
[----:B------:R-:W-:Y:S01]  /*02c0*/  BSSY B0, `(.L_x_34) ;  /* 0x00003e7000007945 */ /* 0x000fe20003800000 */
[----:B------:R-:W-:Y:S02]  /*02d0*/  SHF.R.S32.HI R3, RZ, 0x1f, R15 ;  /* 0x0000001fff037819 */ /* 0x000fe4000001140f */
[----:B------:R-:W-:-:S03]  /*02e0*/  MOV R10, RZ ;  /* 0x000000ff000a7202 */ /* 0x000fc60000000f00 */
[----:B------:R-:W-:Y:S02]  /*02f0*/  IMAD R11, R3, R14, R0 ;  /* 0x0000000e030b7224 */ /* 0x000fe400078e0200 */
[----:B------:R-:W-:-:S05]  /*0300*/  IMAD.WIDE.U32 R2, R14, R15, c[0x0][0x308] ;  /* 0x0000c2000e027625 */ /* 0x000fca00078e000f */
[----:B------:R-:W-:Y:S02]  /*0310*/  IADD3 R3, R3, R11, RZ ;  /* 0x0000000b03037210 */ /* 0x000fe40007ffe0ff */
[----:B--2---:R-:W-:-:S04]  /*0320*/  IADD3 R9, R4, -0x1, RZ ;  /* 0xffffffff04097810 */ /* 0x004fc80007ffe0ff */
[----:B---3--:R-:W-:-:S13]  /*0330*/  ISETP.GT.AND P0, PT, R9, R12, PT ;  /* 0x0000000c0900720c */ /* 0x008fda0003f04270 */
[----:B------:R-:W-:Y:S05]  /*0340*/  @!P0 BRA `(.L_x_35) ;  /* 0x00003de000008947 */ /* 0x000fea0003800000 */
[----:B------:R0:W5:Y:S01]  /*0350*/  LDG.E R0, [R2.64] ;  /* 0x0000000e02007981 */ /* 0x000162000c1e1900 */
[----:B------:R-:W-:Y:S02]  /*0360*/  IADD3 R11, R4, -0x2, RZ ;  /* 0xfffffffe040b7810 */ /* 0x000fe40007ffe0ff */
[----:B------:R-:W-:Y:S02]  /*0370*/  MOV R10, RZ ;  /* 0x000000ff000a7202 */ /* 0x000fe40000000f00 */
[----:B------:R-:W-:-:S04]  /*0380*/  SHF.R.S32.HI R9, RZ, 0x1f, R11 ;  /* 0x0000001fff097819 */ /* 0x000fc8000001140b */
.L_x_78:
[----:B01----:R-:W-:Y:S01]  /*0390*/  IADD3 R23, P0, R11, 0x1, RZ ;  /* 0x000000010b177810 */ /* 0x003fe20007f1e0ff */
[----:B------:R-:W-:Y:S01]  /*03a0*/  IMAD R4, R9, c[0x0][0x2b8], RZ ;  /* 0x0000ae0009047a24 */ /* 0x000fe200078e02ff */
[----:B0-----:R-:W-:Y:S02]  /*03b0*/  MOV R3, c[0x0][0x2b8] ;  /* 0x0000ae0000037a02 */ /* 0x001fe40000000f00 */
[----:B------:R-:W-:Y:S02]  /*03c0*/  IADD3.X R2, RZ, R9, RZ, P0, !PT ;  /* 0x00000009ff027210 */ /* 0x000fe400007fe4ff */
[----:B------:R-:W-:-:S02]  /*03d0*/  MOV R24, c[0x0][0x2b8] ;  /* 0x0000ae0000187a02 */ /* 0x000fc40000000f00 */
        /* <DEDUP_REMOVED lines=8> */
[----:B------:R-:W2:Y:S04]  /*0460*/  LDG.E R16, [R18.64] ;  /* 0x0000000e12107981 */ /* 0x000ea8000c1e1900 */
[----:B------:R-:W3:Y:S01]  /*0470*/  LDG.E R17, [R24.64] ;  /* 0x0000000e18117981 */ /* 0x000ee2000c1e1900 */
[----:B------:R-:W-:Y:S01]  /*0480*/  MOV R22, c[0x0][0x2f0] ;  /* 0x0000bc0000167a02 */ /* 0x000fe20000000f00 */
[----:B------:R-:W-:Y:S01]  /*0490*/  IMAD R2, R2, c[0x0][0x2f0], RZ ;  /* 0x0000bc0002027a24 */ /* 0x000fe200078e02ff */
[----:B------:R-:W-:Y:S01]  /*04a0*/  YIELD ;  /* 0x0000000000007946 */ /* 0x000fe20003800000 */
[----:B------:R-:W-:Y:S01]  /*04b0*/  IMAD R3, R9, c[0x0][0x2f0], RZ ;  /* 0x0000bc0009037a24 */ /* 0x000fe200078e02ff */
[----:B------:R-:W-:Y:S01]  /*04c0*/  SHF.R.S32.HI R8, RZ, 0x1f, R22 ;  /* 0x0000001fff087819 */ /* 0x000fe20000011416 */
[----:B------:R-:W-:Y:S01]  /*04d0*/  IMAD.WIDE.U32 R20, R11, R22, c[0x0][0x2d0] ;  /* 0x0000b4000b147625 */ /* 0x000fe200078e0016 */
[----:B------:R-:W-:Y:S03]  /*04e0*/  BSSY B3, `(.L_x_36) ;  /* 0x00000e9000037945 */ /* 0x000fe60003800000 */
[----:B------:R-:W-:-:S02]  /*04f0*/  IMAD R5, R8, R23, R2 ;  /* 0x0000001708057224 */ /* 0x000fc400078e0202 */
[----:B------:R-:W-:Y:S02]  /*0500*/  IMAD R3, R8, R11, R3 ;  /* 0x0000000b08037224 */ /* 0x000fe400078e0203 */
[----:B------:R-:W-:-:S03]  /*0510*/  IMAD.WIDE.U32 R22, R23, R22, c[0x0][0x2d0] ;  /* 0x0000b40017167625 */ /* 0x000fc600078e0016 */
[----:B------:R-:W-:Y:S02]  /*0520*/  IADD3 R21, R21, R3, RZ ;  /* 0x0000000315157210 */ /* 0x000fe40007ffe0ff */
[----:B------:R-:W-:Y:S02]  /*0530*/  IADD3 R23, R23, R5, RZ ;  /* 0x0000000517177210 */ /* 0x000fe40007ffe0ff */
[----:B--2---:R-:W-:Y:S02]  /*0540*/  MOV R15, R16 ;  /* 0x00000010000f7202 */ /* 0x004fe40000000f00 */
[----:B---3--:R-:W-:-:S13]  /*0550*/  ISETP.NE.AND P0, PT, R16, R17, PT ;  /* 0x000000111000720c */ /* 0x008fda0003f05270 */
[----:B------:R-:W-:Y:S05]  /*0560*/  @!P0 BRA `(.L_x_37) ;  /* 0x00000e0000008947 */ /* 0x000fea0003800000 */
[----:B------:R-:W-:Y:S01]  /*0570*/  SHF.R.S32.HI R15, RZ, 0x1f, R16 ;  /* 0x0000001fff0f7819 */ /* 0x000fe20000011410 */
[----:B------:R-:W2:Y:S01]  /*0580*/  LDG.E R45, [R20.64+0x4] ;  /* 0x0000040e142d7981 */ /* 0x000ea2000c1e1900 */
[----:B------:R-:W-:Y:S02]  /*0590*/  MOV R40, c[0x0][0x210] ;  /* 0x0000840000287a02 */ /* 0x000fe40000000f00 */
[----:B------:R-:W-:Y:S01]  /*05a0*/  MOV R30, c[0x0][0x1a0] ;  /* 0x00006800001e7a02 */ /* 0x000fe20000000f00 */
[C---:B------:R-:W-:Y:S01]  /*05b0*/  IMAD R3, R15.reuse, c[0x0][0x210], RZ ;  /* 0x000084000f037a24 */ /* 0x040fe200078e02ff */
[----:B------:R-:W-:Y:S01]  /*05c0*/  SHF.R.S32.HI R26, RZ, 0x1f, R17 ;  /* 0x0000001fff1a7819 */ /* 0x000fe20000011411 */
[----:B------:R-:W-:Y:S01]  /*05d0*/  IMAD R7, R15, c[0x0][0x1a0], RZ ;  /* 0x000068000f077a24 */ /* 0x000fe200078e02ff */
[----:B------:R-:W3:Y:S01]  /*05e0*/  LDG.E R43, [R20.64] ;  /* 0x0000000e142b7981 */ /* 0x000ee2000c1e1900 */
[----:B------:R-:W-:-:S03]  /*05f0*/  IMAD.WIDE.U32 R4, R16, R40, c[0x0][0x1f0] ;  /* 0x00007c0010047625 */ /* 0x000fc600078e0028 */
[----:B------:R-:W4:Y:S01]  /*0600*/  LDG.E R47, [R20.64+0x8] ;  /* 0x0000080e142f7981 */ /* 0x000f22000c1e1900 */
[C---:B------:R-:W-:Y:S02]  /*0610*/  IMAD R27, R16.reuse, UR8, R3 ;  /* 0x00000008101b7c24 */ /* 0x040fe4000f8e0203 */
[C---:B------:R-:W-:Y:S01]  /*0620*/  IMAD.WIDE.U32 R2, R16.reuse, R30, c[0x0][0x180] ;  /* 0x0000600010027625 */ /* 0x040fe200078e001e */
[----:B------:R-:W2:Y:S02]  /*0630*/  LDG.E R54, [R22.64+0x4] ;  /* 0x0000040e16367981 */ /* 0x000ea4000c1e1900 */
[----:B------:R-:W-:Y:S01]  /*0640*/  IADD3 R5, R5, R27, RZ ;  /* 0x0000001b05057210 */ /* 0x000fe20007ffe0ff */
[----:B------:R-:W-:Y:S01]  /*0650*/  IMAD R7, R16, UR5, R7 ;  /* 0x0000000510077c24 */ /* 0x000fe2000f8e0207 */
[----:B------:R-:W2:Y:S04]  /*0660*/  LDG.E R52, [R22.64] ;  /* 0x0000000e16347981 */ /* 0x000ea8000c1e1900 */
[----:B------:R-:W-:Y:S01]  /*0670*/  IADD3 R3, R3, R7, RZ ;  /* 0x0000000703037210 */ /* 0x000fe20007ffe0ff */
[----:B------:R0:W2:Y:S01]  /*0680*/  LDG.E R44, [R4.64+0x4] ;  /* 0x0000040e042c7981 */ /* 0x0000a2000c1e1900 */
[----:B------:R-:W-:-:S03]  /*0690*/  IMAD R6, R26, c[0x0][0x210], RZ ;  /* 0x000084001a067a24 */ /* 0x000fc600078e02ff */
[----:B------:R0:W3:Y:S01]  /*06a0*/  LDG.E R42, [R4.64] ;  /* 0x0000000e042a7981 */ /* 0x0000e2000c1e1900 */
[----:B------:R-:W-:-:S03]  /*06b0*/  IMAD.WIDE.U32 R40, R17, R40, c[0x0][0x1f0] ;  /* 0x00007c0011287625 */ /* 0x000fc600078e0028 */
[----:B------:R-:W4:Y:S01]  /*06c0*/  LDG.E R38, [R2.64+0x10] ;  /* 0x0000100e02267981 */ /* 0x000f22000c1e1900 */
[----:B------:R-:W-:Y:S02]  /*06d0*/  IMAD R28, R26, c[0x0][0x1a0], RZ ;  /* 0x000068001a1c7a24 */ /* 0x000fe400078e02ff */
[C---:B------:R-:W-:Y:S01]  /*06e0*/  IMAD R29, R17.reuse, UR8, R6 ;  /* 0x00000008111d7c24 */ /* 0x040fe2000f8e0206 */
[----:B------:R0:W4:Y:S01]  /*06f0*/  LDG.E R46, [R4.64+0x8] ;  /* 0x0000080e042e7981 */ /* 0x000122000c1e1900 */
[----:B------:R-:W-:-:S03]  /*0700*/  IMAD.WIDE.U32 R6, R17, R30, c[0x0][0x180] ;  /* 0x0000600011067625 */ /* 0x000fc600078e001e */
[----:B------:R-:W4:Y:S01]  /*0710*/  LDG.E R49, [R2.64+0xc] ;  /* 0x00000c0e02317981 */ /* 0x000f22000c1e1900 */
[----:B------:R-:W-:Y:S01]  /*0720*/  IMAD R27, R17, UR5, R28 ;  /* 0x00000005111b7c24 */ /* 0x000fe2000f8e021c */
[----:B------:R-:W-:Y:S02]  /*0730*/  IADD3 R41, R41, R29, RZ ;  /* 0x0000001d29297210 */ /* 0x000fe40007ffe0ff */
[----:B------:R-:W4:Y:S02]  /*0740*/  LDG.E R39, [R2.64+0x14] ;  /* 0x0000140e02277981 */ /* 0x000f24000c1e1900 */
[----:B0-----:R-:W-:Y:S02]  /*0750*/  IADD3 R5, R7, R27, RZ ;  /* 0x0000001b07057210 */ /* 0x001fe40007ffe0ff */
[----:B------:R0:W4:Y:S01]  /*0760*/  LDG.E R37, [R2.64+0x18] ;  /* 0x0000180e02257981 */ /* 0x000122000c1e1900 */
[----:B------:R-:W-:-:S03]  /*0770*/  MOV R4, R6 ;  /* 0x0000000600047202 */ /* 0x000fc60000000f00 */
[----:B------:R4:W4:Y:S04]  /*0780*/  LDG.E R53, [R40.64+0x4] ;  /* 0x0000040e28357981 */ /* 0x000928000c1e1900 */
[----:B------:R4:W4:Y:S04]  /*0790*/  LDG.E R51, [R40.64] ;  /* 0x0000000e28337981 */ /* 0x000928000c1e1900 */
[----:B------:R1:W4:Y:S04]  /*07a0*/  LDG.E R6, [R4.64+0x10] ;  /* 0x0000100e04067981 */ /* 0x000328000c1e1900 */
[----:B------:R4:W4:Y:S04]  /*07b0*/  LDG.E R36, [R40.64+0x8] ;  /* 0x0000080e28247981 */ /* 0x000928000c1e1900 */
[----:B------:R-:W4:Y:S04]  /*07c0*/  LDG.E R35, [R22.64+0x8] ;  /* 0x0000080e16237981 */ /* 0x000f28000c1e1900 */
[----:B------:R1:W4:Y:S04]  /*07d0*/  LDG.E R30, [R4.64+0xc] ;  /* 0x00000c0e041e7981 */ /* 0x000328000c1e1900 */
[----:B------:R1:W4:Y:S04]  /*07e0*/  LDG.E R31, [R4.64+0x14] ;  /* 0x0000140e041f7981 */ /* 0x000328000c1e1900 */
[----:B------:R0:W4:Y:S04]  /*07f0*/  LDG.E R34, [R2.64+0x4] ;  /* 0x0000040e02227981 */ /* 0x000128000c1e1900 */
[----:B------:R1:W4:Y:S04]  /*0800*/  LDG.E R32, [R4.64+0x18] ;  /* 0x0000180e04207981 */ /* 0x000328000c1e1900 */
[----:B------:R1:W4:Y:S04]  /*0810*/  LDG.E R33, [R4.64+0x4] ;  /* 0x0000040e04217981 */ /* 0x000328000c1e1900 */
[----:B------:R0:W4:Y:S04]  /*0820*/  LDG.E R28, [R2.64] ;  /* 0x0000000e021c7981 */ /* 0x000128000c1e1900 */
[----:B------:R1:W4:Y:S04]  /*0830*/  LDG.E R7, [R4.64] ;  /* 0x0000000e04077981 */ /* 0x000328000c1e1900 */
[----:B------:R0:W4:Y:S04]  /*0840*/  LDG.E R27, [R2.64+0x8] ;  /* 0x0000080e021b7981 */ /* 0x000128000c1e1900 */
[----:B------:R1:W4:Y:S01]  /*0850*/  LDG.E R29, [R4.64+0x8] ;  /* 0x0000080e041d7981 */ /* 0x000322000c1e1900 */
[----:B------:R-:W-:Y:S01]  /*0860*/  BSSY B1, `(.L_x_38) ;  /* 0x0000050000017945 */ /* 0x000fe20003800000 */
[----:B--2---:R-:W-:Y:S01]  /*0870*/  FADD R44, -R44, R45 ;  /* 0x0000002d2c2c7221 */ /* 0x004fe20000000100 */
[----:B---3--:R-:W-:-:S03]  /*0880*/  FADD R42, -R42, R43 ;  /* 0x0000002b2a2a7221 */ /* 0x008fc60000000100 */
[----:B----4-:R-:W-:Y:S01]  /*0890*/  FMUL R41, R44, R38 ;  /* 0x000000262c297220 */ /* 0x010fe20000400000 */
[----:B------:R-:W-:-:S03]  /*08a0*/  FADD R46, -R46, R47 ;  /* 0x0000002f2e2e7221 */ /* 0x000fc60000000100 */
[C---:B------:R-:W-:Y:S01]  /*08b0*/  FFMA R41, R42.reuse, R49, R41 ;  /* 0x000000312a297223 */ /* 0x040fe20000000029 */
[----:B------:R-:W-:-:S03]  /*08c0*/  FMUL R45, R42, R38 ;  /* 0x000000262a2d7220 */ /* 0x000fc60000400000 */
[C---:B------:R-:W-:Y:S01]  /*08d0*/  FFMA R41, R46.reuse, R39, R41 ;  /* 0x000000272e297223 */ /* 0x040fe20000000029 */
[----:B0-----:R-:W-:Y:S01]  /*08e0*/  FMUL R3, R46, R49 ;  /* 0x000000312e037220 */ /* 0x001fe20000400000 */
[----:B------:R-:W-:Y:S02]  /*08f0*/  FADD R40, R37, R37 ;  /* 0x0000002525287221 */ /* 0x000fe40000000000 */
[----:B------:R-:W-:Y:S01]  /*0900*/  FADD R2, R41, R41 ;  /* 0x0000002929027221 */ /* 0x000fe20000000000 */
[C---:B------:R-:W-:Y:S01]  /*0910*/  FMUL R43, R44.reuse, R39 ;  /* 0x000000272c2b7220 */ /* 0x040fe20000400000 */
[----:B------:R-:W-:Y:S01]  /*0920*/  FADD R53, -R53, R54 ;  /* 0x0000003635357221 */ /* 0x000fe20000000100 */
[----:B------:R-:W-:Y:S01]  /*0930*/  FFMA R50, R44, R49, -R45 ;  /* 0x000000312c327223 */ /* 0x000fe2000000082d */
[----:B------:R-:W-:Y:S01]  /*0940*/  FFMA R48, R42, R39, -R3 ;  /* 0x000000272a307223 */ /* 0x000fe20000000803 */
[-C--:B------:R-:W-:Y:S01]  /*0950*/  FMUL R49, R49, R2.reuse ;  /* 0x0000000231317220 */ /* 0x080fe20000400000 */
[-C--:B-1----:R-:W-:Y:S01]  /*0960*/  FMUL R5, R38, R2.reuse ;  /* 0x0000000226057220 */ /* 0x082fe20000400000 */
[----:B------:R-:W-:Y:S01]  /*0970*/  FMUL R39, R39, R2 ;  /* 0x0000000227277220 */ /* 0x000fe20000400000 */
[----:B------:R-:W-:Y:S01]  /*0980*/  FFMA R3, R37, R40, -1 ;  /* 0xbf80000025037423 */ /* 0x000fe20000000028 */
[----:B------:R-:W-:Y:S01]  /*0990*/  FADD R51, -R51, R52 ;  /* 0x0000003433337221 */ /* 0x000fe20000000100 */
[----:B------:R-:W-:Y:S01]  /*09a0*/  FMUL R2, R53, R6 ;  /* 0x0000000635027220 */ /* 0x000fe20000400000 */
[----:B------:R-:W-:Y:S01]  /*09b0*/  FMUL R48, R37, R48 ;  /* 0x0000003025307220 */ /* 0x000fe20000400000 */
[----:B------:R-:W-:Y:S01]  /*09c0*/  FFMA R5, R44, R3, R5 ;  /* 0x000000032c057223 */ /* 0x000fe20000000005 */
[----:B------:R-:W-:Y:S01]  /*09d0*/  FFMA R4, R46, R38, -R43 ;  /* 0x000000262e047223 */ /* 0x000fe2000000082b */
[----:B------:R-:W-:-:S02]  /*09e0*/  FADD R35, -R36, R35 ;  /* 0x0000002324237221 */ /* 0x000fc40000000100 */
[----:B------:R-:W-:Y:S01]  /*09f0*/  FFMA R5, R48, 2, R5 ;  /* 0x4000000030057823 */ /* 0x000fe20000000005 */
[----:B------:R-:W-:Y:S01]  /*0a00*/  FFMA R2, R51, R30, R2 ;  /* 0x0000001e33027223 */ /* 0x000fe20000000002 */
[----:B------:R-:W-:Y:S01]  /*0a10*/  FMUL R4, R37, R4 ;  /* 0x0000000425047220 */ /* 0x000fe20000400000 */
[----:B------:R-:W-:Y:S02]  /*0a20*/  FFMA R49, R42, R3, R49 ;  /* 0x000000032a317223 */ /* 0x000fe40000000031 */
[----:B------:R-:W-:Y:S01]  /*0a30*/  FFMA R2, R35, R31, R2 ;  /* 0x0000001f23027223 */ /* 0x000fe20000000002 */
[----:B------:R-:W-:Y:S01]  /*0a40*/  FMUL R50, R37, R50 ;  /* 0x0000003225327220 */ /* 0x000fe20000400000 */
[----:B------:R-:W-:Y:S01]  /*0a50*/  FFMA R39, R46, R3, R39 ;  /* 0x000000032e277223 */ /* 0x000fe20000000027 */
[----:B------:R-:W-:Y:S01]  /*0a60*/  FMUL R36, R35, R30 ;  /* 0x0000001e23247220 */ /* 0x000fe20000400000 */
[----:B------:R-:W-:Y:S01]  /*0a70*/  FADD R34, R5, R34 ;  /* 0x0000002205227221 */ /* 0x000fe20000000000 */
[----:B------:R-:W-:Y:S01]  /*0a80*/  FADD R5, R2, R2 ;  /* 0x0000000202057221 */ /* 0x000fe20000000000 */
[----:B------:R-:W-:Y:S01]  /*0a90*/  FFMA R49, R4, 2, R49 ;  /* 0x4000000004317823 */ /* 0x000fe20000000031 */
[----:B------:R-:W-:Y:S01]  /*0aa0*/  FADD R3, R32, R32 ;  /* 0x0000002020037221 */ /* 0x000fe20000000000 */
[----:B------:R-:W-:Y:S01]  /*0ab0*/  FFMA R50, R50, 2, R39 ;  /* 0x4000000032327823 */ /* 0x000fe20000000027 */
[----:B------:R-:W-:Y:S01]  /*0ac0*/  FMUL R4, R53, R31 ;  /* 0x0000001f35047220 */ /* 0x000fe20000400000 */
[CC--:B------:R-:W-:Y:S01]  /*0ad0*/  FMUL R38, R51.reuse, R6.reuse ;  /* 0x0000000633267220 */ /* 0x0c0fe20000400000 */
[----:B------:R-:W-:Y:S01]  /*0ae0*/  FFMA R2, R32, R3, -1 ;  /* 0xbf80000020027423 */ /* 0x000fe20000000003 */
[----:B------:R-:W-:Y:S01]  /*0af0*/  FMUL R37, R6, R5 ;  /* 0x0000000506257220 */ /* 0x000fe20000400000 */
[----:B------:R-:W-:Y:S01]  /*0b00*/  FFMA R39, R51, R31, -R36 ;  /* 0x0000001f33277223 */ /* 0x000fe20000000824 */
[----:B------:R-:W-:Y:S01]  /*0b10*/  FFMA R3, R35, R6, -R4 ;  /* 0x0000000623037223 */ /* 0x000fe20000000804 */
[C---:B------:R-:W-:Y:S01]  /*0b20*/  FFMA R41, R53.reuse, R30, -R38 ;  /* 0x0000001e35297223 */ /* 0x040fe20000000826 */
[----:B------:R-:W-:Y:S01]  /*0b30*/  FMUL R30, R30, R5 ;  /* 0x000000051e1e7220 */ /* 0x000fe20000400000 */
[-C--:B------:R-:W-:Y:S01]  /*0b40*/  FFMA R37, R53, R2.reuse, R37 ;  /* 0x0000000235257223 */ /* 0x080fe20000000025 */
[C---:B------:R-:W-:Y:S01]  /*0b50*/  FMUL R4, R32.reuse, R39 ;  /* 0x0000002720047220 */ /* 0x040fe20000400000 */
[----:B------:R-:W-:Y:S01]  /*0b60*/  FMUL R6, R31, R5 ;  /* 0x000000051f067220 */ /* 0x000fe20000400000 */
[-C--:B------:R-:W-:Y:S01]  /*0b70*/  FFMA R30, R51, R2.reuse, R30 ;  /* 0x00000002331e7223 */ /* 0x080fe2000000001e */
[----:B------:R-:W-:Y:S01]  /*0b80*/  FMUL R3, R32, R3 ;  /* 0x0000000320037220 */ /* 0x000fe20000400000 */
[----:B------:R-:W-:Y:S01]  /*0b90*/  FFMA R4, R4, 2, R37 ;  /* 0x4000000004047823 */ /* 0x000fe20000000025 */
[----:B------:R-:W-:Y:S01]  /*0ba0*/  FMUL R41, R32, R41 ;  /* 0x0000002920297220 */ /* 0x000fe20000400000 */
[----:B------:R-:W-:Y:S01]  /*0bb0*/  FFMA R6, R35, R2, R6 ;  /* 0x0000000223067223 */ /* 0x000fe20000000006 */
[----:B------:R-:W-:Y:S01]  /*0bc0*/  FFMA R30, R3, 2, R30 ;  /* 0x40000000031e7823 */ /* 0x000fe2000000001e */
[----:B------:R-:W-:Y:S01]  /*0bd0*/  FADD R33, R4, R33 ;  /* 0x0000002104217221 */ /* 0x000fe20000000000 */
[----:B------:R-:W-:Y:S01]  /*0be0*/  FADD R31, R49, R28 ;  /* 0x0000001c311f7221 */ /* 0x000fe20000000000 */
[----:B------:R-:W-:Y:S01]  /*0bf0*/  FFMA R6, R41, 2, R6 ;  /* 0x4000000029067823 */ /* 0x000fe20000000006 */
[----:B------:R-:W-:Y:S01]  /*0c00*/  FADD R28, R30, R7 ;  /* 0x000000071e1c7221 */ /* 0x000fe20000000000 */
[----:B------:R-:W-:Y:S01]  /*0c10*/  FADD R2, -R34, R33 ;  /* 0x0000002122027221 */ /* 0x000fe20000000100 */
[----:B------:R-:W-:Y:S01]  /*0c20*/  FADD R30, R50, R27 ;  /* 0x0000001b321e7221 */ /* 0x000fe20000000000 */
[----:B------:R-:W-:Y:S01]  /*0c30*/  FADD R29, R6, R29 ;  /* 0x0000001d061d7221 */ /* 0x000fe20000000000 */
[----:B------:R-:W-:Y:S01]  /*0c40*/  FADD R3, -R31, R28 ;  /* 0x0000001c1f037221 */ /* 0x000fe20000000100 */
[----:B------:R-:W-:-:S02]  /*0c50*/  FMUL R4, R2, R2 ;  /* 0x0000000202047220 */ /* 0x000fc40000400000 */
[----:B------:R-:W-:Y:S02]  /*0c60*/  FADD R5, -R30, R29 ;  /* 0x0000001d1e057221 */ /* 0x000fe40000000100 */
[----:B------:R-:W-:-:S04]  /*0c70*/  FFMA R4, R3, R3, R4 ;  /* 0x0000000303047223 */ /* 0x000fc80000000004 */
[----:B------:R-:W-:-:S05]  /*0c80*/  FFMA R7, R5, R5, R4 ;  /* 0x0000000505077223 */ /* 0x000fca0000000004 */
[----:B------:R-:W-:Y:S01]  /*0c90*/  IADD3 R6, R7, -0xd000000, RZ ;  /* 0xf300000007067810 */ /* 0x000fe20007ffe0ff */
[----:B------:R0:W1:Y:S03]  /*0ca0*/  MUFU.RSQ R4, R7 ;  /* 0x0000000700047308 */ /* 0x0000660000001400 */
[----:B------:R-:W-:-:S13]  /*0cb0*/  ISETP.GT.U32.AND P0, PT, R6, 0x727fffff, PT ;  /* 0x727fffff0600780c */ /* 0x000fda0003f04070 */
[----:B------:R-:W-:Y:S05]  /*0cc0*/  @!P0 BRA `(.L_x_39) ;  /* 0x0000005000008947 */ /* 0x000fea0003800000 */
[----:B01----:R-:W-:Y:S02]  /*0cd0*/  MOV R4, R7 ;  /* 0x0000000700047202 */ /* 0x003fe40000000f00 */
[----:B------:R-:W-:Y:S02]  /*0ce0*/  MOV R48, 0xd00 ;  /* 0x00000d0000307802 */ /* 0x000fe40000000f00 */
[----:B-----5:R-:W-:Y:S05]  /*0cf0*/  CALL.REL.NOINC `($__internal_1_$__cuda_sm20_sqrt_rn_f32_slowpath) ;  /* 0x000039f000007944 */ /* 0x020fea0003c00000 */
[----:B------:R-:W-:Y:S01]  /*0d00*/  MOV R6, R44 ;  /* 0x0000002c00067202 */ /* 0x000fe20000000f00 */
[----:B------:R-:W-:Y:S05]  /*0d10*/  BRA `(.L_x_40) ;  /* 0x0000004000007947 */ /* 0x000fea0003800000 */
.L_x_39:
[----:B01----:R-:W-:Y:S01]  /*0d20*/  FMUL.FTZ R6, R7, R4 ;  /* 0x0000000407067220 */ /* 0x003fe20000410000 */
[----:B------:R-:W-:-:S03]  /*0d30*/  FMUL.FTZ R4, R4, 0.5 ;  /* 0x3f00000004047820 */ /* 0x000fc60000410000 */
[----:B------:R-:W-:-:S04]  /*0d40*/  FFMA R7, -R6, R6, R7 ;  /* 0x0000000606077223 */ /* 0x000fc80000000107 */
[----:B------:R-:W-:Y:S02]  /*0d50*/  FFMA R6, R7, R4, R6 ;  /* 0x0000000407067223 */ /* 0x000fe40000000006 */
.L_x_40:
[----:B------:R-:W-:Y:S05]  /*0d60*/  BSYNC B1 ;  /* 0x0000000000017941 */ /* 0x000fea0003800000 */
.L_x_38:
[----:B------:R-:W-:Y:S01]  /*0d70*/  FSETP.GT.AND P0, PT, R6, RZ, PT ;  /* 0x000000ff0600720b */ /* 0x000fe20003f04000 */
[----:B------:R-:W-:Y:S01]  /*0d80*/  BSSY B4, `(.L_x_41) ;  /* 0x0000032000047945 */ /* 0x000fe20003800000 */
[----:B------:R-:W-:Y:S02]  /*0d90*/  MOV R35, RZ ;  /* 0x000000ff00237202 */ /* 0x000fe40000000f00 */
[----:B------:R-:W-:Y:S02]  /*0da0*/  MOV R27, RZ ;  /* 0x000000ff001b7202 */ /* 0x000fe40000000f00 */
[----:B------:R-:W-:-:S07]  /*0db0*/  MOV R7, RZ ;  /* 0x000000ff00077202 */ /* 0x000fce0000000f00 */
[----:B------:R-:W-:Y:S05]  /*0dc0*/  @!P0 BRA `(.L_x_42) ;  /* 0x000002d000008947 */ /* 0x000fea0003800000 */
[----:B------:R-:W0:Y:S01]  /*0dd0*/  MUFU.RCP R7, R6 ;  /* 0x0000000600077308 */ /* 0x000e220000001000 */
[----:B------:R-:W-:Y:S07]  /*0de0*/  BSSY B5, `(.L_x_43) ;  /* 0x000000d000057945 */ /* 0x000fee0003800000 */
[----:B------:R-:W1:Y:S01]  /*0df0*/  FCHK P0, R5, R6 ;  /* 0x0000000605007302 */ /* 0x000e620000000000 */
[----:B0-----:R-:W-:-:S04]  /*0e00*/  FFMA R4, R7, -R6, 1 ;  /* 0x3f80000007047423 */ /* 0x001fc80000000806 */
[----:B------:R-:W-:-:S04]  /*0e10*/  FFMA R4, R7, R4, R7 ;  /* 0x0000000407047223 */ /* 0x000fc80000000007 */
[----:B------:R-:W-:-:S04]  /*0e20*/  FFMA R7, R5, R4, RZ ;  /* 0x0000000405077223 */ /* 0x000fc800000000ff */
[----:B------:R-:W-:-:S04]  /*0e30*/  FFMA R27, R7, -R6, R5 ;  /* 0x80000006071b7223 */ /* 0x000fc80000000005 */
[----:B------:R-:W-:Y:S01]  /*0e40*/  FFMA R7, R4, R27, R7 ;  /* 0x0000001b04077223 */ /* 0x000fe20000000007 */
[----:B-1----:R-:W-:Y:S05]  /*0e50*/  @!P0 BRA `(.L_x_44) ;  /* 0x0000005000008947 */ /* 0x002fea0003800000 */
[----:B------:R-:W-:Y:S02]  /*0e60*/  MOV R4, R5 ;  /* 0x0000000500047202 */ /* 0x000fe40000000f00 */
[----:B------:R-:W-:Y:S02]  /*0e70*/  MOV R5, R6 ;  /* 0x0000000600057202 */ /* 0x000fe40000000f00 */
[----:B------:R-:W-:Y:S02]  /*0e80*/  MOV R45, 0xea0 ;  /* 0x00000ea0002d7802 */ /* 0x000fe40000000f00 */
[----:B-----5:R-:W-:Y:S05]  /*0e90*/  CALL.REL.NOINC `($__internal_2_$__cuda_sm3x_div_rn_noftz_f32_slowpath) ;  /* 0x000039c000007944 */ /* 0x020fea0003c00000 */
[----:B------:R-:W-:Y:S02]  /*0ea0*/  MOV R7, R47 ;  /* 0x0000002f00077202 */ /* 0x000fe40000000f00 */
.L_x_44:
[----:B------:R-:W-:Y:S05]  /*0eb0*/  BSYNC B5 ;  /* 0x0000000000057941 */ /* 0x000fea0003800000 */
.L_x_43:
        /* <DEDUP_REMOVED lines=14> */
.L_x_46:
[----:B------:R-:W-:Y:S05]  /*0fa0*/  BSYNC B5 ;  /* 0x0000000000057941 */ /* 0x000fea0003800000 */
.L_x_45:
        /* <DEDUP_REMOVED lines=14> */
.L_x_47:
[----:B------:R-:W-:Y:S05]  /*1090*/  BSYNC B5 ;  /* 0x0000000000057941 */ /* 0x000fea0003800000 */
.L_x_42:
[----:B------:R-:W-:Y:S05]  /*10a0*/  BSYNC B4 ;  /* 0x0000000000047941 */ /* 0x000fea0003800000 */
.L_x_41:
[C---:B-----5:R-:W-:Y:S01]  /*10b0*/  FMUL R27, R0.reuse, R27 ;  /* 0x0000001b001b7220 */ /* 0x060fe20000400000 */
[C---:B------:R-:W-:Y:S01]  /*10c0*/  FMUL R35, R0.reuse, R35 ;  /* 0x0000002300237220 */ /* 0x040fe20000400000 */
[----:B------:R-:W-:Y:S01]  /*10d0*/  FMUL R7, R0, R7 ;  /* 0x0000000700077220 */ /* 0x000fe20000400000 */
[----:B------:R-:W-:Y:S01]  /*10e0*/  MOV R4, c[0x0][0x360] ;  /* 0x0000d80000047a02 */ /* 0x000fe20000000f00 */
[----:B------:R-:W-:Y:S01]  /*10f0*/  FMUL R3, R30, R27 ;  /* 0x0000001b1e037220 */ /* 0x000fe20000400000 */
[C---:B------:R-:W-:Y:S01]  /*1100*/  FMUL R2, R34.reuse, R35 ;  /* 0x0000002322027220 */ /* 0x040fe20000400000 */
[-C--:B------:R-:W-:Y:S01]  /*1110*/  FMUL R5, R31, R7.reuse ;  /* 0x000000071f057220 */ /* 0x080fe20000400000 */
[----:B------:R-:W-:Y:S01]  /*1120*/  IMAD R15, R15, c[0x0][0x360], RZ ;  /* 0x0000d8000f0f7a24 */ /* 0x000fe200078e02ff */
[----:B------:R-:W-:Y:S01]  /*1130*/  FFMA R34, R34, R7, -R3 ;  /* 0x0000000722227223 */ /* 0x000fe20000000803 */
[----:B------:R-:W-:Y:S01]  /*1140*/  IMAD R26, R26, c[0x0][0x360], RZ ;  /* 0x0000d8001a1a7a24 */ /* 0x000fe200078e02ff */
[----:B------:R-:W-:Y:S01]  /*1150*/  FFMA R31, R31, R27, -R2 ;  /* 0x0000001b1f1f7223 */ /* 0x000fe20000000802 */
[----:B------:R-:W-:Y:S01]  /*1160*/  FFMA R30, R30, R35, -R5 ;  /* 0x000000231e1e7223 */ /* 0x000fe20000000805 */
[C---:B------:R-:W-:Y:S01]  /*1170*/  IMAD R15, R16.reuse, UR9, R15 ;  /* 0x00000009100f7c24 */ /* 0x040fe2000f8e020f */
[----:B------:R-:W-:Y:S01]  /*1180*/  FMUL R6, R29, R27 ;  /* 0x0000001b1d067220 */ /* 0x000fe20000400000 */
[----:B------:R-:W-:-:S04]  /*1190*/  IMAD.WIDE.U32 R2, R16, R4, c[0x0][0x340] ;  /* 0x0000d00010027625 */ /* 0x000fc800078e0004 */
[----:B------:R-:W-:Y:S01]  /*11a0*/  IMAD R37, R17, UR9, R26 ;  /* 0x0000000911257c24 */ /* 0x000fe2000f8e021a */
[----:B------:R-:W-:Y:S01]  /*11b0*/  IADD3 R3, R3, R15, RZ ;  /* 0x0000000f03037210 */ /* 0x000fe20007ffe0ff */
[----:B------:R-:W-:Y:S01]  /*11c0*/  IMAD.WIDE.U32 R4, R17, R4, c[0x0][0x340] ;  /* 0x0000d00011047625 */ /* 0x000fe200078e0004 */
[----:B------:R-:W-:Y:S01]  /*11d0*/  FADD R15, -R35, -RZ ;  /* 0x800000ff230f7221 */ /* 0x000fe20000000100 */
[----:B------:R-:W-:Y:S01]  /*11e0*/  FADD R39, -R7, -RZ ;  /* 0x800000ff07277221 */ /* 0x000fe20000000100 */
[----:B------:R-:W-:Y:S01]  /*11f0*/  FADD R41, -R34, -RZ ;  /* 0x800000ff22297221 */ /* 0x000fe20000000100 */
[----:B------:R-:W-:Y:S01]  /*1200*/  FADD R43, -R30, -RZ ;  /* 0x800000ff1e2b7221 */ /* 0x000fe20000000100 */
[----:B------:R-:W-:Y:S01]  /*1210*/  IADD3 R5, R5, R37, RZ ;  /* 0x0000002505057210 */ /* 0x000fe20007ffe0ff */
[----:B------:R-:W-:Y:S01]  /*1220*/  FADD R37, -R27, -RZ ;  /* 0x800000ff1b257221 */ /* 0x000fe20000000100 */
[-C--:B------:R-:W-:Y:S01]  /*1230*/  FFMA R17, R33, R7.reuse, -R6 ;  /* 0x0000000721117223 */ /* 0x080fe20000000806 */
[----:B------:R0:W-:Y:S01]  /*1240*/  RED.E.ADD.F32.FTZ.RN.STRONG.GPU [R2.64], R15 ;  /* 0x0000000f0200798e */ /* 0x0001e2000c10e78e */
[----:B------:R-:W-:Y:S01]  /*1250*/  FADD R31, -R31, -RZ ;  /* 0x800000ff1f1f7221 */ /* 0x000fe20000000100 */
[C---:B------:R-:W-:Y:S01]  /*1260*/  FMUL R6, R28.reuse, R7 ;  /* 0x000000071c067220 */ /* 0x040fe20000400000 */
[-C--:B------:R-:W-:Y:S01]  /*1270*/  FMUL R33, R33, R35.reuse ;  /* 0x0000002321217220 */ /* 0x080fe20000400000 */
[----:B------:R1:W-:Y:S02]  /*1280*/  RED.E.ADD.F32.FTZ.RN.STRONG.GPU [R2.64+0x4], R37 ;  /* 0x000004250200798e */ /* 0x0003e4000c10e78e */
[----:B------:R-:W-:Y:S01]  /*1290*/  FFMA R29, R29, R35, -R6 ;  /* 0x000000231d1d7223 */ /* 0x000fe20000000806 */
[----:B------:R-:W-:Y:S01]  /*12a0*/  FFMA R33, R28, R27, -R33 ;  /* 0x0000001b1c217223 */ /* 0x000fe20000000821 */
[----:B------:R1:W-:Y:S04]  /*12b0*/  RED.E.ADD.F32.FTZ.RN.STRONG.GPU [R2.64+0x8], R39 ;  /* 0x000008270200798e */ /* 0x0003e8000c10e78e */
[----:B------:R1:W-:Y:S04]  /*12c0*/  RED.E.ADD.F32.FTZ.RN.STRONG.GPU [R2.64+0xc], R41 ;  /* 0x00000c290200798e */ /* 0x0003e8000c10e78e */
[----:B------:R1:W-:Y:S04]  /*12d0*/  RED.E.ADD.F32.FTZ.RN.STRONG.GPU [R2.64+0x10], R43 ;  /* 0x0000102b0200798e */ /* 0x0003e8000c10e78e */
[----:B------:R1:W-:Y:S04]  /*12e0*/  RED.E.ADD.F32.FTZ.RN.STRONG.GPU [R2.64+0x14], R31 ;  /* 0x0000141f0200798e */ /* 0x0003e8000c10e78e */
[----:B------:R1:W-:Y:S04]  /*12f0*/  RED.E.ADD.F32.FTZ.RN.STRONG.GPU [R4.64], R35 ;  /* 0x000000230400798e */ /* 0x0003e8000c10e78e */
[----:B------:R1:W-:Y:S04]  /*1300*/  RED.E.ADD.F32.FTZ.RN.STRONG.GPU [R4.64+0x4], R27 ;  /* 0x0000041b0400798e */ /* 0x0003e8000c10e78e */
[----:B------:R1:W-:Y:S04]  /*1310*/  RED.E.ADD.F32.FTZ.RN.STRONG.GPU [R4.64+0x8], R7 ;  /* 0x000008070400798e */ /* 0x0003e8000c10e78e */
[----:B------:R1:W-:Y:S04]  /*1320*/  RED.E.ADD.F32.FTZ.RN.STRONG.GPU [R4.64+0xc], R17 ;  /* 0x00000c110400798e */ /* 0x0003e8000c10e78e */
[----:B------:R1:W-:Y:S04]  /*1330*/  RED.E.ADD.F32.FTZ.RN.STRONG.GPU [R4.64+0x10], R29 ;  /* 0x0000101d0400798e */ /* 0x0003e8000c10e78e */
[----:B------:R1:W-:Y:S04]  /*1340*/  RED.E.ADD.F32.FTZ.RN.STRONG.GPU [R4.64+0x14], R33 ;  /* 0x000014210400798e */ /* 0x0003e8000c10e78e */
[----:B0-----:R1:W5:Y:S04]  /*1350*/  LDG.E R15, [R18.64] ;  /* 0x0000000e120f7981 */ /* 0x001368000c1e1900 */
[----:B------:R1:W5:Y:S02]  /*1360*/  LDG.E R16, [R24.64] ;  /* 0x0000000e18107981 */ /* 0x000364000c1e1900 */
.L_x_37:
[----:B------:R-:W-:Y:S05]  /*1370*/  BSYNC B3 ;  /* 0x0000000000037941 */ /* 0x000fea0003800000 */
.L_x_36:
[----:B-----5:R-:W-:Y:S01]  /*1380*/  ISETP.NE.AND P0, PT, R15, R16, PT ;  /* 0x000000100f00720c */ /* 0x020fe20003f05270 */
[----:B------:R-:W-:-:S12]  /*1390*/  BSSY B3, `(.L_x_48) ;  /* 0x00002d4000037945 */ /* 0x000fd80003800000 */
[----:B------:R-:W-:Y:S05]  /*13a0*/  @!P0 BRA `(.L_x_49) ;  /* 0x00002d2000008947 */ /* 0x000fea0003800000 */
[----:B-1----:R-:W-:Y:S01]  /*13b0*/  SHF.R.S32.HI R18, RZ, 0x1f, R15 ;  /* 0x0000001fff127819 */ /* 0x002fe2000001140f */
[----:B------:R0:W2:Y:S01]  /*13c0*/  LDG.E R25, [R20.64] ;  /* 0x0000000e14197981 */ /* 0x0000a2000c1e1900 */
[----:B------:R-:W-:-:S03]  /*13d0*/  SHF.R.S32.HI R17, RZ, 0x1f, R16 ;  /* 0x0000001fff117819 */ /* 0x000fc60000011410 */
[C---:B------:R-:W-:Y:S01]  /*13e0*/  IMAD R2, R18.reuse, c[0x0][0x210], RZ ;  /* 0x0000840012027a24 */ /* 0x040fe200078e02ff */
[----:B------:R0:W3:Y:S01]  /*13f0*/  LDG.E R24, [R20.64+0x4] ;  /* 0x0000040e14187981 */ /* 0x0000e2000c1e1900 */
[----:B------:R-:W-:Y:S02]  /*1400*/  IMAD R19, R17, c[0x0][0x210], RZ ;  /* 0x0000840011137a24 */ /* 0x000fe400078e02ff */
[C---:B------:R-:W-:Y:S01]  /*1410*/  IMAD.WIDE.U32 R4, R15.reuse, c[0x0][0x210], RZ ;  /* 0x000084000f047a25 */ /* 0x040fe200078e00ff */
[----:B------:R0:W4:Y:S03]  /*1420*/  LDG.E R26, [R20.64+0x8] ;  /* 0x0000080e141a7981 */ /* 0x000126000c1e1900 */
[----:B------:R-:W-:Y:S01]  /*1430*/  IMAD R28, R18, c[0x0][0x1a0], RZ ;  /* 0x00006800121c7a24 */ /* 0x000fe200078e02ff */
[----:B------:R-:W-:Y:S01]  /*1440*/  IADD3 R4, P1, R4, c[0x0][0x1f0], RZ ;  /* 0x00007c0004047a10 */ /* 0x000fe20007f3e0ff */
[----:B------:R-:W-:Y:S01]  /*1450*/  IMAD R27, R15, UR8, R2 ;  /* 0x000000080f1b7c24 */ /* 0x000fe2000f8e0202 */
[----:B------:R1:W5:Y:S01]  /*1460*/  LDG.E R45, [R22.64] ;  /* 0x0000000e162d7981 */ /* 0x000362000c1e1900 */
[----:B------:R-:W-:-:S02]  /*1470*/  IMAD R29, R16, UR8, R19 ;  /* 0x00000008101d7c24 */ /* 0x000fc4000f8e0213 */
[----:B------:R-:W-:Y:S01]  /*1480*/  IMAD.WIDE.U32 R2, R15, c[0x0][0x1a0], RZ ;  /* 0x000068000f027a25 */ /* 0x000fe200078e00ff */
[----:B0-----:R-:W-:Y:S01]  /*1490*/  IADD3 R21, R5, R27, RZ ;  /* 0x0000001b05157210 */ /* 0x001fe20007ffe0ff */
[----:B------:R1:W2:Y:S02]  /*14a0*/  LDG.E R48, [R22.64+0x4] ;  /* 0x0000040e16307981 */ /* 0x0002a4000c1e1900 */
[----:B------:R-:W-:Y:S01]  /*14b0*/  IMAD R19, R15, UR5, R28 ;  /* 0x000000050f137c24 */ /* 0x000fe2000f8e021c */
[----:B------:R-:W-:Y:S01]  /*14c0*/  IADD3 R2, P0, R2, c[0x0][0x180], RZ ;  /* 0x0000600002027a10 */ /* 0x000fe20007f1e0ff */
[----:B------:R-:W-:Y:S01]  /*14d0*/  IMAD.WIDE.U32 R6, R16, c[0x0][0x210], RZ ;  /* 0x0000840010067a25 */ /* 0x000fe200078e00ff */
[----:B------:R-:W-:Y:S01]  /*14e0*/  IADD3.X R5, R21, c[0x0][0x1f4], RZ, P1, !PT ;  /* 0x00007d0015057a10 */ /* 0x000fe20000ffe4ff */
[----:B------:R1:W2:Y:S01]  /*14f0*/  LDG.E R50, [R22.64+0x8] ;  /* 0x0000080e16327981 */ /* 0x0002a2000c1e1900 */
[----:B------:R-:W-:Y:S02]  /*1500*/  IADD3 R19, R3, R19, RZ ;  /* 0x0000001303137210 */ /* 0x000fe40007ffe0ff */
[----:B------:R-:W-:Y:S01]  /*1510*/  IADD3 R20, R7, R29, RZ ;  /* 0x0000001d07147210 */ /* 0x000fe20007ffe0ff */
[----:B------:R0:W2:Y:S01]  /*1520*/  LDG.E R28, [R4.64] ;  /* 0x0000000e041c7981 */ /* 0x0000a2000c1e1900 */
[----:B------:R-:W-:Y:S01]  /*1530*/  IADD3.X R3, R19, c[0x0][0x184], RZ, P0, !PT ;  /* 0x0000610013037a10 */ /* 0x000fe200007fe4ff */
[----:B------:R-:W-:Y:S01]  /*1540*/  IMAD R31, R17, c[0x0][0x1a0], RZ ;  /* 0x00006800111f7a24 */ /* 0x000fe200078e02ff */
[----:B------:R-:W-:Y:S01]  /*1550*/  IADD3 R6, P2, R6, c[0x0][0x1f0], RZ ;  /* 0x00007c0006067a10 */ /* 0x000fe20007f5e0ff */
[----:B------:R0:W3:Y:S04]  /*1560*/  LDG.E R29, [R4.64+0x4] ;  /* 0x0000040e041d7981 */ /* 0x0000e8000c1e1900 */
[----:B------:R0:W4:Y:S04]  /*1570*/  LDG.E R27, [R4.64+0x8] ;  /* 0x0000080e041b7981 */ /* 0x000128000c1e1900 */
[----:B------:R-:W5:Y:S01]  /*1580*/  LDG.E R37, [R2.64+0x10] ;  /* 0x0000100e02257981 */ /* 0x000f62000c1e1900 */
[----:B-1----:R-:W-:-:S03]  /*1590*/  IMAD.WIDE.U32 R22, R16, c[0x0][0x1a0], RZ ;  /* 0x0000680010167a25 */ /* 0x002fc600078e00ff */
[----:B------:R-:W5:Y:S01]  /*15a0*/  LDG.E R38, [R2.64+0x14] ;  /* 0x0000140e02267981 */ /* 0x000f62000c1e1900 */
[----:B------:R-:W-:-:S03]  /*15b0*/  IMAD R31, R16, UR5, R31 ;  /* 0x00000005101f7c24 */ /* 0x000fc6000f8e021f */
[----:B------:R-:W5:Y:S01]  /*15c0*/  LDG.E R35, [R2.64+0xc] ;  /* 0x00000c0e02237981 */ /* 0x000f62000c1e1900 */
[----:B------:R-:W-:Y:S02]  /*15d0*/  IADD3.X R7, R20, c[0x0][0x1f4], RZ, P2, !PT ;  /* 0x00007d0014077a10 */ /* 0x000fe400017fe4ff */
[----:B0-----:R-:W-:Y:S01]  /*15e0*/  IADD3 R4, P0, R22, c[0x0][0x180], RZ ;  /* 0x0000600016047a10 */ /* 0x001fe20007f1e0ff */
[----:B------:R-:W5:Y:S01]  /*15f0*/  LDG.E R36, [R2.64+0x18] ;  /* 0x0000180e02247981 */ /* 0x000f62000c1e1900 */
[----:B------:R-:W-:-:S03]  /*1600*/  IADD3 R34, R23, R31, RZ ;  /* 0x0000001f17227210 */ /* 0x000fc60007ffe0ff */
[----:B------:R5:W5:Y:S01]  /*1610*/  LDG.E R47, [R6.64+0x4] ;  /* 0x0000040e062f7981 */ /* 0x000b62000c1e1900 */
[----:B------:R-:W-:-:S03]  /*1620*/  IADD3.X R5, R34, c[0x0][0x184], RZ, P0, !PT ;  /* 0x0000610022057a10 */ /* 0x000fc600007fe4ff */
[----:B------:R5:W5:Y:S04]  /*1630*/  LDG.E R44, [R6.64] ;  /* 0x0000000e062c7981 */ /* 0x000b68000c1e1900 */
[----:B------:R5:W5:Y:S04]  /*1640*/  LDG.E R49, [R6.64+0x8] ;  /* 0x0000080e06317981 */ /* 0x000b68000c1e1900 */
[----:B------:R0:W5:Y:S04]  /*1650*/  LDG.E R32, [R4.64+0x10] ;  /* 0x0000100e04207981 */ /* 0x000168000c1e1900 */
[----:B------:R0:W5:Y:S04]  /*1660*/  LDG.E R33, [R4.64+0x14] ;  /* 0x0000140e04217981 */ /* 0x000168000c1e1900 */
[----:B------:R0:W5:Y:S04]  /*1670*/  LDG.E R30, [R4.64+0xc] ;  /* 0x00000c0e041e7981 */ /* 0x000168000c1e1900 */
[----:B------:R1:W5:Y:S04]  /*1680*/  LDG.E R39, [R2.64+0x4] ;  /* 0x0000040e02277981 */ /* 0x000368000c1e1900 */
[----:B------:R0:W5:Y:S04]  /*1690*/  LDG.E R31, [R4.64+0x18] ;  /* 0x0000180e041f7981 */ /* 0x000168000c1e1900 */
[----:B------:R0:W5:Y:S04]  /*16a0*/  LDG.E R42, [R4.64+0x4] ;  /* 0x0000040e042a7981 */ /* 0x000168000c1e1900 */
[----:B------:R1:W5:Y:S04]  /*16b0*/  LDG.E R40, [R2.64] ;  /* 0x0000000e02287981 */ /* 0x000368000c1e1900 */
[----:B------:R0:W5:Y:S04]  /*16c0*/  LDG.E R43, [R4.64] ;  /* 0x0000000e042b7981 */ /* 0x000168000c1e1900 */
[----:B------:R1:W5:Y:S04]  /*16d0*/  LDG.E R41, [R2.64+0x8] ;  /* 0x0000080e02297981 */ /* 0x000368000c1e1900 */
[----:B------:R0:W5:Y:S01]  /*16e0*/  LDG.E R46, [R4.64+0x8] ;  /* 0x0000080e042e7981 */ /* 0x000162000c1e1900 */
[----:B------:R-:W-:Y:S01]  /*16f0*/  BSSY B1, `(.L_x_50) ;  /* 0x0000051000017945 */ /* 0x000fe20003800000 */
[----:B--2---:R-:W-:Y:S01]  /*1700*/  FADD R28, -R28, R25 ;  /* 0x000000191c1c7221 */ /* 0x004fe20000000100 */
[----:B---3--:R-:W-:Y:S01]  /*1710*/  FADD R29, -R29, R24 ;  /* 0x000000181d1d7221 */ /* 0x008fe20000000100 */
[----:B----4-:R-:W-:-:S03]  /*1720*/  FADD R27, -R27, R26 ;  /* 0x0000001a1b1b7221 */ /* 0x010fc60000000100 */
[----:B-----5:R-:W-:Y:S01]  /*1730*/  FMUL R7, R29, R37 ;  /* 0x000000251d077220 */ /* 0x020fe20000400000 */
[----:B------:R-:W-:-:S03]  /*1740*/  FMUL R25, R27, R38 ;  /* 0x000000261b197220 */ /* 0x000fc60000400000 */
[----:B------:R-:W-:-:S04]  /*1750*/  FFMA R6, R28, R35, R7 ;  /* 0x000000231c067223 */ /* 0x000fc80000000007 */
[----:B------:R-:W-:Y:S01]  /*1760*/  FADD R6, R6, R25 ;  /* 0x0000001906067221 */ /* 0x000fe20000000000 */
[----:B-1----:R-:W-:Y:S01]  /*1770*/  FADD R3, R36, R36 ;  /* 0x0000002424037221 */ /* 0x002fe20000000000 */
[----:B------:R-:W-:Y:S02]  /*1780*/  FMUL R7, R27, R35 ;  /* 0x000000231b077220 */ /* 0x000fe40000400000 */
[----:B------:R-:W-:Y:S01]  /*1790*/  FADD R6, R6, R6 ;  /* 0x0000000606067221 */ /* 0x000fe20000000000 */
[----:B------:R-:W-:Y:S01]  /*17a0*/  FFMA R2, R36, R3, -1 ;  /* 0xbf80000024027423 */ /* 0x000fe20000000003 */
[----:B------:R-:W-:Y:S01]  /*17b0*/  FFMA R7, R28, R38, -R7 ;  /* 0x000000261c077223 */ /* 0x000fe20000000807 */
[----:B------:R-:W-:Y:S01]  /*17c0*/  FADD R24, -R47, R48 ;  /* 0x000000302f187221 */ /* 0x000fe20000000100 */
[----:B------:R-:W-:Y:S01]  /*17d0*/  FMUL R22, R37, R6 ;  /* 0x0000000625167220 */ /* 0x000fe20000400000 */
[----:B0-----:R-:W-:Y:S01]  /*17e0*/  FMUL R4, R29, R38 ;  /* 0x000000261d047220 */ /* 0x001fe20000400000 */
[-C--:B------:R-:W-:Y:S01]  /*17f0*/  FMUL R3, R35, R6.reuse ;  /* 0x0000000623037220 */ /* 0x080fe20000400000 */
[----:B------:R-:W-:Y:S01]  /*1800*/  FMUL R6, R38, R6 ;  /* 0x0000000626067220 */ /* 0x000fe20000400000 */
[----:B------:R-:W-:Y:S01]  /*1810*/  FADD R26, -R44, R45 ;  /* 0x0000002d2c1a7221 */ /* 0x000fe20000000100 */
[----:B------:R-:W-:Y:S01]  /*1820*/  FFMA R22, R29, R2, R22 ;  /* 0x000000021d167223 */ /* 0x000fe20000000016 */
[----:B------:R-:W-:Y:S01]  /*1830*/  FMUL R7, R36, R7 ;  /* 0x0000000724077220 */ /* 0x000fe20000400000 */
[----:B------:R-:W-:Y:S01]  /*1840*/  FADD R23, -R49, R50 ;  /* 0x0000003231177221 */ /* 0x000fe20000000100 */
[----:B------:R-:W-:Y:S01]  /*1850*/  FMUL R45, R24, R32 ;  /* 0x00000020182d7220 */ /* 0x000fe20000400000 */
[CC--:B------:R-:W-:Y:S01]  /*1860*/  FFMA R5, R27.reuse, R37.reuse, -R4 ;  /* 0x000000251b057223 */ /* 0x0c0fe20000000804 */
[C---:B------:R-:W-:Y:S01]  /*1870*/  FMUL R44, R28.reuse, R37 ;  /* 0x000000251c2c7220 */ /* 0x040fe20000400000 */
[-C--:B------:R-:W-:Y:S01]  /*1880*/  FFMA R3, R28, R2.reuse, R3 ;  /* 0x000000021c037223 */ /* 0x080fe20000000003 */
[----:B------:R-:W-:Y:S01]  /*1890*/  FFMA R6, R27, R2, R6 ;  /* 0x000000021b067223 */ /* 0x000fe20000000006 */
[----:B------:R-:W-:Y:S01]  /*18a0*/  FFMA R2, R7, 2, R22 ;  /* 0x4000000007027823 */ /* 0x000fe20000000016 */
[----:B------:R-:W-:Y:S01]  /*18b0*/  FMUL R22, R23, R33 ;  /* 0x0000002117167220 */ /* 0x000fe20000400000 */
[----:B------:R-:W-:Y:S01]  /*18c0*/  FMUL R4, R36, R5 ;  /* 0x0000000524047220 */ /* 0x000fe20000400000 */
[----:B------:R-:W-:Y:S01]  /*18d0*/  FFMA R45, R26, R30, R45 ;  /* 0x0000001e1a2d7223 */ /* 0x000fe2000000002d */
[----:B------:R-:W-:-:S03]  /*18e0*/  FFMA R5, R29, R35, -R44 ;  /* 0x000000231d057223 */ /* 0x000fc6000000082c */
[----:B------:R-:W-:Y:S01]  /*18f0*/  FADD R45, R45, R22 ;  /* 0x000000162d2d7221 */ /* 0x000fe20000000000 */
[----:B------:R-:W-:Y:S01]  /*1900*/  FMUL R5, R36, R5 ;  /* 0x0000000524057220 */ /* 0x000fe20000400000 */
[----:B------:R-:W-:Y:S01]  /*1910*/  FADD R39, R2, R39 ;  /* 0x0000002702277221 */ /* 0x000fe20000000000 */
[----:B------:R-:W-:Y:S01]  /*1920*/  FMUL R47, R26, R32 ;  /* 0x000000201a2f7220 */ /* 0x000fe20000400000 */
[----:B------:R-:W-:Y:S01]  /*1930*/  FADD R2, R31, R31 ;  /* 0x0000001f1f027221 */ /* 0x000fe20000000000 */
[----:B------:R-:W-:Y:S01]  /*1940*/  FMUL R7, R23, R30 ;  /* 0x0000001e17077220 */ /* 0x000fe20000400000 */
[----:B------:R-:W-:Y:S01]  /*1950*/  FADD R45, R45, R45 ;  /* 0x0000002d2d2d7221 */ /* 0x000fe20000000000 */
[----:B------:R-:W-:Y:S01]  /*1960*/  FFMA R6, R5, 2, R6 ;  /* 0x4000000005067823 */ /* 0x000fe20000000006 */
[----:B------:R-:W-:Y:S01]  /*1970*/  FFMA R3, R4, 2, R3 ;  /* 0x4000000004037823 */ /* 0x000fe20000000003 */
[----:B------:R-:W-:Y:S01]  /*1980*/  FFMA R5, R31, R2, -1 ;  /* 0xbf8000001f057423 */ /* 0x000fe20000000002 */
[C---:B------:R-:W-:Y:S01]  /*1990*/  FFMA R48, R24.reuse, R30, -R47 ;  /* 0x0000001e18307223 */ /* 0x040fe2000000082f */
[-C--:B------:R-:W-:Y:S01]  /*19a0*/  FMUL R4, R24, R33.reuse ;  /* 0x0000002118047220 */ /* 0x080fe20000400000 */
[----:B------:R-:W-:Y:S01]  /*19b0*/  FFMA R2, R26, R33, -R7 ;  /* 0x000000211a027223 */ /* 0x000fe20000000807 */
[-C--:B------:R-:W-:Y:S01]  /*19c0*/  FMUL R47, R32, R45.reuse ;  /* 0x0000002d202f7220 */ /* 0x080fe20000400000 */
[----:B------:R-:W-:Y:S01]  /*19d0*/  FMUL R7, R30, R45 ;  /* 0x0000002d1e077220 */ /* 0x000fe20000400000 */
[----:B------:R-:W-:Y:S01]  /*19e0*/  FFMA R4, R23, R32, -R4 ;  /* 0x0000002017047223 */ /* 0x000fe20000000804 */
[----:B------:R-:W-:Y:S01]  /*19f0*/  FMUL R2, R31, R2 ;  /* 0x000000021f027220 */ /* 0x000fe20000400000 */
[----:B------:R-:W-:Y:S01]  /*1a00*/  FFMA R47, R24, R5, R47 ;  /* 0x00000005182f7223 */ /* 0x000fe2000000002f */
[----:B------:R-:W-:Y:S01]  /*1a10*/  FMUL R44, R33, R45 ;  /* 0x0000002d212c7220 */ /* 0x000fe20000400000 */
[----:B------:R-:W-:Y:S01]  /*1a20*/  FMUL R4, R31, R4 ;  /* 0x000000041f047220 */ /* 0x000fe20000400000 */
[-C--:B------:R-:W-:Y:S01]  /*1a30*/  FFMA R7, R26, R5.reuse, R7 ;  /* 0x000000051a077223 */ /* 0x080fe20000000007 */
[----:B------:R-:W-:Y:S01]  /*1a40*/  FFMA R47, R2, 2, R47 ;  /* 0x40000000022f7823 */ /* 0x000fe2000000002f */
[----:B------:R-:W-:Y:S01]  /*1a50*/  FFMA R44, R23, R5, R44 ;  /* 0x00000005172c7223 */ /* 0x000fe2000000002c */
[----:B------:R-:W-:Y:S01]  /*1a60*/  FMUL R5, R31, R48 ;  /* 0x000000301f057220 */ /* 0x000fe20000400000 */
        /* <DEDUP_REMOVED lines=19> */
[----:B------:R-:W-:Y:S05]  /*1ba0*/  CALL.REL.NOINC `($__internal_1_$__cuda_sm20_sqrt_rn_f32_slowpath) ;  /* 0x00002b4000007944 */ /* 0x000fea0003c00000 */
[----:B------:R-:W-:Y:S05]  /*1bb0*/  BRA `(.L_x_52) ;  /* 0x0000004000007947 */ /* 0x000fea0003800000 */
.L_x_51:
[----:B01----:R-:W-:Y:S01]  /*1bc0*/  FMUL.FTZ R44, R7, R4 ;  /* 0x00000004072c7220 */ /* 0x003fe20000410000 */
[----:B------:R-:W-:-:S03]  /*1bd0*/  FMUL.FTZ R4, R4, 0.5 ;  /* 0x3f00000004047820 */ /* 0x000fc60000410000 */
[----:B------:R-:W-:-:S04]  /*1be0*/  FFMA R7, -R44, R44, R7 ;  /* 0x0000002c2c077223 */ /* 0x000fc80000000107 */
[----:B------:R-:W-:Y:S02]  /*1bf0*/  FFMA R44, R7, R4, R44 ;  /* 0x00000004072c7223 */ /* 0x000fe4000000002c */
.L_x_52:
[----:B------:R-:W-:Y:S05]  /*1c00*/  BSYNC B1 ;  /* 0x0000000000017941 */ /* 0x000fea0003800000 */
.L_x_50:
[----:B------:R-:W-:Y:S01]  /*1c10*/  FSETP.GT.AND P0, PT, R44, RZ, PT ;  /* 0x000000ff2c00720b */ /* 0x000fe20003f04000 */
[----:B------:R-:W-:Y:S01]  /*1c20*/  BSSY B4, `(.L_x_53) ;  /* 0x0000031000047945 */ /* 0x000fe20003800000 */
[----:B------:R-:W-:Y:S01]  /*1c30*/  MOV R4, RZ ;  /* 0x000000ff00047202 */ /* 0x000fe20000000f00 */
[----:B------:R-:W-:-:S10]  /*1c40*/  CS2R R6, SRZ ;  /* 0x0000000000067805 */ /* 0x000fd4000001ff00 */
        /* <DEDUP_REMOVED lines=13> */
[----:B------:R-:W-:Y:S05]  /*1d20*/  CALL.REL.NOINC `($__internal_2_$__cuda_sm3x_div_rn_noftz_f32_slowpath) ;  /* 0x00002b3000007944 */ /* 0x000fea0003c00000 */
[----:B------:R-:W-:Y:S02]  /*1d30*/  MOV R6, R47 ;  /* 0x0000002f00067202 */ /* 0x000fe40000000f00 */
.L_x_56:
[----:B------:R-:W-:Y:S05]  /*1d40*/  BSYNC B5 ;  /* 0x0000000000057941 */ /* 0x000fea0003800000 */
.L_x_55:
        /* <DEDUP_REMOVED lines=14> */
.L_x_58:
[----:B------:R-:W-:Y:S05]  /*1e30*/  BSYNC B5 ;  /* 0x0000000000057941 */ /* 0x000fea0003800000 */
.L_x_57:
        /* <DEDUP_REMOVED lines=14> */
.L_x_59:
[----:B------:R-:W-:Y:S05]  /*1f20*/  BSYNC B5 ;  /* 0x0000000000057941 */ /* 0x000fea0003800000 */
.L_x_54:
[----:B------:R-:W-:Y:S05]  /*1f30*/  BSYNC B4 ;  /* 0x0000000000047941 */ /* 0x000fea0003800000 */
.L_x_53:
[----:B------:R-:W-:-:S04]  /*1f40*/  ISETP.NE.U32.AND P1, PT, RZ, c[0x0][0x538], PT ;  /* 0x00014e00ff007a0c */ /* 0x000fc80003f25070 */
[----:B------:R-:W-:-:S13]  /*1f50*/  ISETP.NE.AND.EX P1, PT, RZ, c[0x0][0x53c], PT, P1 ;  /* 0x00014f00ff007a0c */ /* 0x000fda0003f25310 */
[----:B------:R-:W-:Y:S01]  /*1f60*/  @P1 IMAD R3, R17, c[0x0][0x558], RZ ;  /* 0x0001560011031a24 */ /* 0x000fe200078e02ff */
[----:B------:R-:W-:-:S03]  /*1f70*/  @P1 MOV R45, c[0x0][0x558] ;  /* 0x00015600002d1a02 */ /* 0x000fc60000000f00 */
[C---:B------:R-:W-:Y:S02]  /*1f80*/  @P1 IMAD R5, R16.reuse, UR10, R3 ;  /* 0x0000000a10051c24 */ /* 0x040fe4000f8e0203 */
[----:B------:R-:W-:-:S05]  /*1f90*/  @P1 IMAD.WIDE.U32 R2, R16, R45, c[0x0][0x538] ;  /* 0x00014e0010021625 */ /* 0x000fca00078e002d */
[----:B------:R-:W-:-:S05]  /*1fa0*/  @P1 IADD3 R3, R3, R5, RZ ;  /* 0x0000000503031210 */ /* 0x000fca0007ffe0ff */
[----:B------:R-:W2:Y:S04]  /*1fb0*/  @P1 LDG.E R45, [R2.64] ;  /* 0x0000000e022d1981 */ /* 0x000ea8000c1e1900 */
[----:B------:R-:W3:Y:S04]  /*1fc0*/  @P1 LDG.E R5, [R2.64+0x4] ;  /* 0x0000040e02051981 */ /* 0x000ee8000c1e1900 */
[----:B------:R-:W4:Y:S04]  /*1fd0*/  @P1 LDG.E R47, [R2.64+0x8] ;  /* 0x0000080e022f1981 */ /* 0x000f28000c1e1900 */
[----:B------:R-:W5:Y:S04]  /*1fe0*/  @P1 LDG.E R48, [R2.64+0xc] ;  /* 0x00000c0e02301981 */ /* 0x000f68000c1e1900 */
[----:B------:R-:W5:Y:S04]  /*1ff0*/  @P1 LDG.E R49, [R2.64+0x10] ;  /* 0x0000100e02311981 */ /* 0x000f68000c1e1900 */
[----:B------:R-:W5:Y:S01]  /*2000*/  @P1 LDG.E R50, [R2.64+0x14] ;  /* 0x0000140e02321981 */ /* 0x000f62000c1e1900 */
[----:B------:R-:W-:Y:S01]  /*2010*/  @P1 IMAD R52, R18, c[0x0][0x558], RZ ;  /* 0x0001560012341a24 */ /* 0x000fe200078e02ff */
[----:B------:R-:W-:-:S03]  /*2020*/  @P1 MOV R56, c[0x0][0x558] ;  /* 0x0001560000381a02 */ /* 0x000fc60000000f00 */
[----:B------:R-:W-:Y:S01]  /*2030*/  @P1 IMAD R57, R15, UR10, R52 ;  /* 0x0000000a0f391c24 */ /* 0x000fe2000f8e0234 */
[----:B--2---:R-:W-:Y:S01]  /*2040*/  @P1 FADD R45, RZ, R45 ;  /* 0x0000002dff2d1221 */ /* 0x004fe20000000000 */
[----:B---3--:R-:W-:Y:S01]  /*2050*/  @P1 FADD R5, RZ, R5 ;  /* 0x00000005ff051221 */ /* 0x008fe20000000000 */
[----:B----4-:R-:W-:Y:S01]  /*2060*/  @P1 FADD R47, RZ, R47 ;  /* 0x0000002fff2f1221 */ /* 0x010fe20000000000 */
[----:B-----5:R-:W-:Y:S01]  /*2070*/  @P1 FADD R48, RZ, R48 ;  /* 0x00000030ff301221 */ /* 0x020fe20000000000 */
[----:B------:R-:W-:Y:S01]  /*2080*/  @P1 FADD R49, RZ, R49 ;  /* 0x00000031ff311221 */ /* 0x000fe20000000000 */
[----:B------:R-:W-:Y:S01]  /*2090*/  @P1 FADD R50, RZ, R50 ;  /* 0x00000032ff321221 */ /* 0x000fe20000000000 */
[----:B------:R-:W-:Y:S05]  /*20a0*/  @P1 BRA `(.L_x_60) ;  /* 0x0000018000001947 */ /* 0x000fea0003800000 */
        /* <DEDUP_REMOVED lines=13> */
[----:B------:R-:W-:-:S02]  /*2180*/  MOV R45, RZ ;  /* 0x000000ff002d7202 */ /* 0x000fc40000000f00 */
[----:B------:R-:W-:Y:S02]  /*2190*/  MOV R5, RZ ;  /* 0x000000ff00057202 */ /* 0x000fe40000000f00 */
[----:B------:R-:W-:Y:S01]  /*21a0*/  MOV R50, RZ ;  /* 0x000000ff00327202 */ /* 0x000fe20000000f00 */
[----:B--2---:R-:W-:Y:S02]  /*21b0*/  @P0 FADD R45, RZ, R48 ;  /* 0x00000030ff2d0221 */ /* 0x004fe40000000000 */
[----:B------:R-:W-:Y:S01]  /*21c0*/  CS2R R48, SRZ ;  /* 0x0000000000307805 */ /* 0x000fe2000001ff00 */
[----:B---3--:R-:W-:Y:S01]  /*21d0*/  @P0 FADD R5, RZ, R47 ;  /* 0x0000002fff050221 */ /* 0x008fe20000000000 */
[----:B------:R-:W-:Y:S01]  /*21e0*/  MOV R47, RZ ;  /* 0x000000ff002f7202 */ /* 0x000fe20000000f00 */
[----:B----4-:R-:W-:Y:S01]  /*21f0*/  @P0 FADD R47, RZ, R51 ;  /* 0x00000033ff2f0221 */ /* 0x010fe20000000000 */
[----:B-----5:R-:W-:Y:S01]  /*2200*/  @P0 FADD R48, RZ, R52 ;  /* 0x00000034ff300221 */ /* 0x020fe20000000000 */
[----:B------:R-:W-:Y:S01]  /*2210*/  @P0 FADD R49, RZ, R53 ;  /* 0x00000035ff310221 */ /* 0x000fe20000000000 */
[----:B------:R-:W-:-:S04]  /*2220*/  @P0 FADD R50, RZ, R54 ;  /* 0x00000036ff320221 */ /* 0x000fc80000000000 */
.L_x_60:
[----:B------:R-:W-:Y:S01]  /*2230*/  FADD R51, RZ, R50 ;  /* 0x00000032ff337221 */ /* 0x000fe20000000000 */
[----:B------:R-:W-:Y:S01]  /*2240*/  FADD R55, RZ, R48 ;  /* 0x00000030ff377221 */ /* 0x000fe20000000000 */
[----:B------:R-:W-:Y:S01]  /*2250*/  FADD R49, RZ, R49 ;  /* 0x00000031ff317221 */ /* 0x000fe20000000000 */
[----:B------:R-:W-:Y:S01]  /*2260*/  @P1 IMAD.WIDE.U32 R2, R15, R56, c[0x0][0x538] ;  /* 0x00014e000f021625 */ /* 0x000fe200078e0038 */
[----:B------:R-:W-:Y:S01]  /*2270*/  FMUL R53, R42, R51 ;  /* 0x000000332a357220 */ /* 0x000fe20000400000 */
[----:B------:R-:W-:-:S03]  /*2280*/  FMUL R48, R46, R55 ;  /* 0x000000372e307220 */ /* 0x000fc60000400000 */
[----:B------:R-:W-:Y:S01]  /*2290*/  FFMA R52, R46, R49, -R53 ;  /* 0x000000312e347223 */ /* 0x000fe20000000835 */
[C---:B------:R-:W-:Y:S01]  /*22a0*/  FFMA R54, R43.reuse, R51, -R48 ;  /* 0x000000332b367223 */ /* 0x040fe20000000830 */
[----:B------:R-:W-:Y:S01]  /*22b0*/  FMUL R53, R43, R49 ;  /* 0x000000312b357220 */ /* 0x000fe20000400000 */
[C---:B------:R-:W-:Y:S01]  /*22c0*/  FMUL R43, R0.reuse, R6 ;  /* 0x00000006002b7220 */ /* 0x040fe20000400000 */
[C---:B------:R-:W-:Y:S01]  /*22d0*/  FMUL R46, R0.reuse, R7 ;  /* 0x00000007002e7220 */ /* 0x040fe20000400000 */
[----:B------:R-:W-:Y:S01]  /*22e0*/  FMUL R48, R0, R4 ;  /* 0x0000000400307220 */ /* 0x000fe20000400000 */
[----:B------:R-:W-:Y:S01]  /*22f0*/  @P1 IADD3 R3, R3, R57, RZ ;  /* 0x0000003903031210 */ /* 0x000fe20007ffe0ff */
[----:B------:R-:W-:Y:S01]  /*2300*/  FFMA R56, R42, R55, -R53 ;  /* 0x000000372a387223 */ /* 0x000fe20000000835 */
[C---:B------:R-:W-:Y:S01]  /*2310*/  FMUL R53, R43.reuse, R49 ;  /* 0x000000312b357220 */ /* 0x040fe20000400000 */
[----:B------:R-:W-:Y:S01]  /*2320*/  FMUL R57, R46, R55 ;  /* 0x000000372e397220 */ /* 0x000fe20000400000 */
[-C--:B------:R-:W-:Y:S01]  /*2330*/  FMUL R50, R48, R51.reuse ;  /* 0x0000003330327220 */ /* 0x080fe20000400000 */
[----:B------:R-:W2:Y:S01]  /*2340*/  @P1 LDG.E R58, [R2.64+0x10] ;  /* 0x0000100e023a1981 */ /* 0x000ea2000c1e1900 */
[----:B------:R-:W-:Y:S01]  /*2350*/  FFMA R42, R46, R51, -R53 ;  /* 0x000000332e2a7223 */ /* 0x000fe20000000835 */
[----:B------:R-:W-:Y:S01]  /*2360*/  FFMA R49, R48, R49, -R57 ;  /* 0x0000003130317223 */ /* 0x000fe20000000839 */
[----:B------:R-:W-:Y:S01]  /*2370*/  FFMA R50, R43, R55, -R50 ;  /* 0x000000372b327223 */ /* 0x000fe20000000832 */
[----:B------:R-:W3:Y:S04]  /*2380*/  @P1 LDG.E R51, [R2.64] ;  /* 0x0000000e02331981 */ /* 0x000ee8000c1e1900 */
[----:B------:R-:W4:Y:S04]  /*2390*/  @P1 LDG.E R53, [R2.64+0x4] ;  /* 0x0000040e02351981 */ /* 0x000f28000c1e1900 */
[----:B------:R-:W5:Y:S04]  /*23a0*/  @P1 LDG.E R55, [R2.64+0x8] ;  /* 0x0000080e02371981 */ /* 0x000f68000c1e1900 */
[----:B------:R-:W5:Y:S04]  /*23b0*/  @P1 LDG.E R57, [R2.64+0xc] ;  /* 0x00000c0e02391981 */ /* 0x000f68000c1e1900 */
[----:B------:R-:W5:Y:S01]  /*23c0*/  @P1 LDG.E R59, [R2.64+0x14] ;  /* 0x0000140e023b1981 */ /* 0x000f62000c1e1900 */
[----:B------:R-:W-:Y:S01]  /*23d0*/  FADD R45, RZ, R45 ;  /* 0x0000002dff2d7221 */ /* 0x000fe20000000000 */
[----:B------:R-:W-:Y:S01]  /*23e0*/  FADD R5, RZ, R5 ;  /* 0x00000005ff057221 */ /* 0x000fe20000000000 */
[----:B------:R-:W-:-:S02]  /*23f0*/  FADD R47, RZ, R47 ;  /* 0x0000002fff2f7221 */ /* 0x000fc40000000000 */
[----:B------:R-:W-:Y:S01]  /*2400*/  FADD R45, R52, R45 ;  /* 0x0000002d342d7221 */ /* 0x000fe20000000000 */
[----:B------:R-:W-:Y:S01]  /*2410*/  FADD R62, R54, R5 ;  /* 0x00000005363e7221 */ /* 0x000fe20000000000 */
[----:B------:R-:W-:Y:S01]  /*2420*/  FADD R5, R56, R47 ;  /* 0x0000002f38057221 */ /* 0x000fe20000000000 */
[----:B--2---:R-:W-:Y:S01]  /*2430*/  @P1 FADD R58, RZ, -R58 ;  /* 0x8000003aff3a1221 */ /* 0x004fe20000000000 */
[----:B---3--:R-:W-:Y:S01]  /*2440*/  @P1 FADD R52, RZ, -R51 ;  /* 0x80000033ff341221 */ /* 0x008fe20000000000 */
[----:B----4-:R-:W-:Y:S01]  /*2450*/  @P1 FADD R53, RZ, -R53 ;  /* 0x80000035ff351221 */ /* 0x010fe20000000000 */
[----:B-----5:R-:W-:Y:S01]  /*2460*/  @P1 FADD R54, RZ, -R55 ;  /* 0x80000037ff361221 */ /* 0x020fe20000000000 */
[----:B------:R-:W-:Y:S01]  /*2470*/  @P1 FADD R57, RZ, -R57 ;  /* 0x80000039ff391221 */ /* 0x000fe20000000000 */
[----:B------:R-:W-:Y:S01]  /*2480*/  @P1 FADD R59, RZ, -R59 ;  /* 0x8000003bff3b1221 */ /* 0x000fe20000000000 */
        /* <DEDUP_REMOVED lines=14> */
[----:B------:R-:W-:Y:S01]  /*2570*/  CS2R R52, SRZ ;  /* 0x0000000000347805 */ /* 0x000fe2000001ff00 */
[----:B------:R-:W-:Y:S01]  /*2580*/  CS2R R58, SRZ ;  /* 0x00000000003a7805 */ /* 0x000fe2000001ff00 */
[----:B------:R-:W-:Y:S01]  /*2590*/  MOV R57, RZ ;  /* 0x000000ff00397202 */ /* 0x000fe20000000f00 */
[----:B--2---:R-:W-:Y:S01]  /*25a0*/  @P0 FADD R52, RZ, -R54 ;  /* 0x80000036ff340221 */ /* 0x004fe20000000000 */
[----:B------:R-:W-:Y:S01]  /*25b0*/  MOV R54, RZ ;  /* 0x000000ff00367202 */ /* 0x000fe20000000f00 */
[----:B---3--:R-:W-:Y:S01]  /*25c0*/  @P0 FADD R53, RZ, -R47 ;  /* 0x8000002fff350221 */ /* 0x008fe20000000000 */
[----:B----4-:R-:W-:Y:S01]  /*25d0*/  @P0 FADD R54, RZ, -R51 ;  /* 0x80000033ff360221 */ /* 0x010fe20000000000 */
[----:B-----5:R-:W-:Y:S01]  /*25e0*/  @P0 FADD R57, RZ, -R55 ;  /* 0x80000037ff390221 */ /* 0x020fe20000000000 */
[----:B------:R-:W-:Y:S01]  /*25f0*/  @P0 FADD R58, RZ, -R56 ;  /* 0x80000038ff3a0221 */ /* 0x000fe20000000000 */
[----:B------:R-:W-:-:S04]  /*2600*/  @P0 FADD R59, RZ, -R60 ;  /* 0x8000003cff3b0221 */ /* 0x000fc80000000000 */
.L_x_61:
[----:B------:R-:W-:Y:S01]  /*2610*/  FADD R59, RZ, R59 ;  /* 0x0000003bff3b7221 */ /* 0x000fe20000000000 */
[----:B------:R-:W-:Y:S01]  /*2620*/  FADD R58, RZ, R58 ;  /* 0x0000003aff3a7221 */ /* 0x000fe20000000000 */
[----:B------:R-:W-:Y:S01]  /*2630*/  FADD R2, RZ, R57 ;  /* 0x00000039ff027221 */ /* 0x000fe20000000000 */
[----:B------:R-:W-:Y:S01]  /*2640*/  FADD R53, R62, R53 ;  /* 0x000000353e357221 */ /* 0x000fe20000000000 */
[-C--:B------:R-:W-:Y:S01]  /*2650*/  FMUL R60, R40, R59.reuse ;  /* 0x0000003b283c7220 */ /* 0x080fe20000400000 */
[----:B------:R-:W-:Y:S01]  /*2660*/  FMUL R56, R41, R58 ;  /* 0x0000003a29387220 */ /* 0x000fe20000400000 */
[----:B------:R-:W-:Y:S01]  /*2670*/  FADD R52, R45, R52 ;  /* 0x000000342d347221 */ /* 0x000fe20000000000 */
[----:B------:R-:W-:Y:S01]  /*2680*/  FSETP.GT.AND P0, PT, R44, RZ, PT ;  /* 0x000000ff2c00720b */ /* 0x000fe20003f04000 */
[-C--:B------:R-:W-:Y:S01]  /*2690*/  FFMA R60, R41, R2.reuse, -R60 ;  /* 0x00000002293c7223 */ /* 0x080fe2000000083c */
[C---:B------:R-:W-:Y:S01]  /*26a0*/  FFMA R3, R39.reuse, R59, -R56 ;  /* 0x0000003b27037223 */ /* 0x040fe20000000838 */
[----:B------:R-:W-:Y:S01]  /*26b0*/  FMUL R39, R39, R2 ;  /* 0x0000000227277220 */ /* 0x000fe20000400000 */
[----:B------:R-:W-:Y:S01]  /*26c0*/  FADD R5, R5, R54 ;  /* 0x0000003605057221 */ /* 0x000fe20000000000 */
[----:B------:R-:W-:Y:S01]  /*26d0*/  FADD R53, -R60, R53 ;  /* 0x000000353c357221 */ /* 0x000fe20000000100 */
[----:B------:R-:W-:Y:S01]  /*26e0*/  FADD R3, -R3, R52 ;  /* 0x0000003403037221 */ /* 0x000fe20000000100 */
[----:B------:R-:W-:Y:S01]  /*26f0*/  FFMA R40, R40, R58, -R39 ;  /* 0x0000003a28287223 */ /* 0x000fe20000000827 */
[----:B------:R-:W-:Y:S01]  /*2700*/  FMUL R39, R59, R48 ;  /* 0x000000303b277220 */ /* 0x000fe20000400000 */
[----:B------:R-:W-:Y:S01]  /*2710*/  FMUL R52, R53, R7 ;  /* 0x0000000735347220 */ /* 0x000fe20000400000 */
[----:B------:R-:W-:Y:S01]  /*2720*/  FMUL R41, R2, R46 ;  /* 0x0000002e02297220 */ /* 0x000fe20000400000 */
[----:B------:R-:W-:Y:S01]  /*2730*/  FADD R5, -R40, R5 ;  /* 0x0000000528057221 */ /* 0x000fe20000000100 */
[-C--:B------:R-:W-:Y:S01]  /*2740*/  FFMA R39, R2, R43.reuse, -R39 ;  /* 0x0000002b02277223 */ /* 0x080fe20000000827 */
[----:B------:R-:W-:Y:S01]  /*2750*/  FFMA R52, R3, R4, R52 ;  /* 0x0000000403347223 */ /* 0x000fe20000000034 */
[C---:B------:R-:W-:Y:S01]  /*2760*/  FMUL R2, R58.reuse, R43 ;  /* 0x0000002b3a027220 */ /* 0x040fe20000400000 */
[----:B------:R-:W-:Y:S01]  /*2770*/  FFMA R41, R58, R48, -R41 ;  /* 0x000000303a297223 */ /* 0x000fe20000000829 */
[----:B------:R-:W-:Y:S01]  /*2780*/  BSSY B1, `(.L_x_62) ;  /* 0x000002f000017945 */ /* 0x000fe20003800000 */
[----:B------:R-:W-:Y:S01]  /*2790*/  FFMA R43, R5, R6, R52 ;  /* 0x00000006052b7223 */ /* 0x000fe20000000034 */
[----:B------:R-:W-:Y:S01]  /*27a0*/  FFMA R2, R59, R46, -R2 ;  /* 0x0000002e3b027223 */ /* 0x000fe20000000802 */
[----:B------:R-:W-:Y:S01]  /*27b0*/  MOV R48, RZ ;  /* 0x000000ff00307202 */ /* 0x000fe20000000f00 */
[----:B------:R-:W-:Y:S01]  /*27c0*/  FADD R42, RZ, R42 ;  /* 0x0000002aff2a7221 */ /* 0x000fe20000000000 */
[----:B------:R-:W-:Y:S01]  /*27d0*/  FADD R10, R10, R43 ;  /* 0x0000002b0a0a7221 */ /* 0x000fe20000000000 */
[----:B------:R-:W-:Y:S01]  /*27e0*/  MOV R45, RZ ;  /* 0x000000ff002d7202 */ /* 0x000fe20000000f00 */
[----:B------:R-:W-:Y:S01]  /*27f0*/  FADD R49, RZ, R49 ;  /* 0x00000031ff317221 */ /* 0x000fe20000000000 */
[----:B------:R-:W-:Y:S01]  /*2800*/  MOV R47, RZ ;  /* 0x000000ff002f7202 */ /* 0x000fe20000000f00 */
[----:B------:R-:W-:Y:S01]  /*2810*/  FADD R50, RZ, R50 ;  /* 0x00000032ff327221 */ /* 0x000fe20000000000 */
[----:B------:R-:W-:Y:S01]  /*2820*/  FADD R39, RZ, R39 ;  /* 0x00000027ff277221 */ /* 0x000fe20000000000 */
[----:B------:R-:W-:Y:S01]  /*2830*/  FADD R40, RZ, R2 ;  /* 0x00000002ff287221 */ /* 0x000fe20000000000 */
[----:B------:R-:W-:Y:S01]  /*2840*/  FADD R41, RZ, R41 ;  /* 0x00000029ff297221 */ /* 0x000fe20000000000 */
[C---:B------:R-:W-:Y:S01]  /*2850*/  FFMA R46, R0.reuse, R53, RZ ;  /* 0x00000035002e7223 */ /* 0x040fe200000000ff */
[C---:B------:R-:W-:Y:S01]  /*2860*/  FFMA R43, R0.reuse, R3, RZ ;  /* 0x00000003002b7223 */ /* 0x040fe200000000ff */
[----:B------:R-:W-:Y:S01]  /*2870*/  FFMA R5, R0, R5, RZ ;  /* 0x0000000500057223 */ /* 0x000fe200000000ff */
[----:B------:R-:W-:Y:S05]  /*2880*/  @!P0 BRA `(.L_x_63) ;  /* 0x000001e000008947 */ /* 0x000fea0003800000 */
[----:B------:R-:W-:Y:S01]  /*2890*/  IADD3 R2, R44, 0x1800000, RZ ;  /* 0x018000002c027810 */ /* 0x000fe20007ffe0ff */
[----:B------:R-:W-:Y:S03]  /*28a0*/  BSSY B2, `(.L_x_64) ;  /* 0x000000d000027945 */ /* 0x000fe60003800000 */
[----:B------:R-:W-:-:S04]  /*28b0*/  LOP3.LUT R2, R2, 0x7f800000, RZ, 0xc0, !PT ;  /* 0x7f80000002027812 */ /* 0x000fc800078ec0ff */
[----:B------:R-:W-:-:S13]  /*28c0*/  ISETP.GT.U32.AND P0, PT, R2, 0x1ffffff, PT ;  /* 0x01ffffff0200780c */ /* 0x000fda0003f04070 */
[----:B------:R-:W-:Y:S05]  /*28d0*/  @P0 BRA `(.L_x_65) ;  /* 0x0000005000000947 */ /* 0x000fea0003800000 */
[----:B------:R-:W-:Y:S02]  /*28e0*/  MOV R3, R44 ;  /* 0x0000002c00037202 */ /* 0x000fe40000000f00 */
[----:B------:R-:W-:Y:S02]  /*28f0*/  MOV R52, 0x2910 ;  /* 0x0000291000347802 */ /* 0x000fe40000000f00 */
[----:B------:R-:W-:Y:S05]  /*2900*/  CALL.REL.NOINC `($__internal_0_$__cuda_sm20_rcp_rn_f32_slowpath) ;  /* 0x00001a9000007944 */ /* 0x000fea0003c00000 */
[----:B-1----:R-:W-:Y:S01]  /*2910*/  MOV R2, R44 ;  /* 0x0000002c00027202 */ /* 0x002fe20000000f00 */
[----:B------:R-:W-:Y:S05]  /*2920*/  BRA `(.L_x_66) ;  /* 0x0000004000007947 */ /* 0x000fea0003800000 */
.L_x_65:
[----:B------:R-:W0:Y:S02]  /*2930*/  MUFU.RCP R3, R44 ;  /* 0x0000002c00037308 */ /* 0x000e240000001000 */
[----:B0-----:R-:W-:-:S04]  /*2940*/  FFMA R2, R3, R44, -1 ;  /* 0xbf80000003027423 */ /* 0x001fc8000000002c */
[----:B------:R-:W-:-:S04]  /*2950*/  FADD.FTZ R2, -R2, -RZ ;  /* 0x800000ff02027221 */ /* 0x000fc80000010100 */
[----:B------:R-:W-:Y:S02]  /*2960*/  FFMA R2, R3, R2, R3 ;  /* 0x0000000203027223 */ /* 0x000fe40000000003 */
.L_x_66:
[----:B------:R-:W-:Y:S05]  /*2970*/  BSYNC B2 ;  /* 0x0000000000027941 */ /* 0x000fea0003800000 */
.L_x_64:
[----:B------:R-:W-:-:S04]  /*2980*/  FMUL R44, R46, R7 ;  /* 0x000000072e2c7220 */ /* 0x000fc80000400000 */
[----:B------:R-:W-:-:S04]  /*2990*/  FFMA R44, R43, R4, R44 ;  /* 0x000000042b2c7223 */ /* 0x000fc8000000002c */
[----:B------:R-:W-:-:S04]  /*29a0*/  FFMA R3, R5, R6, R44 ;  /* 0x0000000605037223 */ /* 0x000fc8000000002c */
[C---:B------:R-:W-:Y:S01]  /*29b0*/  FMUL R45, R3.reuse, R4 ;  /* 0x00000004032d7220 */ /* 0x040fe20000400000 */
[C---:B------:R-:W-:Y:S01]  /*29c0*/  FMUL R7, R3.reuse, R7 ;  /* 0x0000000703077220 */ /* 0x040fe20000400000 */
[----:B------:R-:W-:Y:S02]  /*29d0*/  FMUL R3, R3, R6 ;  /* 0x0000000603037220 */ /* 0x000fe40000400000 */
[-C--:B------:R-:W-:Y:S01]  /*29e0*/  FMUL R4, R45, R2.reuse ;  /* 0x000000022d047220 */ /* 0x080fe20000400000 */
[-C--:B------:R-:W-:Y:S01]  /*29f0*/  FMUL R7, R7, R2.reuse ;  /* 0x0000000207077220 */ /* 0x080fe20000400000 */
[-C--:B------:R-:W-:Y:S02]  /*2a00*/  FMUL R6, R3, R2.reuse ;  /* 0x0000000203067220 */ /* 0x080fe40000400000 */
[-C--:B------:R-:W-:Y:S01]  /*2a10*/  FFMA R4, R43, R2.reuse, -R4 ;  /* 0x000000022b047223 */ /* 0x080fe20000000804 */
[-C--:B------:R-:W-:Y:S01]  /*2a20*/  FFMA R7, R46, R2.reuse, -R7 ;  /* 0x000000022e077223 */ /* 0x080fe20000000807 */
[----:B------:R-:W-:-:S02]  /*2a30*/  FFMA R6, R5, R2, -R6 ;  /* 0x0000000205067223 */ /* 0x000fc40000000806 */
[----:B------:R-:W-:Y:S01]  /*2a40*/  FADD R47, RZ, R4 ;  /* 0x00000004ff2f7221 */ /* 0x000fe20000000000 */
[----:B------:R-:W-:Y:S01]  /*2a50*/  FADD R45, RZ, R7 ;  /* 0x00000007ff2d7221 */ /* 0x000fe20000000000 */
[----:B------:R-:W-:Y:S02]  /*2a60*/  FADD R48, RZ, R6 ;  /* 0x00000006ff307221 */ /* 0x000fe40000000000 */
.L_x_63:
[----:B------:R-:W-:Y:S05]  /*2a70*/  BSYNC B1 ;  /* 0x0000000000017941 */ /* 0x000fea0003800000 */
.L_x_62:
[-C--:B------:R-:W-:Y:S01]  /*2a80*/  FMUL R44, R31, R33.reuse ;  /* 0x000000211f2c7220 */ /* 0x080fe20000400000 */
[----:B------:R-:W-:Y:S01]  /*2a90*/  FMUL R7, R30, R32 ;  /* 0x000000201e077220 */ /* 0x000fe20000400000 */
[--C-:B------:R-:W-:Y:S01]  /*2aa0*/  FADD R3, R41, -R48.reuse ;  /* 0x8000003029037221 */ /* 0x100fe20000000000 */
[----:B------:R-:W-:Y:S01]  /*2ab0*/  FMUL R6, R24, R30 ;  /* 0x0000001e18067220 */ /* 0x000fe20000400000 */
[--C-:B------:R-:W-:Y:S01]  /*2ac0*/  FADD R4, R39, -R45.reuse ;  /* 0x8000002d27047221 */ /* 0x100fe20000000000 */
[----:B------:R-:W-:Y:S01]  /*2ad0*/  FMUL R41, R26, R32 ;  /* 0x000000201a297220 */ /* 0x000fe20000400000 */
[----:B------:R-:W-:Y:S01]  /*2ae0*/  FMUL R39, R31, R30 ;  /* 0x0000001e1f277220 */ /* 0x000fe20000400000 */
[----:B------:R-:W-:Y:S01]  /*2af0*/  FADD R5, R49, R48 ;  /* 0x0000003031057221 */ /* 0x000fe20000000000 */
[----:B------:R-:W-:Y:S01]  /*2b00*/  FADD R50, R50, R45 ;  /* 0x0000002d32327221 */ /* 0x000fe20000000000 */
[-C--:B------:R-:W-:Y:S01]  /*2b10*/  FFMA R44, R31, R33.reuse, R44 ;  /* 0x000000211f2c7223 */ /* 0x080fe2000000002c */
[----:B------:R-:W-:Y:S01]  /*2b20*/  FFMA R43, R30, R32, R7 ;  /* 0x000000201e2b7223 */ /* 0x000fe20000000007 */
[----:B------:R-:W-:Y:S01]  /*2b30*/  FADD R2, R40, -R47 ;  /* 0x8000002f28027221 */ /* 0x000fe20000000000 */
[----:B------:R-:W-:Y:S01]  /*2b40*/  FMUL R49, R32, R33 ;  /* 0x0000002120317220 */ /* 0x000fe20000400000 */
[----:B------:R-:W-:Y:S01]  /*2b50*/  FADD R45, R6, R6 ;  /* 0x00000006062d7221 */ /* 0x000fe20000000000 */
[----:B------:R-:W-:Y:S01]  /*2b60*/  FMUL R40, R23, R31 ;  /* 0x0000001f17287220 */ /* 0x000fe20000400000 */
[----:B------:R-:W-:Y:S01]  /*2b70*/  FADD R6, R41, R41 ;  /* 0x0000002929067221 */ /* 0x000fe20000000000 */
[C---:B------:R-:W-:Y:S01]  /*2b80*/  FFMA R41, R31.reuse, R30, R39 ;  /* 0x0000001e1f297223 */ /* 0x040fe20000000027 */
[----:B------:R-:W-:Y:S01]  /*2b90*/  FADD R39, R44, R43 ;  /* 0x0000002b2c277221 */ /* 0x000fe20000000000 */
[----:B------:R-:W-:Y:S01]  /*2ba0*/  FADD R42, R42, R47 ;  /* 0x0000002f2a2a7221 */ /* 0x000fe20000000000 */
[----:B------:R-:W-:Y:S01]  /*2bb0*/  FFMA R46, R32, R33, R49 ;  /* 0x00000021202e7223 */ /* 0x000fe20000000031 */
[----:B------:R-:W-:Y:S01]  /*2bc0*/  FADD R43, R44, -R43 ;  /* 0x8000002b2c2b7221 */ /* 0x000fe20000000000 */
[----:B------:R-:W-:Y:S01]  /*2bd0*/  FADD R47, R40, R40 ;  /* 0x00000028282f7221 */ /* 0x000fe20000000000 */
[C---:B------:R-:W-:Y:S01]  /*2be0*/  FMUL R44, R31.reuse, R31 ;  /* 0x0000001f1f2c7220 */ /* 0x040fe20000400000 */
[-C--:B------:R-:W-:Y:S01]  /*2bf0*/  FMUL R49, R31, R32.reuse ;  /* 0x000000201f317220 */ /* 0x080fe20000400000 */
[CC--:B------:R-:W-:Y:S01]  /*2c00*/  FMUL R58, R24.reuse, R32.reuse ;  /* 0x00000020183a7220 */ /* 0x0c0fe20000400000 */
[C---:B------:R-:W-:Y:S01]  /*2c10*/  FMUL R56, R24.reuse, R33 ;  /* 0x0000002118387220 */ /* 0x040fe20000400000 */
[-C--:B------:R-:W-:Y:S01]  /*2c20*/  FMUL R48, R24, R31.reuse ;  /* 0x0000001f18307220 */ /* 0x080fe20000400000 */
[----:B------:R-:W-:Y:S01]  /*2c30*/  FADD R7, -R47, R6 ;  /* 0x000000062f077221 */ /* 0x000fe20000000100 */
[CC--:B------:R-:W-:Y:S01]  /*2c40*/  FFMA R24, R31.reuse, R31.reuse, R44 ;  /* 0x0000001f1f187223 */ /* 0x0c0fe2000000002c */
[----:B------:R-:W-:Y:S01]  /*2c50*/  FFMA R54, R31, R32, R49 ;  /* 0x000000201f367223 */ /* 0x000fe20000000031 */
[----:B------:R-:W-:Y:S01]  /*2c60*/  FMUL R52, R26, R31 ;  /* 0x0000001f1a347220 */ /* 0x000fe20000400000 */
[--C-:B------:R-:W-:Y:S01]  /*2c70*/  FADD R47, R47, R45.reuse ;  /* 0x0000002d2f2f7221 */ /* 0x100fe20000000000 */
[-C--:B------:R-:W-:Y:S01]  /*2c80*/  FMUL R31, R30, R33.reuse ;  /* 0x000000211e1f7220 */ /* 0x080fe20000400000 */
[----:B------:R-:W-:Y:S01]  /*2c90*/  FADD R45, -R6, R45 ;  /* 0x0000002d062d7221 */ /* 0x000fe20000000100 */
[C-C-:B------:R-:W-:Y:S01]  /*2ca0*/  FADD R6, R41.reuse, R46.reuse ;  /* 0x0000002e29067221 */ /* 0x140fe20000000000 */
[----:B------:R-:W-:Y:S01]  /*2cb0*/  FADD R41, R41, -R46 ;  /* 0x8000002e29297221 */ /* 0x000fe20000000000 */
[-C--:B------:R-:W-:Y:S01]  /*2cc0*/  FMUL R44, R26, R33.reuse ;  /* 0x000000211a2c7220 */ /* 0x080fe20000400000 */
[C---:B------:R-:W-:Y:S01]  /*2cd0*/  FMUL R46, R23.reuse, R30 ;  /* 0x0000001e172e7220 */ /* 0x040fe20000400000 */
[-C--:B------:R-:W-:Y:S01]  /*2ce0*/  FMUL R49, R23, R32.reuse ;  /* 0x0000002017317220 */ /* 0x080fe20000400000 */
[-C--:B------:R-:W-:Y:S01]  /*2cf0*/  FFMA R55, R30, R33.reuse, R31 ;  /* 0x000000211e377223 */ /* 0x080fe2000000001f */
[----:B------:R-:W-:Y:S01]  /*2d00*/  FMUL R23, R32, R32 ;  /* 0x0000002020177220 */ /* 0x000fe20000400000 */
[-C--:B------:R-:W-:Y:S01]  /*2d10*/  FMUL R31, R30, R30.reuse ;  /* 0x0000001e1e1f7220 */ /* 0x080fe20000400000 */
[----:B------:R-:W-:Y:S01]  /*2d20*/  FMUL R33, R33, R33 ;  /* 0x0000002121217220 */ /* 0x000fe20000400000 */
[----:B------:R-:W-:Y:S01]  /*2d30*/  FMUL R51, R26, R30 ;  /* 0x0000001e1a337220 */ /* 0x000fe20000400000 */
[----:B------:R-:W-:Y:S01]  /*2d40*/  FADD R32, R22, R22 ;  /* 0x0000001616207221 */ /* 0x000fe20000000000 */
[--C-:B------:R-:W-:Y:S01]  /*2d50*/  FFMA R23, R23, 2, R24.reuse ;  /* 0x4000000017177823 */ /* 0x100fe20000000018 */
[--C-:B------:R-:W-:Y:S01]  /*2d60*/  FFMA R26, R31, 2, R24.reuse ;  /* 0x400000001f1a7823 */ /* 0x100fe20000000018 */
[----:B------:R-:W-:Y:S01]  /*2d70*/  FFMA R30, R33, 2, R24 ;  /* 0x40000000211e7823 */ /* 0x000fe20000000018 */
[----:B------:R-:W-:Y:S01]  /*2d80*/  FADD R24, R58, R58 ;  /* 0x0000003a3a187221 */ /* 0x000fe20000000000 */
[C---:B------:R-:W-:Y:S01]  /*2d90*/  FFMA R31, R51.reuse, 2, R32 ;  /* 0x40000000331f7823 */ /* 0x040fe20000000020 */
[----:B------:R-:W-:Y:S01]  /*2da0*/  FFMA R45, R40, 4, R45 ;  /* 0x40800000282d7823 */ /* 0x000fe2000000002d */
[----:B------:R-:W-:Y:S01]  /*2db0*/  FMUL R47, R42, R47 ;  /* 0x0000002f2a2f7220 */ /* 0x000fe20000400000 */
[----:B------:R-:W-:Y:S01]  /*2dc0*/  FFMA R33, R51, 2, R24 ;  /* 0x4000000033217823 */ /* 0x000fe20000000018 */
[----:B------:R-:W-:Y:S01]  /*2dd0*/  FFMA R53, R58, 4, R31 ;  /* 0x408000003a357823 */ /* 0x000fe2000000001f */
[----:B------:R-:W-:Y:S01]  /*2de0*/  FADD R32, R24, R32 ;  /* 0x0000002018207221 */ /* 0x000fe20000000000 */
[C-C-:B------:R-:W-:Y:S01]  /*2df0*/  FADD R24, R54.reuse, -R55.reuse ;  /* 0x8000003736187221 */ /* 0x140fe20000000000 */
[----:B------:R-:W-:Y:S01]  /*2e00*/  FADD R31, R54, R55 ;  /* 0x00000037361f7221 */ /* 0x000fe20000000000 */
[----:B------:R-:W-:Y:S01]  /*2e10*/  FFMA R54, R22, 4, R33 ;  /* 0x4080000016367823 */ /* 0x000fe20000000021 */
[----:B------:R-:W-:Y:S01]  /*2e20*/  FADD R55, R49, R49 ;  /* 0x0000003131377221 */ /* 0x000fe20000000000 */
[----:B------:R-:W-:Y:S01]  /*2e30*/  FADD R22, R52, R52 ;  /* 0x0000003434167221 */ /* 0x000fe20000000000 */
[----:B------:R-:W-:Y:S01]  /*2e40*/  FADD R49, R56, R56 ;  /* 0x0000003838317221 */ /* 0x000fe20000000000 */
[----:B------:R-:W-:Y:S01]  /*2e50*/  FMUL R40, R50, R41 ;  /* 0x0000002932287220 */ /* 0x000fe20000400000 */
[----:B------:R-:W-:Y:S01]  /*2e60*/  FADD R41, R30, -1 ;  /* 0xbf8000001e297421 */ /* 0x000fe20000000000 */
[--C-:B------:R-:W-:Y:S01]  /*2e70*/  FFMA R52, R52, 4, R55.reuse ;  /* 0x4080000034347823 */ /* 0x100fe20000000037 */
[----:B------:R-:W-:Y:S01]  /*2e80*/  FADD R57, R22, R55 ;  /* 0x0000003716397221 */ /* 0x000fe20000000000 */
[----:B------:R-:W-:Y:S01]  /*2e90*/  FMUL R59, R48, 4 ;  /* 0x40800000303b7820 */ /* 0x000fe20000400000 */
[----:B------:R-:W-:Y:S01]  /*2ea0*/  FADD R55, R22, -R49 ;  /* 0x8000003116377221 */ /* 0x000fe20000000000 */
[----:B------:R-:W-:Y:S01]  /*2eb0*/  FFMA R22, R50, R53, R47 ;  /* 0x0000003532167223 */ /* 0x000fe2000000002f */
[----:B------:R-:W-:Y:S01]  /*2ec0*/  FFMA R51, R51, 4, R32 ;  /* 0x4080000033337823 */ /* 0x000fe20000000020 */
[----:B------:R-:W-:Y:S01]  /*2ed0*/  FADD R33, R48, R48 ;  /* 0x0000003030217221 */ /* 0x000fe20000000000 */
[----:B------:R-:W-:Y:S01]  /*2ee0*/  FFMA R47, R5, R41, -R40 ;  /* 0x00000029052f7223 */ /* 0x000fe20000000828 */
[----:B------:R-:W-:Y:S01]  /*2ef0*/  FADD R41, R26, -1 ;  /* 0xbf8000001a297421 */ /* 0x000fe20000000000 */
[----:B------:R-:W-:Y:S01]  /*2f00*/  FADD R49, -R49, R52 ;  /* 0x0000003431317221 */ /* 0x000fe20000000100 */
[----:B------:R-:W-:Y:S01]  /*2f10*/  FADD R46, R46, R46 ;  /* 0x0000002e2e2e7221 */ /* 0x000fe20000000000 */
[----:B------:R-:W-:Y:S01]  /*2f20*/  FFMA R59, R44, 2, R59 ;  /* 0x400000002c3b7823 */ /* 0x000fe2000000003b */
[----:B------:R-:W-:Y:S01]  /*2f30*/  ISETP.NE.U32.AND P0, PT, RZ, c[0x0][0x3e8], PT ;  /* 0x0000fa00ff007a0c */ /* 0x000fe20003f05070 */
[----:B------:R-:W-:Y:S01]  /*2f40*/  FMUL R43, R42, R43 ;  /* 0x0000002b2a2b7220 */ /* 0x000fe20000400000 */
[----:B------:R-:W-:Y:S01]  /*2f50*/  FFMA R44, R44, 2, R33 ;  /* 0x400000002c2c7823 */ /* 0x000fe20000000021 */
[----:B------:R-:W-:Y:S01]  /*2f60*/  FMUL R51, R51, R42 ;  /* 0x0000002a33337220 */ /* 0x000fe20000400000 */
[C---:B------:R-:W-:Y:S01]  /*2f70*/  FFMA R55, R5.reuse, -R55, R22 ;  /* 0x8000003705377223 */ /* 0x040fe20000000016 */
[----:B------:R-:W-:Y:S01]  /*2f80*/  FMUL R22, R42, R41 ;  /* 0x000000292a167220 */ /* 0x000fe20000400000 */
[----:B------:R-:W-:Y:S01]  /*2f90*/  FADD R59, -R46, R59 ;  /* 0x0000003b2e3b7221 */ /* 0x000fe20000000100 */
[----:B------:R-:W-:Y:S01]  /*2fa0*/  FMUL R49, R42, R49 ;  /* 0x000000312a317220 */ /* 0x000fe20000400000 */
[----:B------:R-:W-:Y:S01]  /*2fb0*/  ISETP.NE.AND.EX P0, PT, RZ, c[0x0][0x3ec], PT, P0 ;  /* 0x0000fb00ff007a0c */ /* 0x000fe20003f05300 */
[----:B------:R-:W-:Y:S01]  /*2fc0*/  FFMA R43, R5, R6, -R43 ;  /* 0x00000006052b7223 */ /* 0x000fe2000000082b */
[----:B------:R-:W-:Y:S01]  /*2fd0*/  FADD R30, R23, -1 ;  /* 0xbf800000171e7421 */ /* 0x000fe20000000000 */
[----:B------:R-:W-:Y:S01]  /*2fe0*/  FFMA R44, R44, R5, R51 ;  /* 0x000000052c2c7223 */ /* 0x000fe20000000033 */
[C---:B------:R-:W-:Y:S01]  /*2ff0*/  FMUL R32, R50.reuse, R57 ;  /* 0x0000003932207220 */ /* 0x040fe20000400000 */
[C---:B------:R-:W-:Y:S01]  /*3000*/  FFMA R39, R50.reuse, R39, R22 ;  /* 0x0000002732277223 */ /* 0x040fe20000000016 */
[C---:B------:R-:W-:Y:S01]  /*3010*/  FFMA R6, R50.reuse, R59, R49 ;  /* 0x0000003b32067223 */ /* 0x040fe20000000031 */
[----:B------:R-:W-:Y:S01]  /*3020*/  FFMA R30, R50, R30, R43 ;  /* 0x0000001e321e7223 */ /* 0x000fe2000000002b */
[----:B------:R-:W-:Y:S01]  /*3030*/  FADD R48, R33, -R46 ;  /* 0x8000002e21307221 */ /* 0x000fe20000000000 */
[----:B------:R-:W-:Y:S01]  /*3040*/  FFMA R7, R7, R50, R44 ;  /* 0x0000003207077223 */ /* 0x000fe2000000002c */
[C---:B------:R-:W-:Y:S01]  /*3050*/  FFMA R33, R5.reuse, R54, R32 ;  /* 0x0000003605217223 */ /* 0x040fe20000000020 */
[C---:B------:R-:W-:Y:S01]  /*3060*/  FFMA R47, R42.reuse, R31, R47 ;  /* 0x0000001f2a2f7223 */ /* 0x040fe2000000002f */
[C---:B------:R-:W-:Y:S01]  /*3070*/  FFMA R39, R5.reuse, -R24, R39 ;  /* 0x8000001805277223 */ /* 0x040fe20000000027 */
[----:B------:R-:W-:Y:S01]  /*3080*/  FFMA R31, R5, R45, R6 ;  /* 0x0000002d051f7223 */ /* 0x000fe20000000006 */
[----:B------:R-:W-:Y:S01]  /*3090*/  FADD R6, RZ, R30 ;  /* 0x0000001eff067221 */ /* 0x000fe20000000000 */
[----:B------:R-:W-:Y:S01]  /*30a0*/  FADD R23, RZ, R5 ;  /* 0x00000005ff177221 */ /* 0x000fe20000000000 */
[----:B------:R-:W-:Y:S01]  /*30b0*/  FADD R30, RZ, R7 ;  /* 0x00000007ff1e7221 */ /* 0x000fe20000000000 */
[----:B------:R-:W-:Y:S01]  /*30c0*/  FFMA R26, R42, -R48, R33 ;  /* 0x800000302a1a7223 */ /* 0x000fe20000000021 */
[----:B------:R-:W-:Y:S01]  /*30d0*/  FADD R5, RZ, R47 ;  /* 0x0000002fff057221 */ /* 0x000fe20000000000 */
[----:B------:R-:W-:Y:S01]  /*30e0*/  FADD R7, RZ, R39 ;  /* 0x00000027ff077221 */ /* 0x000fe20000000000 */
[----:B------:R-:W-:Y:S01]  /*30f0*/  FADD R22, RZ, R50 ;  /* 0x00000032ff167221 */ /* 0x000fe20000000000 */
[----:B------:R-:W-:Y:S01]  /*3100*/  FADD R42, RZ, R42 ;  /* 0x0000002aff2a7221 */ /* 0x000fe20000000000 */
[----:B------:R-:W-:Y:S01]  /*3110*/  FADD R24, RZ, R55 ;  /* 0x00000037ff187221 */ /* 0x000fe20000000000 */
[----:B------:R-:W-:Y:S01]  /*3120*/  FADD R26, RZ, R26 ;  /* 0x0000001aff1a7221 */ /* 0x000fe20000000000 */
[----:B------:R-:W-:Y:S01]  /*3130*/  FADD R31, RZ, R31 ;  /* 0x0000001fff1f7221 */ /* 0x000fe20000000000 */
[----:B------:R-:W-:Y:S01]  /*3140*/  FADD R43, RZ, -R6 ;  /* 0x80000006ff2b7221 */ /* 0x000fe20000000000 */
[----:B------:R-:W-:Y:S01]  /*3150*/  FADD R45, RZ, -R5 ;  /* 0x80000005ff2d7221 */ /* 0x000fe20000000000 */
[----:B------:R-:W-:Y:S01]  /*3160*/  FADD R41, RZ, -R7 ;  /* 0x80000007ff297221 */ /* 0x000fe20000000000 */
        /* <DEDUP_REMOVED lines=10> */
.L_x_67:
        /* <DEDUP_REMOVED lines=9> */
.L_x_68:
[----:B------:R-:W-:Y:S01]  /*32a0*/  FMUL R20, R29, R35 ;  /* 0x000000231d147220 */ /* 0x000fe20000400000 */
[----:B0-----:R-:W-:Y:S01]  /*32b0*/  FMUL R32, R27, R36 ;  /* 0x000000241b207220 */ /* 0x001fe20000400000 */
[----:B------:R-:W-:Y:S01]  /*32c0*/  FMUL R39, R28, R37 ;  /* 0x000000251c277220 */ /* 0x000fe20000400000 */
[CC--:B------:R-:W-:Y:S01]  /*32d0*/  FMUL R33, R36.reuse, R38.reuse ;  /* 0x0000002624217220 */ /* 0x0c0fe20000400000 */
[----:B------:R-:W-:Y:S01]  /*32e0*/  FMUL R44, R36, R35 ;  /* 0x00000023242c7220 */ /* 0x000fe20000400000 */
[-C--:B------:R-:W-:Y:S01]  /*32f0*/  FMUL R46, R37, R38.reuse ;  /* 0x00000026252e7220 */ /* 0x080fe20000400000 */
[----:B------:R-:W-:Y:S01]  /*3300*/  FADD R45, R20, R20 ;  /* 0x00000014142d7221 */ /* 0x000fe20000000000 */
[----:B------:R-:W-:Y:S01]  /*3310*/  FADD R20, R39, R39 ;  /* 0x0000002727147221 */ /* 0x000fe20000000000 */
[----:B------:R-:W-:Y:S01]  /*3320*/  FADD R47, R32, R32 ;  /* 0x00000020202f7221 */ /* 0x000fe20000000000 */
[----:B------:R-:W-:Y:S01]  /*3330*/  FMUL R40, R35, R37 ;  /* 0x0000002523287220 */ /* 0x000fe20000400000 */
[CC--:B------:R-:W-:Y:S01]  /*3340*/  FFMA R43, R36.reuse, R38.reuse, R33 ;  /* 0x00000026242b7223 */ /* 0x0c0fe20000000021 */
[----:B------:R-:W-:Y:S01]  /*3350*/  FFMA R44, R36, R35, R44 ;  /* 0x00000023242c7223 */ /* 0x000fe2000000002c */
[----:B------:R-:W-:Y:S01]  /*3360*/  FFMA R41, R37, R38, R46 ;  /* 0x0000002625297223 */ /* 0x000fe2000000002e */
[C---:B------:R-:W-:Y:S01]  /*3370*/  FADD R33, -R47.reuse, R20 ;  /* 0x000000142f217221 */ /* 0x040fe20000000100 */
[--C-:B------:R-:W-:Y:S01]  /*3380*/  FADD R47, R47, R45.reuse ;  /* 0x0000002d2f2f7221 */ /* 0x100fe20000000000 */
[----:B------:R-:W-:Y:S01]  /*3390*/  FADD R45, -R20, R45 ;  /* 0x0000002d142d7221 */ /* 0x000fe20000000100 */
[-C--:B------:R-:W-:Y:S01]  /*33a0*/  FFMA R40, R35, R37.reuse, R40 ;  /* 0x0000002523287223 */ /* 0x080fe20000000028 */
[C-C-:B------:R-:W-:Y:S01]  /*33b0*/  FADD R20, R44.reuse, R41.reuse ;  /* 0x000000292c147221 */ /* 0x140fe20000000000 */
[----:B------:R-:W-:Y:S01]  /*33c0*/  FADD R41, R44, -R41 ;  /* 0x800000292c297221 */ /* 0x000fe20000000000 */
[CC--:B------:R-:W-:Y:S01]  /*33d0*/  FMUL R49, R36.reuse, R36.reuse ;  /* 0x0000002424317220 */ /* 0x0c0fe20000400000 */
[CC--:B------:R-:W-:Y:S01]  /*33e0*/  FMUL R44, R36.reuse, R37.reuse ;  /* 0x00000025242c7220 */ /* 0x0c0fe20000400000 */
[C-C-:B------:R-:W-:Y:S01]  /*33f0*/  FADD R39, R43.reuse, R40.reuse ;  /* 0x000000282b277221 */ /* 0x140fe20000000000 */
[----:B------:R-:W-:Y:S01]  /*3400*/  FADD R43, R43, -R40 ;  /* 0x800000282b2b7221 */ /* 0x000fe20000000000 */
[CC--:B------:R-:W-:Y:S01]  /*3410*/  FFMA R50, R36.reuse, R36.reuse, R49 ;  /* 0x0000002424327223 */ /* 0x0c0fe20000000031 */
[CC--:B------:R-:W-:Y:S01]  /*3420*/  FMUL R56, R29.reuse, R37.reuse ;  /* 0x000000251d387220 */ /* 0x0c0fe20000400000 */
[-C--:B------:R-:W-:Y:S01]  /*3430*/  FMUL R40, R29, R36.reuse ;  /* 0x000000241d287220 */ /* 0x080fe20000400000 */
[----:B------:R-:W-:Y:S01]  /*3440*/  FFMA R52, R36, R37, R44 ;  /* 0x0000002524347223 */ /* 0x000fe2000000002c */
[C---:B------:R-:W-:Y:S01]  /*3450*/  FMUL R49, R28.reuse, R36 ;  /* 0x000000241c317220 */ /* 0x040fe20000400000 */
[CC--:B------:R-:W-:Y:S01]  /*3460*/  FMUL R48, R28.reuse, R35.reuse ;  /* 0x000000231c307220 */ /* 0x0c0fe20000400000 */
[-C--:B------:R-:W-:Y:S01]  /*3470*/  FMUL R36, R28, R38.reuse ;  /* 0x000000261c247220 */ /* 0x080fe20000400000 */
[-C--:B------:R-:W-:Y:S01]  /*3480*/  FMUL R28, R35, R38.reuse ;  /* 0x00000026231c7220 */ /* 0x080fe20000400000 */
[-C--:B------:R-:W-:Y:S01]  /*3490*/  FMUL R54, R29, R38.reuse ;  /* 0x000000261d367220 */ /* 0x080fe20000400000 */
[----:B------:R-:W-:Y:S01]  /*34a0*/  FADD R51, R25, R25 ;  /* 0x0000001919337221 */ /* 0x000fe20000000000 */
[----:B------:R-:W-:Y:S01]  /*34b0*/  FADD R29, R56, R56 ;  /* 0x00000038381d7221 */ /* 0x000fe20000000000 */
[C---:B------:R-:W-:Y:S01]  /*34c0*/  FMUL R44, R27.reuse, R35 ;  /* 0x000000231b2c7220 */ /* 0x040fe20000400000 */
[-C--:B------:R-:W-:Y:S01]  /*34d0*/  FMUL R46, R27, R37.reuse ;  /* 0x000000251b2e7220 */ /* 0x080fe20000400000 */
[----:B------:R-:W-:Y:S01]  /*34e0*/  FMUL R27, R37, R37 ;  /* 0x00000025251b7220 */ /* 0x000fe20000400000 */
[CC--:B------:R-:W-:Y:S01]  /*34f0*/  FFMA R53, R35.reuse, R38.reuse, R28 ;  /* 0x0000002623357223 */ /* 0x0c0fe2000000001c */
[--C-:B------:R-:W-:Y:S01]  /*3500*/  FFMA R37, R48, 2, R51.reuse ;  /* 0x4000000030257823 */ /* 0x100fe20000000033 */
[----:B------:R-:W-:Y:S01]  /*3510*/  FMUL R35, R35, R35 ;  /* 0x0000002323237220 */ /* 0x000fe20000400000 */
[----:B------:R-:W-:Y:S01]  /*3520*/  FMUL R55, R38, R38 ;  /* 0x0000002626377220 */ /* 0x000fe20000400000 */
[----:B------:R-:W-:Y:S01]  /*3530*/  FADD R51, R29, R51 ;  /* 0x000000331d337221 */ /* 0x000fe20000000000 */
[--C-:B------:R-:W-:Y:S01]  /*3540*/  FFMA R27, R27, 2, R50.reuse ;  /* 0x400000001b1b7823 */ /* 0x100fe20000000032 */
[--C-:B------:R-:W-:Y:S01]  /*3550*/  FFMA R35, R35, 2, R50.reuse ;  /* 0x4000000023237823 */ /* 0x100fe20000000032 */
[----:B------:R-:W-:Y:S01]  /*3560*/  FFMA R38, R55, 2, R50 ;  /* 0x4000000037267823 */ /* 0x000fe20000000032 */
[C---:B------:R-:W-:Y:S01]  /*3570*/  FFMA R50, R48.reuse, 2, R29 ;  /* 0x4000000030327823 */ /* 0x040fe2000000001d */
[----:B------:R-:W-:Y:S01]  /*3580*/  FFMA R51, R48, 4, R51 ;  /* 0x4080000030337823 */ /* 0x000fe20000000033 */
[----:B------:R-:W-:Y:S01]  /*3590*/  FADD R48, R46, R46 ;  /* 0x0000002e2e307221 */ /* 0x000fe20000000000 */
[----:B------:R-:W-:Y:S01]  /*35a0*/  FADD R46, R49, R49 ;  /* 0x00000031312e7221 */ /* 0x000fe20000000000 */
[----:B------:R-:W-:Y:S01]  /*35b0*/  FMUL R57, R40, 4 ;  /* 0x4080000028397820 */ /* 0x000fe20000400000 */
[C-C-:B------:R-:W-:Y:S01]  /*35c0*/  FADD R28, R52.reuse, -R53.reuse ;  /* 0x80000035341c7221 */ /* 0x140fe20000000000 */
[----:B------:R-:W-:Y:S01]  /*35d0*/  FADD R29, R52, R53 ;  /* 0x00000035341d7221 */ /* 0x000fe20000000000 */
[----:B------:R-:W-:Y:S01]  /*35e0*/  FFMA R37, R56, 4, R37 ;  /* 0x4080000038257823 */ /* 0x000fe20000000025 */
[----:B------:R-:W-:Y:S01]  /*35f0*/  FFMA R50, R25, 4, R50 ;  /* 0x4080000019327823 */ /* 0x000fe20000000032 */
[----:B------:R-:W-:Y:S01]  /*3600*/  FADD R53, R54, R54 ;  /* 0x0000003636357221 */ /* 0x000fe20000000000 */
[----:B------:R-:W-:Y:S01]  /*3610*/  FMUL R47, R2, R47 ;  /* 0x0000002f022f7220 */ /* 0x000fe20000400000 */
[----:B------:R-:W-:Y:S01]  /*3620*/  FADD R25, R40, R40 ;  /* 0x0000002828197221 */ /* 0x000fe20000000000 */
[--C-:B------:R-:W-:Y:S01]  /*3630*/  FFMA R52, R49, 4, R48.reuse ;  /* 0x4080000031347823 */ /* 0x100fe20000000030 */
[----:B------:R-:W-:Y:S01]  /*3640*/  FADD R55, R46, R48 ;  /* 0x000000302e377221 */ /* 0x000fe20000000000 */
[----:B------:R-:W-:Y:S01]  /*3650*/  FADD R44, R44, R44 ;  /* 0x0000002c2c2c7221 */ /* 0x000fe20000000000 */
[----:B------:R-:W-:Y:S01]  /*3660*/  FFMA R57, R36, 2, R57 ;  /* 0x4000000024397823 */ /* 0x000fe20000000039 */
[----:B------:R-:W-:Y:S01]  /*3670*/  FADD R35, R35, -1 ;  /* 0xbf80000023237421 */ /* 0x000fe20000000000 */
[----:B------:R-:W-:Y:S01]  /*3680*/  FFMA R45, R32, 4, R45 ;  /* 0x40800000202d7823 */ /* 0x000fe2000000002d */
[----:B------:R-:W-:Y:S01]  /*3690*/  FADD R49, R46, -R53 ;  /* 0x800000352e317221 */ /* 0x000fe20000000000 */
[----:B------:R-:W-:Y:S01]  /*36a0*/  FFMA R32, R4, R37, R47 ;  /* 0x0000002504207223 */ /* 0x000fe2000000002f */
[----:B------:R-:W-:Y:S01]  /*36b0*/  FADD R53, -R53, R52 ;  /* 0x0000003435357221 */ /* 0x000fe20000000100 */
[----:B------:R-:W-:Y:S01]  /*36c0*/  FADD R46, R25, -R44 ;  /* 0x8000002c192e7221 */ /* 0x000fe20000000000 */
[----:B------:R-:W-:Y:S01]  /*36d0*/  FADD R57, -R44, R57 ;  /* 0x000000392c397221 */ /* 0x000fe20000000100 */
[----:B------:R-:W-:Y:S01]  /*36e0*/  FMUL R40, R4, R55 ;  /* 0x0000003704287220 */ /* 0x000fe20000400000 */
[----:B------:R-:W-:Y:S01]  /*36f0*/  FADD R37, R38, -1 ;  /* 0xbf80000026257421 */ /* 0x000fe20000000000 */
[----:B------:R-:W-:Y:S01]  /*3700*/  FMUL R43, R2, R43 ;  /* 0x0000002b022b7220 */ /* 0x000fe20000400000 */
[----:B------:R-:W-:Y:S01]  /*3710*/  FMUL R44, R4, R41 ;  /* 0x00000029042c7220 */ /* 0x000fe20000400000 */
[----:B------:R-:W-:Y:S01]  /*3720*/  FMUL R38, R2, R35 ;  /* 0x0000002302267220 */ /* 0x000fe20000400000 */
[----:B------:R-:W-:Y:S01]  /*3730*/  FFMA R36, R36, 2, R25 ;  /* 0x4000000024247823 */ /* 0x000fe20000000019 */
[C---:B------:R-:W-:Y:S01]  /*3740*/  FMUL R51, R2.reuse, R51 ;  /* 0x0000003302337220 */ /* 0x040fe20000400000 */
[C---:B------:R-:W-:Y:S01]  /*3750*/  FFMA R25, R3.reuse, R50, R40 ;  /* 0x0000003203197223 */ /* 0x040fe20000000028 */
[----:B------:R-:W-:Y:S01]  /*3760*/  FMUL R53, R2, R53 ;  /* 0x0000003502357220 */ /* 0x000fe20000400000 */
[C---:B------:R-:W-:Y:S01]  /*3770*/  FFMA R43, R3.reuse, R20, -R43 ;  /* 0x00000014032b7223 */ /* 0x040fe2000000082b */
[----:B------:R-:W-:Y:S01]  /*3780*/  FFMA R37, R3, R37, -R44 ;  /* 0x0000002503257223 */ /* 0x000fe2000000082c */
[----:B------:R-:W-:Y:S01]  /*3790*/  FADD R40, R27, -1 ;  /* 0xbf8000001b287421 */ /* 0x000fe20000000000 */
[C---:B------:R-:W-:Y:S01]  /*37a0*/  FFMA R39, R4.reuse, R39, R38 ;  /* 0x0000002704277223 */ /* 0x040fe20000000026 */
[C---:B------:R-:W-:Y:S01]  /*37b0*/  FFMA R36, R3.reuse, R36, R51 ;  /* 0x0000002403247223 */ /* 0x040fe20000000033 */
[C---:B------:R-:W-:Y:S01]  /*37c0*/  FFMA R20, R4.reuse, R57, R53 ;  /* 0x0000003904147223 */ /* 0x040fe20000000035 */
[----:B------:R-:W-:Y:S01]  /*37d0*/  FFMA R40, R4, R40, R43 ;  /* 0x0000002804287223 */ /* 0x000fe2000000002b */
[C---:B------:R-:W-:Y:S01]  /*37e0*/  FFMA R29, R2.reuse, R29, R37 ;  /* 0x0000001d021d7223 */ /* 0x040fe20000000025 */
[C---:B------:R-:W-:Y:S01]  /*37f0*/  FFMA R28, R3.reuse, -R28, R39 ;  /* 0x8000001c031c7223 */ /* 0x040fe20000000027 */
[C---:B------:R-:W-:Y:S01]  /*3800*/  FFMA R32, R3.reuse, -R49, R32 ;  /* 0x8000003103207223 */ /* 0x040fe20000000020 */
[----:B------:R-:W-:Y:S01]  /*3810*/  FFMA R25, R2, -R46, R25 ;  /* 0x8000002e02197223 */ /* 0x000fe20000000019 */
[----:B------:R-:W-:Y:S01]  /*3820*/  FFMA R33, R4, R33, R36 ;  /* 0x0000002104217223 */ /* 0x000fe20000000024 */
[----:B------:R-:W-:Y:S01]  /*3830*/  FFMA R20, R3, R45, R20 ;  /* 0x0000002d03147223 */ /* 0x000fe20000000014 */
[----:B------:R-:W-:Y:S01]  /*3840*/  FADD R39, RZ, R4 ;  /* 0x00000004ff277221 */ /* 0x000fe20000000000 */
        /* <DEDUP_REMOVED lines=22> */
.L_x_69:
        /* <DEDUP_REMOVED lines=9> */
.L_x_70:
[----:B------:R-:W-:-:S04]  /*3a40*/  ISETP.NE.U32.AND P0, PT, RZ, c[0x0][0x378], PT ;  /* 0x0000de00ff007a0c */ /* 0x000fc80003f05070 */
[----:B------:R-:W-:-:S13]  /*3a50*/  ISETP.NE.AND.EX P0, PT, RZ, c[0x0][0x37c], PT, P0 ;  /* 0x0000df00ff007a0c */ /* 0x000fda0003f05300 */
[----:B------:R-:W-:Y:S05]  /*3a60*/  @!P0 BRA `(.L_x_71) ;  /* 0x000000d000008947 */ /* 0x000fea0003800000 */
[----:B------:R-:W-:Y:S01]  /*3a70*/  IMAD R17, R17, c[0x0][0x398], RZ ;  /* 0x0000e60011117a24 */ /* 0x000fe200078e02ff */
[----:B------:R-:W-:-:S03]  /*3a80*/  MOV R25, c[0x0][0x398] ;  /* 0x0000e60000197a02 */ /* 0x000fc60000000f00 */
[C---:B0-----:R-:W-:Y:S02]  /*3a90*/  IMAD R21, R16.reuse, UR12, R17 ;  /* 0x0000000c10157c24 */ /* 0x041fe4000f8e0211 */
[----:B------:R-:W-:-:S05]  /*3aa0*/  IMAD.WIDE.U32 R16, R16, R25, c[0x0][0x378] ;  /* 0x0000de0010107625 */ /* 0x000fca00078e0019 */
[----:B------:R-:W-:-:S05]  /*3ab0*/  IADD3 R17, R17, R21, RZ ;  /* 0x0000001511117210 */ /* 0x000fca0007ffe0ff */
[----:B------:R0:W-:Y:S04]  /*3ac0*/  RED.E.ADD.F32.FTZ.RN.STRONG.GPU [R16.64], R42 ;  /* 0x0000002a1000798e */ /* 0x0001e8000c10e78e */
[----:B------:R0:W-:Y:S04]  /*3ad0*/  RED.E.ADD.F32.FTZ.RN.STRONG.GPU [R16.64+0x4], R22 ;  /* 0x000004161000798e */ /* 0x0001e8000c10e78e */
[----:B------:R0:W-:Y:S04]  /*3ae0*/  RED.E.ADD.F32.FTZ.RN.STRONG.GPU [R16.64+0x8], R23 ;  /* 0x000008171000798e */ /* 0x0001e8000c10e78e */
[----:B------:R0:W-:Y:S04]  /*3af0*/  RED.E.ADD.F32.FTZ.RN.STRONG.GPU [R16.64+0xc], R30 ;  /* 0x00000c1e1000798e */ /* 0x0001e8000c10e78e */
[----:B------:R0:W-:Y:S04]  /*3b00*/  RED.E.ADD.F32.FTZ.RN.STRONG.GPU [R16.64+0x10], R24 ;  /* 0x000010181000798e */ /* 0x0001e8000c10e78e */
[----:B------:R0:W-:Y:S04]  /*3b10*/  RED.E.ADD.F32.FTZ.RN.STRONG.GPU [R16.64+0x14], R26 ;  /* 0x0000141a1000798e */ /* 0x0001e8000c10e78e */
[----:B------:R0:W-:Y:S01]  /*3b20*/  RED.E.ADD.F32.FTZ.RN.STRONG.GPU [R16.64+0x18], R31 ;  /* 0x0000181f1000798e */ /* 0x0001e2000c10e78e */
[----:B------:R-:W-:Y:S05]  /*3b30*/  BRA `(.L_x_72) ;  /* 0x000000d000007947 */ /* 0x000fea0003800000 */
.L_x_71:
        /* <DEDUP_REMOVED lines=8> */
[----:B------:R1:W-:Y:S04]  /*3bc0*/  RED.E.ADD.F32.FTZ.RN.STRONG.GPU [R16.64+0x8], R23 ;  /* 0x000008171000798e */ /* 0x0003e8000c10e78e */
[----:B------:R1:W-:Y:S04]  /*3bd0*/  RED.E.ADD.F32.FTZ.RN.STRONG.GPU [R16.64+0xc], R30 ;  /* 0x00000c1e1000798e */ /* 0x0003e8000c10e78e */
[----:B------:R1:W-:Y:S04]  /*3be0*/  RED.E.ADD.F32.FTZ.RN.STRONG.GPU [R16.64+0x10], R24 ;  /* 0x000010181000798e */ /* 0x0003e8000c10e78e */
[----:B------:R1:W-:Y:S04]  /*3bf0*/  RED.E.ADD.F32.FTZ.RN.STRONG.GPU [R16.64+0x14], R26 ;  /* 0x0000141a1000798e */ /* 0x0003e8000c10e78e */
[----:B------:R1:W-:Y:S02]  /*3c00*/  RED.E.ADD.F32.FTZ.RN.STRONG.GPU [R16.64+0x18], R31 ;  /* 0x0000181f1000798e */ /* 0x0003e4000c10e78e */
.L_x_72:
[----:B------:R-:W-:Y:S05]  /*3c10*/  @!P0 BRA `(.L_x_74) ;  /* 0x000000d000008947 */ /* 0x000fea0003800000 */
[----:B01----:R-:W-:Y:S01]  /*3c20*/  MOV R16, c[0x0][0x398] ;  /* 0x0000e60000107a02 */ /* 0x003fe20000000f00 */
[----:B------:R-:W-:-:S04]  /*3c30*/  IMAD R18, R18, c[0x0][0x398], RZ ;  /* 0x0000e60012127a24 */ /* 0x000fc800078e02ff */
[C---:B------:R-:W-:Y:S02]  /*3c40*/  IMAD R19, R15.reuse, UR12, R18 ;  /* 0x0000000c0f137c24 */ /* 0x040fe4000f8e0212 */
        /* <DEDUP_REMOVED lines=10> */
.L_x_74:
[----:B------:R-:W-:-:S04]  /*3cf0*/  ISETP.NE.U32.AND P0, PT, RZ, c[0x0][0x188], PT ;  /* 0x00006200ff007a0c */ /* 0x000fc80003f05070 */
[----:B------:R-:W-:-:S13]  /*3d00*/  ISETP.NE.AND.EX P0, PT, RZ, c[0x0][0x18c], PT, P0 ;  /* 0x00006300ff007a0c */ /* 0x000fda0003f05300 */
[----:B------:R-:W-:Y:S05]  /*3d10*/  @!P0 BRA `(.L_x_73) ;  /* 0x000000a000008947 */ /* 0x000fea0003800000 */
[----:B------:R-:W-:-:S05]  /*3d20*/  IMAD R15, R15, c[0x0][0x1a0], RZ ;  /* 0x000068000f0f7a24 */ /* 0x000fca00078e02ff */
[----:B01----:R-:W-:-:S04]  /*3d30*/  IADD3 R16, P0, R15, c[0x0][0x188], RZ ;  /* 0x000062000f107a10 */ /* 0x003fc80007f1e0ff */
        /* <DEDUP_REMOVED lines=8> */
.L_x_73:
[----:B------:R-:W-:-:S04]  /*3dc0*/  ISETP.NE.U32.AND P0, PT, RZ, c[0x0][0x4c8], PT ;  /* 0x00013200ff007a0c */ /* 0x000fc80003f05070 */
[----:B------:R-:W-:-:S13]  /*3dd0*/  ISETP.NE.AND.EX P0, PT, RZ, c[0x0][0x4cc], PT, P0 ;  /* 0x00013300ff007a0c */ /* 0x000fda0003f05300 */
[----:B------:R-:W-:Y:S05]  /*3de0*/  @!P0 BRA `(.L_x_75) ;  /* 0x000000b000008947 */ /* 0x000fea0003800000 */
[----:B------:R-:W-:Y:S02]  /*3df0*/  IADD3 R18, P1, R11, 0x1, RZ ;  /* 0x000000010b127810 */ /* 0x000fe40007f3e0ff */
[----:B01----:R-:W-:Y:S02]  /*3e00*/  MOV R17, c[0x0][0x4e8] ;  /* 0x00013a0000117a02 */ /* 0x003fe40000000f00 */
[----:B------:R-:W-:-:S03]  /*3e10*/  IADD3.X R15, RZ, R9, RZ, P1, !PT ;  /* 0x00000009ff0f7210 */ /* 0x000fc60000ffe4ff */
[----:B------:R-:W-:-:S04]  /*3e20*/  IMAD.WIDE.U32 R16, R18, R17, c[0x0][0x4c8] ;  /* 0x0001320012107625 */ /* 0x000fc800078e0011 */
[----:B------:R-:W-:-:S04]  /*3e30*/  IMAD R15, R15, c[0x0][0x4e8], RZ ;  /* 0x00013a000f0f7a24 */ /* 0x000fc800078e02ff */
[----:B------:R-:W-:-:S05]  /*3e40*/  IMAD R15, R18, UR13, R15 ;  /* 0x0000000d120f7c24 */ /* 0x000fca000f8e020f */
[----:B------:R-:W-:-:S05]  /*3e50*/  IADD3 R17, R17, R15, RZ ;  /* 0x0000000f11117210 */ /* 0x000fca0007ffe0ff */
[----:B------:R0:W-:Y:S04]  /*3e60*/  RED.E.ADD.F32.FTZ.RN.STRONG.GPU [R16.64], R7 ;  /* 0x000000071000798e */ /* 0x0001e8000c10e78e */
[----:B------:R0:W-:Y:S04]  /*3e70*/  RED.E.ADD.F32.FTZ.RN.STRONG.GPU [R16.64+0x4], R6 ;  /* 0x000004061000798e */ /* 0x0001e8000c10e78e */
[----:B------:R0:W-:Y:S01]  /*3e80*/  RED.E.ADD.F32.FTZ.RN.STRONG.GPU [R16.64+0x8], R5 ;  /* 0x000008051000798e */ /* 0x0001e2000c10e78e */
[----:B------:R-:W-:Y:S05]  /*3e90*/  BRA `(.L_x_76) ;  /* 0x000000e000007947 */ /* 0x000fea0003800000 */
.L_x_75:
[----:B------:R-:W-:-:S04]  /*3ea0*/  ISETP.NE.U32.AND P1, PT, RZ, c[0x0][0x2d8], PT ;  /* 0x0000b600ff007a0c */ /* 0x000fc80003f25070 */
[----:B------:R-:W-:-:S13]  /*3eb0*/  ISETP.NE.AND.EX P1, PT, RZ, c[0x0][0x2dc], PT, P1 ;  /* 0x0000b700ff007a0c */ /* 0x000fda0003f25310 */
[----:B------:R-:W-:Y:S05]  /*3ec0*/  @!P1 BRA `(.L_x_49) ;  /* 0x0000020000009947 */ /* 0x000fea0003800000 */
[----:B------:R-:W-:Y:S02]  /*3ed0*/  IADD3 R15, P1, R11, 0x1, RZ ;  /* 0x000000010b0f7810 */ /* 0x000fe40007f3e0ff */
[----:B01----:R-:W-:Y:S02]  /*3ee0*/  MOV R16, c[0x0][0x2f0] ;  /* 0x0000bc0000107a02 */ /* 0x003fe40000000f00 */
[----:B------:R-:W-:Y:S02]  /*3ef0*/  IADD3.X R17, RZ, R9, RZ, P1, !PT ;  /* 0x00000009ff117210 */ /* 0x000fe40000ffe4ff */
[----:B------:R-:W-:-:S03]  /*3f00*/  SHF.R.S32.HI R8, RZ, 0x1f, R16 ;  /* 0x0000001fff087819 */ /* 0x000fc60000011410 */
[----:B------:R-:W-:Y:S02]  /*3f10*/  IMAD R18, R17, c[0x0][0x2f0], RZ ;  /* 0x0000bc0011127a24 */ /* 0x000fe400078e02ff */
[----:B------:R-:W-:-:S04]  /*3f20*/  IMAD.WIDE.U32 R16, R15, R16, c[0x0][0x2d8] ;  /* 0x0000b6000f107625 */ /* 0x000fc800078e0010 */
[----:B------:R-:W-:-:S05]  /*3f30*/  IMAD R15, R8, R15, R18 ;  /* 0x0000000f080f7224 */ /* 0x000fca00078e0212 */
[----:B------:R-:W-:-:S05]  /*3f40*/  IADD3 R17, R15, R17, RZ ;  /* 0x000000110f117210 */ /* 0x000fca0007ffe0ff */
[----:B------:R0:W-:Y:S04]  /*3f50*/  RED.E.ADD.F32.FTZ.RN.STRONG.GPU [R16.64], R7 ;  /* 0x000000071000798e */ /* 0x0001e8000c10e78e */
[----:B------:R0:W-:Y:S04]  /*3f60*/  RED.E.ADD.F32.FTZ.RN.STRONG.GPU [R16.64+0x4], R6 ;  /* 0x000004061000798e */ /* 0x0001e8000c10e78e */
[----:B------:R0:W-:Y:S02]  /*3f70*/  RED.E.ADD.F32.FTZ.RN.STRONG.GPU [R16.64+0x8], R5 ;  /* 0x000008051000798e */ /* 0x0001e4000c10e78e */
.L_x_76:
[----:B------:R-:W-:Y:S05]  /*3f80*/  @!P0 BRA `(.L_x_77) ;  /* 0x0000009000008947 */ /* 0x000fea0003800000 */
[----:B0-----:R-:W-:Y:S01]  /*3f90*/  IMAD R6, R9, c[0x0][0x4e8], RZ ;  /* 0x00013a0009067a24 */ /* 0x001fe200078e02ff */
        /* <DEDUP_REMOVED lines=8> */
.L_x_77:
[----:B------:R-:W-:-:S04]  /*4020*/  ISETP.NE.U32.AND P0, PT, RZ, c[0x0][0x2d8], PT ;  /* 0x0000b600ff007a0c */ /* 0x000fc80003f05070 */
[----:B------:R-:W-:-:S13]  /*4030*/  ISETP.NE.AND.EX P0, PT, RZ, c[0x0][0x2dc], PT, P0 ;  /* 0x0000b700ff007a0c */ /* 0x000fda0003f05300 */
[----:B------:R-:W-:Y:S05]  /*4040*/  @!P0 BRA `(.L_x_49) ;  /* 0x0000008000008947 */ /* 0x000fea0003800000 */
[----:B0-----:R-:W-:Y:S01]  /*4050*/  MOV R6, c[0x0][0x2f0] ;  /* 0x0000bc0000067a02 */ /* 0x001fe20000000f00 */
[----:B------:R-:W-:-:S04]  /*4060*/  IMAD R5, R9, c[0x0][0x2f0], RZ ;  /* 0x0000bc0009057a24 */ /* 0x000fc800078e02ff */
[----:B------:R-:W-:Y:S02]  /*4070*/  IMAD R5, R8, R11, R5 ;  /* 0x0000000b08057224 */ /* 0x000fe400078e0205 */
[----:B------:R-:W-:-:S05]  /*4080*/  IMAD.WIDE.U32 R6, R11, R6, c[0x0][0x2d8] ;  /* 0x0000b6000b067625 */ /* 0x000fca00078e0006 */
[----:B------:R-:W-:-:S05]  /*4090*/  IADD3 R7, R5, R7, RZ ;  /* 0x0000000705077210 */ /* 0x000fca0007ffe0ff */
[----:B------:R0:W-:Y:S04]  /*40a0*/  RED.E.ADD.F32.FTZ.RN.STRONG.GPU [R6.64], R4 ;  /* 0x000000040600798e */ /* 0x0001e8000c10e78e */
[----:B------:R0:W-:Y:S04]  /*40b0*/  RED.E.ADD.F32.FTZ.RN.STRONG.GPU [R6.64+0x4], R2 ;  /* 0x000004020600798e */ /* 0x0001e8000c10e78e */
[----:B------:R0:W-:Y:S02]  /*40c0*/  RED.E.ADD.F32.FTZ.RN.STRONG.GPU [R6.64+0x8], R3 ;  /* 0x000008030600798e */ /* 0x0001e4000c10e78e */
.L_x_49:
[----:B------:R-:W-:Y:S05]  /*40d0*/  BSYNC B3 ;  /* 0x0000000000037941 */ /* 0x000fea0003800000 */
.L_x_48:
[C---:B------:R-:W-:Y:S02]  /*40e0*/  ISETP.GT.AND P0, PT, R11.reuse, R12, PT ;  /* 0x0000000c0b00720c */ /* 0x040fe40003f04270 */
[----:B------:R-:W-:-:S04]  /*40f0*/  IADD3 R11, P1, R11, -0x1, RZ ;  /* 0xffffffff0b0b7810 */ /* 0x000fc80007f3e0ff */
[----:B------:R-:W-:-:S07]  /*4100*/  IADD3.X R9, R9, -0x1, RZ, P1, !PT ;  /* 0xffffffff09097810 */ /* 0x000fce0000ffe4ff */
[----:B------:R-:W-:Y:S01]  /*4110*/  @!P0 CALL.REL.NOINC `(.L_x_35) ;  /* 0x0000001000008944 */ /* 0x000fe20003c00000 */
[----:B------:R-:W-:Y:S05]  /*4120*/  BRA `(.L_x_78) ;  /* 0xffffc26000007947 */ /* 0x000fea000383ffff */
.L_x_35:
[----:B------:R-:W-:Y:S05]  /*4130*/  BSYNC B0 ;  /* 0x0000000000007941 */ /* 0x000fea0003800000 */
.L_x_34:
[----:B------:R-:W-:Y:S01]  /*4140*/  ISETP.NE.U32.AND P0, PT, RZ, c[0x0][0x500], PT ;  /* 0x00014000ff007a0c */ /* 0x000fe20003f05070 */
[----:B01----:R-:W-:-:S03]  /*4150*/  FADD R7, RZ, R10 ;  /* 0x0000000aff077221 */ /* 0x003fc60000000000 */
[----:B------:R-:W-:-:S13]  /*4160*/  ISETP.NE.AND.EX P0, PT, RZ, c[0x0][0x504], PT, P0 ;  /* 0x00014100ff007a0c */ /* 0x000fda0003f05300 */
[----:B------:R-:W-:Y:S05]  /*4170*/  @!P0 BRA `(.L_x_79) ;  /* 0x000000a000008947 */ /* 0x000fea0003800000 */
[----:B------:R-:W-:Y:S01]  /*4180*/  SHF.R.S32.HI R5, RZ, 0x1f, R14 ;  /* 0x0000001fff057819 */ /* 0x000fe2000001140e */
[----:B------:R-:W-:Y:S01]  /*4190*/  ULDC UR4, c[0x0][0x520] ;  /* 0x0001480000047ab9 */ /* 0x000fe20000000800 */
[----:B------:R-:W-:Y:S01]  /*41a0*/  MOV R3, c[0x0][0x520] ;  /* 0x0001480000037a02 */ /* 0x000fe20000000f00 */
[----:B------:R-:W-:Y:S02]  /*41b0*/  USHF.R.S32.HI UR4, URZ, 0x1f, UR4 ;  /* 0x0000001f3f047899 */ /* 0x000fe40008011404 */
[----:B------:R-:W-:Y:S02]  /*41c0*/  IMAD R5, R5, c[0x0][0x520], RZ ;  /* 0x0001480005057a24 */ /* 0x000fe400078e02ff */
[----:B------:R-:W-:-:S04]  /*41d0*/  IMAD.WIDE.U32 R2, R14, R3, c[0x0][0x500] ;  /* 0x000140000e027625 */ /* 0x000fc800078e0003 */
[----:B------:R-:W-:-:S05]  /*41e0*/  IMAD R5, R14, UR4, R5 ;  /* 0x000000040e057c24 */ /* 0x000fca000f8e0205 */
[----:B------:R-:W-:-:S05]  /*41f0*/  IADD3 R3, R3, R5, RZ ;  /* 0x0000000503037210 */ /* 0x000fca0007ffe0ff */
[----:B------:R0:W-:Y:S01]  /*4200*/  RED.E.ADD.F32.FTZ.RN.STRONG.GPU [R2.64], R7 ;  /* 0x000000070200798e */ /* 0x0001e2000c10e78e */
[----:B------:R-:W-:Y:S05]  /*4210*/  BRA `(.L_x_80) ;  /* 0x000000c000007947 */ /* 0x000fea0003800000 */
.L_x_79:
[----:B------:R-:W-:-:S04]  /*4220*/  ISETP.NE.U32.AND P0, PT, RZ, c[0x0][0x310], PT ;  /* 0x0000c400ff007a0c */ /* 0x000fc80003f05070 */
        /* <DEDUP_REMOVED lines=10> */
[----:B------:R0:W-:Y:S02]  /*42d0*/  RED.E.ADD.F32.FTZ.RN.STRONG.GPU [R2.64], R7 ;  /* 0x000000070200798e */ /* 0x0001e4000c10e78e */
.L_x_80:
[----:B------:R-:W-:Y:S02]  /*42e0*/  ULDC UR6, c[0x0][0x0] ;  /* 0x0000000000067ab9 */ /* 0x000fe40000000800 */
[----:B------:R-:W-:Y:S02]  /*42f0*/  ULDC UR7, c[0x0][0xc] ;  /* 0x0000030000077ab9 */ /* 0x000fe40000000800 */
[----:B------:R-:W-:Y:S02]  /*4300*/  UIMAD.WIDE.U32 UR6, UR6, UR7, URZ ;  /* 0x00000007060672a5 */ /* 0x000fe4000f8e003f */
[----:B------:R-:W-:Y:S02]  /*4310*/  UMOV UR4, URZ ;  /* 0x0000003f00047c82 */ /* 0x000fe40008000000 */
[----:B------:R-:W-:Y:S02]  /*4320*/  UIADD3 UR4, UR7, UR4, URZ ;  /* 0x0000000407047290 */ /* 0x000fe4000fffe03f */
[----:B------:R-:W-:-:S04]  /*4330*/  IADD3 R14, P0, R14, UR6, RZ ;  /* 0x000000060e0e7c10 */ /* 0x000fc8000ff1e0ff */
[----:B------:R-:W-:Y:S02]  /*4340*/  IADD3.X R13, R13, UR4, RZ, P0, !PT ;  /* 0x000000040d0d7c10 */ /* 0x000fe400087fe4ff */
[----:B------:R-:W-:-:S04]  /*4350*/  ISETP.GE.U32.AND P0, PT, R14, c[0x0][0x178], PT ;  /* 0x00005e000e007a0c */ /* 0x000fc80003f06070 */
[----:B------:R-:W-:-:S13]  /*4360*/  ISETP.GE.U32.AND.EX P0, PT, R13, c[0x0][0x17c], PT, P0 ;  /* 0x00005f000d007a0c */ /* 0x000fda0003f06100 */
[----:B------:R-:W-:Y:S01]  /*4370*/  @P0 CALL.REL.NOINC `(.L_x_81) ;  /* 0x0000001000000944 */ /* 0x000fe20003c00000 */
[----:B------:R-:W-:Y:S05]  /*4380*/  BRA `(.L_x_82) ;  /* 0xffffbdf000007947 */ /* 0x000fea000383ffff */
.L_x_81:
[----:B------:R-:W-:Y:S05]  /*4390*/  EXIT ;  /* 0x000000000000794d */ /* 0x000fea0003800000 */
        .weak           $__internal_0_$__cuda_sm20_rcp_rn_f32_slowpath
        .type           $__internal_0_$__cuda_sm20_rcp_rn_f32_slowpath,@function
        .size           $__internal_0_$__cuda_sm20_rcp_rn_f32_slowpath,($__internal_1_$__cuda_sm20_sqrt_rn_f32_slowpath - $__internal_0_$__cuda_sm20_rcp_rn_f32_slowpath)
$__internal_0_$__cuda_sm20_rcp_rn_f32_slowpath:
[----:B------:R-:W-:Y:S01]  /*43a0*/  SHF.L.U32 R2, R3, 0x1, RZ ;  /* 0x0000000103027819 */ /* 0x000fe200000006ff */
[----:B------:R-:W-:Y:S03]  /*43b0*/  BSSY B4, `(.L_x_83) ;  /* 0x0000030000047945 */ /* 0x000fe60003800000 */
[----:B------:R-:W-:-:S04]  /*43c0*/  SHF.R.U32.HI R53, RZ, 0x18, R2 ;  /* 0x00000018ff357819 */ /* 0x000fc80000011602 */
[----:B------:R-:W-:-:S13]  /*43d0*/  ISETP.NE.U32.AND P0, PT, R53, RZ, PT ;  /* 0x000000ff3500720c */ /* 0x000fda0003f05070 */
[----:B------:R-:W-:Y:S05]  /*43e0*/  @P0 BRA `(.L_x_84) ;  /* 0x000000a000000947 */ /* 0x000fea0003800000 */
[----:B------:R-:W-:-:S04]  /*43f0*/  SHF.L.U32 R2, R3, 0x1, RZ ;  /* 0x0000000103027819 */ /* 0x000fc800000006ff */
[----:B------:R-:W-:-:S13]  /*4400*/  ISETP.NE.AND P0, PT, R2, RZ, PT ;  /* 0x000000ff0200720c */ /* 0x000fda0003f05270 */
[----:B------:R-:W-:Y:S01]  /*4410*/  @P0 FFMA R45, R3, 1.84467440737095516160e+19, RZ ;  /* 0x5f800000032d0823 */ /* 0x000fe200000000ff */
[----:B------:R-:W-:Y:S08]  /*4420*/  @!P0 MUFU.RCP R44, R3 ;  /* 0x00000003002c8308 */ /* 0x000ff00000001000 */
[----:B------:R-:W0:Y:S02]  /*4430*/  @P0 MUFU.RCP R2, R45 ;  /* 0x0000002d00020308 */ /* 0x000e240000001000 */
[----:B0-----:R-:W-:-:S04]  /*4440*/  @P0 FFMA R47, R45, R2, -1 ;  /* 0xbf8000002d2f0423 */ /* 0x001fc80000000002 */
[----:B------:R-:W-:-:S04]  /*4450*/  @P0 FADD.FTZ R47, -R47, -RZ ;  /* 0x800000ff2f2f0221 */ /* 0x000fc80000010100 */
[----:B------:R-:W-:-:S04]  /*4460*/  @P0 FFMA R2, R2, R47, R2 ;  /* 0x0000002f02020223 */ /* 0x000fc80000000002 */
[----:B------:R-:W-:Y:S01]  /*4470*/  @P0 FFMA R44, R2, 1.84467440737095516160e+19, RZ ;  /* 0x5f800000022c0823 */ /* 0x000fe200000000ff */
[----:B------:R-:W-:Y:S05]  /*4480*/  BRA `(.L_x_85) ;  /* 0x0000022000007947 */ /* 0x000fea0003800000 */
.L_x_84:
[----:B------:R-:W-:-:S04]  /*4490*/  IADD3 R54, R53, -0xfd, RZ ;  /* 0xffffff0335367810 */ /* 0x000fc80007ffe0ff */
[----:B------:R-:W-:-:S13]  /*44a0*/  ISETP.GT.U32.AND P0, PT, R54, 0x1, PT ;  /* 0x000000013600780c */ /* 0x000fda0003f04070 */
[----:B------:R-:W-:Y:S05]  /*44b0*/  @P0 BRA `(.L_x_86) ;  /* 0x000001e000000947 */ /* 0x000fea0003800000 */
[----:B------:R-:W-:Y:S02]  /*44c0*/  LOP3.LUT R2, R3, 0x7fffff, RZ, 0xc0, !PT ;  /* 0x007fffff03027812 */ /* 0x000fe400078ec0ff */
[----:B------:R-:W-:Y:S02]  /*44d0*/  MOV R51, 0x3 ;  /* 0x0000000300337802 */ /* 0x000fe40000000f00 */
[----:B------:R-:W-:Y:S02]  /*44e0*/  LOP3.LUT R2, R2, 0x3f800000, RZ, 0xfc, !PT ;  /* 0x3f80000002027812 */ /* 0x000fe400078efcff */
[----:B------:R-:W-:Y:S02]  /*44f0*/  SHF.L.U32 R51, R51, R54, RZ ;  /* 0x0000003633337219 */ /* 0x000fe400000006ff */
[----:B------:R-:W0:Y:S02]  /*4500*/  MUFU.RCP R45, R2 ;  /* 0x00000002002d7308 */ /* 0x000e240000001000 */
[----:B0-----:R-:W-:-:S04]  /*4510*/  FFMA R44, R2, R45, -1 ;  /* 0xbf800000022c7423 */ /* 0x001fc8000000002d */
[----:B------:R-:W-:-:S04]  /*4520*/  FADD.FTZ R44, -R44, -RZ ;  /* 0x800000ff2c2c7221 */ /* 0x000fc80000010100 */
[CCC-:B------:R-:W-:Y:S01]  /*4530*/  FFMA.RM R47, R45.reuse, R44.reuse, R45.reuse ;  /* 0x0000002c2d2f7223 */ /* 0x1c0fe2000000402d */
[----:B------:R-:W-:-:S04]  /*4540*/  FFMA.RP R48, R45, R44, R45 ;  /* 0x0000002c2d307223 */ /* 0x000fc8000000802d */
[C---:B------:R-:W-:Y:S02]  /*4550*/  LOP3.LUT R44, R47.reuse, 0x7fffff, RZ, 0xc0, !PT ;  /* 0x007fffff2f2c7812 */ /* 0x040fe400078ec0ff */
[----:B------:R-:W-:Y:S02]  /*4560*/  FSETP.NEU.FTZ.AND P0, PT, R47, R48, PT ;  /* 0x000000302f00720b */ /* 0x000fe40003f1d000 */
[----:B------:R-:W-:Y:S02]  /*4570*/  LOP3.LUT R44, R44, 0x800000, RZ, 0xfc, !PT ;  /* 0x008000002c2c7812 */ /* 0x000fe400078efcff */
[----:B------:R-:W-:Y:S02]  /*4580*/  SEL R45, RZ, 0xffffffff, !P0 ;  /* 0xffffffffff2d7807 */ /* 0x000fe40004000000 */
[----:B------:R-:W-:Y:S02]  /*4590*/  LOP3.LUT R51, R51, R44, RZ, 0xc0, !PT ;  /* 0x0000002c33337212 */ /* 0x000fe400078ec0ff */
[----:B------:R-:W-:-:S02]  /*45a0*/  IADD3 R45, -R45, RZ, RZ ;  /* 0x000000ff2d2d7210 */ /* 0x000fc40007ffe1ff */
[-C--:B------:R-:W-:Y:S02]  /*45b0*/  SHF.R.U32.HI R51, RZ, R54.reuse, R51 ;  /* 0x00000036ff337219 */ /* 0x080fe40000011633 */
[----:B------:R-:W-:Y:S02]  /*45c0*/  LOP3.LUT P1, RZ, R45, R54, R44, 0xf8, !PT ;  /* 0x000000362dff7212 */ /* 0x000fe4000782f82c */
[C---:B------:R-:W-:Y:S02]  /*45d0*/  LOP3.LUT P0, RZ, R51.reuse, 0x1, RZ, 0xc0, !PT ;  /* 0x0000000133ff7812 */ /* 0x040fe4000780c0ff */
[----:B------:R-:W-:Y:S02]  /*45e0*/  LOP3.LUT P2, RZ, R51, 0x2, RZ, 0xc0, !PT ;  /* 0x0000000233ff7812 */ /* 0x000fe4000784c0ff */
[----:B------:R-:W-:Y:S02]  /*45f0*/  IADD3 R45, R53, -0xfc, RZ ;  /* 0xffffff04352d7810 */ /* 0x000fe40007ffe0ff */
[----:B------:R-:W-:-:S02]  /*4600*/  PLOP3.LUT P0, PT, P0, P1, P2, 0xe0, 0x0 ;  /* 0x000000000000781c */ /* 0x000fc40000703c20 */
[----:B------:R-:W-:Y:S02]  /*4610*/  LOP3.LUT P1, RZ, R3, 0x7fffff, RZ, 0xc0, !PT ;  /* 0x007fffff03ff7812 */ /* 0x000fe4000782c0ff */
[----:B------:R-:W-:Y:S02]  /*4620*/  SEL R2, RZ, 0x1, !P0 ;  /* 0x00000001ff027807 */ /* 0x000fe40004000000 */
[----:B------:R-:W-:Y:S02]  /*4630*/  SHF.R.U32.HI R44, RZ, R45, R44 ;  /* 0x0000002dff2c7219 */ /* 0x000fe4000001162c */
[----:B------:R-:W-:-:S04]  /*4640*/  IADD3 R2, -R2, RZ, RZ ;  /* 0x000000ff02027210 */ /* 0x000fc80007ffe1ff */
[----:B------:R-:W-:-:S13]  /*4650*/  ISETP.GE.AND P0, PT, R2, RZ, PT ;  /* 0x000000ff0200720c */ /* 0x000fda0003f06270 */
[----:B------:R-:W-:-:S04]  /*4660*/  @!P0 IADD3 R44, R44, 0x1, RZ ;  /* 0x000000012c2c8810 */ /* 0x000fc80007ffe0ff */
[----:B------:R-:W-:-:S04]  /*4670*/  @!P1 SHF.L.U32 R44, R44, 0x1, RZ ;  /* 0x000000012c2c9819 */ /* 0x000fc800000006ff */
[----:B------:R-:W-:Y:S01]  /*4680*/  LOP3.LUT R44, R44, 0x80000000, R3, 0xf8, !PT ;  /* 0x800000002c2c7812 */ /* 0x000fe200078ef803 */
[----:B------:R-:W-:Y:S05]  /*4690*/  BRA `(.L_x_85) ;  /* 0x0000001000007947 */ /* 0x000fea0003800000 */
.L_x_86:
[----:B------:R0:W1:Y:S02]  /*46a0*/  MUFU.RCP R44, R3 ;  /* 0x00000003002c7308 */ /* 0x0000640000001000 */
.L_x_85:
[----:B------:R-:W-:Y:S05]  /*46b0*/  BSYNC B4 ;  /* 0x0000000000047941 */ /* 0x000fea0003800000 */
.L_x_83:
[----:B------:R-:W-:Y:S02]  /*46c0*/  MOV R2, R52 ;  /* 0x0000003400027202 */ /* 0x000fe40000000f00 */
[----:B0-----:R-:W-:-:S04]  /*46d0*/  MOV R3, 0x0 ;  /* 0x0000000000037802 */ /* 0x001fc80000000f00 */
[----:B------:R-:W-:Y:S05]  /*46e0*/  RET.REL.NODEC R2 `(eval_muscles_cuda_kernel_backward) ;  /* 0xffffb91002007950 */ /* 0x000fea0003c3ffff */
        .weak           $__internal_1_$__cuda_sm20_sqrt_rn_f32_slowpath
        .type           $__internal_1_$__cuda_sm20_sqrt_rn_f32_slowpath,@function
        .size           $__internal_1_$__cuda_sm20_sqrt_rn_f32_slowpath,($__internal_2_$__cuda_sm3x_div_rn_noftz_f32_slowpath - $__internal_1_$__cuda_sm20_sqrt_rn_f32_slowpath)
$__internal_1_$__cuda_sm20_sqrt_rn_f32_slowpath:
[----:B------:R-:W-:-:S13]  /*46f0*/  LOP3.LUT P0, RZ, R4, 0x7fffffff, RZ, 0xc0, !PT ;  /* 0x7fffffff04ff7812 */ /* 0x000fda000780c0ff */
[----:B------:R-:W-:Y:S01]  /*4700*/  @!P0 MOV R6, R4 ;  /* 0x0000000400068202 */ /* 0x000fe20000000f00 */
[----:B------:R-:W-:Y:S05]  /*4710*/  @!P0 BRA `(.L_x_87) ;  /* 0x0000010000008947 */ /* 0x000fea0003800000 */
[----:B------:R-:W-:-:S13]  /*4720*/  FSETP.GEU.FTZ.AND P0, PT, R4, RZ, PT ;  /* 0x000000ff0400720b */ /* 0x000fda0003f1e000 */
[----:B------:R-:W-:Y:S01]  /*4730*/  @!P0 MOV R6, 0x7fffffff ;  /* 0x7fffffff00068802 */ /* 0x000fe20000000f00 */
[----:B------:R-:W-:Y:S05]  /*4740*/  @!P0 BRA `(.L_x_87) ;  /* 0x000000d000008947 */ /* 0x000fea0003800000 */
[----:B------:R-:W-:-:S13]  /*4750*/  FSETP.GTU.FTZ.AND P0, PT, |R4|, +INF , PT ;  /* 0x7f8000000400780b */ /* 0x000fda0003f1c200 */
[----:B------:R-:W-:Y:S01]  /*4760*/  @P0 FADD.FTZ R6, R4, 1 ;  /* 0x3f80000004060421 */ /* 0x000fe20000010000 */
[----:B------:R-:W-:Y:S05]  /*4770*/  @P0 BRA `(.L_x_87) ;  /* 0x000000a000000947 */ /* 0x000fea0003800000 */
[----:B------:R-:W-:-:S13]  /*4780*/  FSETP.NEU.FTZ.AND P0, PT, |R4|, +INF , PT ;  /* 0x7f8000000400780b */ /* 0x000fda0003f1d200 */
[----:B------:R-:W-:-:S04]  /*4790*/  @P0 FFMA R7, R4, 1.84467440737095516160e+19, RZ ;  /* 0x5f80000004070823 */ /* 0x000fc800000000ff */
[----:B------:R-:W0:Y:S02]  /*47a0*/  @P0 MUFU.RSQ R6, R7 ;  /* 0x0000000700060308 */ /* 0x000e240000001400 */
[----:B0-----:R-:W-:Y:S01]  /*47b0*/  @P0 FMUL.FTZ R44, R7, R6 ;  /* 0x00000006072c0220 */ /* 0x001fe20000410000 */
[----:B------:R-:W-:Y:S01]  /*47c0*/  @P0 FMUL.FTZ R47, R6, 0.5 ;  /* 0x3f000000062f0820 */ /* 0x000fe20000410000 */
[----:B------:R-:W-:Y:S02]  /*47d0*/  @!P0 MOV R6, R4 ;  /* 0x0000000400068202 */ /* 0x000fe40000000f00 */
[----:B------:R-:W-:-:S04]  /*47e0*/  @P0 FADD.FTZ R45, -R44, -RZ ;  /* 0x800000ff2c2d0221 */ /* 0x000fc80000010100 */
[----:B------:R-:W-:-:S04]  /*47f0*/  @P0 FFMA R45, R44, R45, R7 ;  /* 0x0000002d2c2d0223 */ /* 0x000fc80000000007 */
[----:B------:R-:W-:-:S04]  /*4800*/  @P0 FFMA R45, R45, R47, R44 ;  /* 0x0000002f2d2d0223 */ /* 0x000fc8000000002c */
[----:B------:R-:W-:-:S05]  /*4810*/  @P0 FMUL.FTZ R6, R45, 2.3283064365386962891e-10 ;  /* 0x2f8000002d060820 */ /* 0x000fca0000410000 */
.L_x_87:
[----:B------:R-:W-:Y:S02]  /*4820*/  MOV R44, R6 ;  /* 0x00000006002c7202 */ /* 0x000fe40000000f00 */
[----:B------:R-:W-:Y:S02]  /*4830*/  MOV R6, R48 ;  /* 0x0000003000067202 */ /* 0x000fe40000000f00 */
[----:B------:R-:W-:-:S04]  /*4840*/  MOV R7, 0x0 ;  /* 0x0000000000077802 */ /* 0x000fc80000000f00 */
[----:B------:R-:W-:Y:S05]  /*4850*/  RET.REL.NODEC R6 `(eval_muscles_cuda_kernel_backward) ;  /* 0xffffb7a006007950 */ /* 0x000fea0003c3ffff */
        .weak           $__internal_2_$__cuda_sm3x_div_rn_noftz_f32_slowpath
        .type           $__internal_2_$__cuda_sm3x_div_rn_noftz_f32_slowpath,@function
        .size           $__internal_2_$__cuda_sm3x_div_rn_noftz_f32_slowpath,(.L_x_1998 - $__internal_2_$__cuda_sm3x_div_rn_noftz_f32_slowpath)
$__internal_2_$__cuda_sm3x_div_rn_noftz_f32_slowpath:
[----:B------:R-:W-:Y:S01]  /*4860*/  SHF.R.U32.HI R47, RZ, 0x17, R5 ;  /* 0x00000017ff2f7819 */ /* 0x000fe20000011605 */
[----:B------:R-:W-:Y:S01]  /*4870*/  BSSY B1, `(.L_x_88) ;  /* 0x0000062000017945 */ /* 0x000fe20003800000 */
[----:B------:R-:W-:Y:S02]  /*4880*/  SHF.R.U32.HI R49, RZ, 0x17, R4 ;  /* 0x00000017ff317819 */ /* 0x000fe40000011604 */
[----:B------:R-:W-:Y:S02]  /*4890*/  LOP3.LUT R47, R47, 0xff, RZ, 0xc0, !PT ;  /* 0x000000ff2f2f7812 */ /* 0x000fe400078ec0ff */
[----:B------:R-:W-:Y:S02]  /*48a0*/  LOP3.LUT R49, R49, 0xff, RZ, 0xc0, !PT ;  /* 0x000000ff31317812 */ /* 0x000fe400078ec0ff */
[----:B------:R-:W-:Y:S02]  /*48b0*/  IADD3 R51, R47, -0x1, RZ ;  /* 0xffffffff2f337810 */ /* 0x000fe40007ffe0ff */
[----:B------:R-:W-:-:S02]  /*48c0*/  IADD3 R50, R49, -0x1, RZ ;  /* 0xffffffff31327810 */ /* 0x000fc40007ffe0ff */
[----:B------:R-:W-:-:S04]  /*48d0*/  ISETP.GT.U32.AND P0, PT, R51, 0xfd, PT ;  /* 0x000000fd3300780c */ /* 0x000fc80003f04070 */
[----:B------:R-:W-:-:S13]  /*48e0*/  ISETP.GT.U32.OR P0, PT, R50, 0xfd, P0 ;  /* 0x000000fd3200780c */ /* 0x000fda0000704470 */
[----:B------:R-:W-:Y:S01]  /*48f0*/  @!P0 MOV R48, RZ ;  /* 0x000000ff00308202 */ /* 0x000fe20000000f00 */
[----:B------:R-:W-:Y:S05]  /*4900*/  @!P0 BRA `(.L_x_89) ;  /* 0x0000017000008947 */ /* 0x000fea0003800000 */
[----:B------:R-:W-:Y:S02]  /*4910*/  FSETP.GTU.FTZ.AND P0, PT, |R4|, +INF , PT ;  /* 0x7f8000000400780b */ /* 0x000fe40003f1c200 */
[----:B------:R-:W-:-:S04]  /*4920*/  FSETP.GTU.FTZ.AND P1, PT, |R5|, +INF , PT ;  /* 0x7f8000000500780b */ /* 0x000fc80003f3c200 */
[----:B------:R-:W-:-:S13]  /*4930*/  PLOP3.LUT P0, PT, P0, P1, PT, 0xa8, 0x0 ;  /* 0x000000000000781c */ /* 0x000fda0000703570 */
[----:B------:R-:W-:Y:S05]  /*4940*/  @P0 BRA `(.L_x_90) ;  /* 0x0000053000000947 */ /* 0x000fea0003800000 */
[----:B------:R-:W-:-:S13]  /*4950*/  LOP3.LUT P0, RZ, R5, 0x7fffffff, R4, 0xc8, !PT ;  /* 0x7fffffff05ff7812 */ /* 0x000fda000780c804 */
[----:B------:R-:W-:Y:S05]  /*4960*/  @!P0 BRA `(.L_x_91) ;  /* 0x000004f000008947 */ /* 0x000fea0003800000 */
[C---:B------:R-:W-:Y:S02]  /*4970*/  FSETP.NEU.FTZ.AND P2, PT, |R4|.reuse, +INF , PT ;  /* 0x7f8000000400780b */ /* 0x040fe40003f5d200 */
[----:B------:R-:W-:Y:S02]  /*4980*/  FSETP.NEU.FTZ.AND P1, PT, |R5|, +INF , PT ;  /* 0x7f8000000500780b */ /* 0x000fe40003f3d200 */
[----:B------:R-:W-:-:S11]  /*4990*/  FSETP.NEU.FTZ.AND P0, PT, |R4|, +INF , PT ;  /* 0x7f8000000400780b */ /* 0x000fd60003f1d200 */
[----:B------:R-:W-:Y:S05]  /*49a0*/  @!P1 BRA !P2, `(.L_x_91) ;  /* 0x000004b000009947 */ /* 0x000fea0005000000 */
[----:B------:R-:W-:-:S04]  /*49b0*/  LOP3.LUT P2, RZ, R4, 0x7fffffff, RZ, 0xc0, !PT ;  /* 0x7fffffff04ff7812 */ /* 0x000fc8000784c0ff */
[----:B------:R-:W-:-:S13]  /*49c0*/  PLOP3.LUT P1, PT, P1, P2, PT, 0x2a, 0x0 ;  /* 0x000000000000781c */ /* 0x000fda0000f24572 */
[----:B------:R-:W-:Y:S05]  /*49d0*/  @P1 BRA `(.L_x_92) ;  /* 0x0000046000001947 */ /* 0x000fea0003800000 */
[----:B------:R-:W-:-:S04]  /*49e0*/  LOP3.LUT P1, RZ, R5, 0x7fffffff, RZ, 0xc0, !PT ;  /* 0x7fffffff05ff7812 */ /* 0x000fc8000782c0ff */
[----:B------:R-:W-:-:S13]  /*49f0*/  PLOP3.LUT P0, PT, P0, P1, PT, 0x2a, 0x0 ;  /* 0x000000000000781c */ /* 0x000fda0000702572 */
[----:B------:R-:W-:Y:S05]  /*4a00*/  @P0 BRA `(.L_x_93) ;  /* 0x0000040000000947 */ /* 0x000fea0003800000 */
[----:B------:R-:W-:Y:S02]  /*4a10*/  ISETP.GE.AND P0, PT, R50, RZ, PT ;  /* 0x000000ff3200720c */ /* 0x000fe40003f06270 */
[----:B------:R-:W-:-:S11]  /*4a20*/  ISETP.GE.AND P1, PT, R51, RZ, PT ;  /* 0x000000ff3300720c */ /* 0x000fd60003f26270 */
[----:B------:R-:W-:Y:S01]  /*4a30*/  @P0 MOV R48, RZ ;  /* 0x000000ff00300202 */ /* 0x000fe20000000f00 */
[----:B------:R-:W-:Y:S01]  /*4a40*/  @!P0 FFMA R4, R4, 1.84467440737095516160e+19, RZ ;  /* 0x5f80000004048823 */ /* 0x000fe200000000ff */
[----:B------:R-:W-:Y:S01]  /*4a50*/  @!P0 MOV R48, 0xffffffc0 ;  /* 0xffffffc000308802 */ /* 0x000fe20000000f00 */
[----:B------:R-:W-:-:S03]  /*4a60*/  @!P1 FFMA R5, R5, 1.84467440737095516160e+19, RZ ;  /* 0x5f80000005059823 */ /* 0x000fc600000000ff */
[----:B------:R-:W-:Y:S02]  /*4a70*/  @!P1 IADD3 R48, R48, 0x40, RZ ;  /* 0x0000004030309810 */ /* 0x000fe40007ffe0ff */
.L_x_89:
[----:B------:R-:W-:Y:S01]  /*4a80*/  LEA R50, R47, 0xc0800000, 0x17 ;  /* 0xc08000002f327811 */ /* 0x000fe200078eb8ff */
[----:B------:R-:W-:Y:S01]  /*4a90*/  BSSY B2, `(.L_x_94) ;  /* 0x0000036000027945 */ /* 0x000fe20003800000 */
[----:B------:R-:W-:Y:S02]  /*4aa0*/  IADD3 R49, R49, -0x7f, RZ ;  /* 0xffffff8131317810 */ /* 0x000fe40007ffe0ff */
[----:B------:R-:W-:-:S03]  /*4ab0*/  IADD3 R52, -R50, R5, RZ ;  /* 0x0000000532347210 */ /* 0x000fc60007ffe1ff */
[C---:B------:R-:W-:Y:S01]  /*4ac0*/  IMAD R4, R49.reuse, -0x800000, R4 ;  /* 0xff80000031047824 */ /* 0x040fe200078e0204 */
[----:B------:R-:W0:Y:S01]  /*4ad0*/  MUFU.RCP R50, R52 ;  /* 0x0000003400327308 */ /* 0x000e220000001000 */
[----:B------:R-:W-:Y:S01]  /*4ae0*/  FADD.FTZ R51, -R52, -RZ ;  /* 0x800000ff34337221 */ /* 0x000fe20000010100 */
[----:B------:R-:W-:-:S04]  /*4af0*/  IADD3 R49, R49, 0x7f, -R47 ;  /* 0x0000007f31317810 */ /* 0x000fc80007ffe82f */
[----:B------:R-:W-:Y:S01]  /*4b00*/  IADD3 R49, R49, R48, RZ ;  /* 0x0000003031317210 */ /* 0x000fe20007ffe0ff */
[----:B0-----:R-:W-:-:S04]  /*4b10*/  FFMA R5, R50, R51, 1 ;  /* 0x3f80000032057423 */ /* 0x001fc80000000033 */
[----:B------:R-:W-:-:S04]  /*4b20*/  FFMA R5, R50, R5, R50 ;  /* 0x0000000532057223 */ /* 0x000fc80000000032 */
[----:B------:R-:W-:-:S04]  /*4b30*/  FFMA R50, R4, R5, RZ ;  /* 0x0000000504327223 */ /* 0x000fc800000000ff */
[----:B------:R-:W-:-:S04]  /*4b40*/  FFMA R53, R51, R50, R4 ;  /* 0x0000003233357223 */ /* 0x000fc80000000004 */
[----:B------:R-:W-:-:S04]  /*4b50*/  FFMA R50, R5, R53, R50 ;  /* 0x0000003505327223 */ /* 0x000fc80000000032 */
[----:B------:R-:W-:-:S04]  /*4b60*/  FFMA R51, R51, R50, R4 ;  /* 0x0000003233337223 */ /* 0x000fc80000000004 */
[----:B------:R-:W-:-:S05]  /*4b70*/  FFMA R4, R5, R51, R50 ;  /* 0x0000003305047223 */ /* 0x000fca0000000032 */
[----:B------:R-:W-:-:S04]  /*4b80*/  SHF.R.U32.HI R47, RZ, 0x17, R4 ;  /* 0x00000017ff2f7819 */ /* 0x000fc80000011604 */
[----:B------:R-:W-:-:S04]  /*4b90*/  LOP3.LUT R47, R47, 0xff, RZ, 0xc0, !PT ;  /* 0x000000ff2f2f7812 */ /* 0x000fc800078ec0ff */
[----:B------:R-:W-:-:S04]  /*4ba0*/  IADD3 R47, R47, R49, RZ ;  /* 0x000000312f2f7210 */ /* 0x000fc80007ffe0ff */
[----:B------:R-:W-:-:S04]  /*4bb0*/  IADD3 R48, R47, -0x1, RZ ;  /* 0xffffffff2f307810 */ /* 0x000fc80007ffe0ff */
[----:B------:R-:W-:-:S13]  /*4bc0*/  ISETP.GE.U32.AND P0, PT, R48, 0xfe, PT ;  /* 0x000000fe3000780c */ /* 0x000fda0003f06070 */
[----:B------:R-:W-:Y:S05]  /*4bd0*/  @!P0 BRA `(.L_x_95) ;  /* 0x0000020000008947 */ /* 0x000fea0003800000 */
[----:B------:R-:W-:-:S13]  /*4be0*/  ISETP.GT.AND P0, PT, R47, 0xfe, PT ;  /* 0x000000fe2f00780c */ /* 0x000fda0003f04270 */
[----:B------:R-:W-:Y:S05]  /*4bf0*/  @P0 BRA `(.L_x_96) ;  /* 0x000001b000000947 */ /* 0x000fea0003800000 */
[----:B------:R-:W-:-:S13]  /*4c00*/  ISETP.GE.AND P0, PT, R47, 0x1, PT ;  /* 0x000000012f00780c */ /* 0x000fda0003f06270 */
[----:B------:R-:W-:Y:S05]  /*4c10*/  @P0 BRA `(.L_x_97) ;  /* 0x000001d000000947 */ /* 0x000fea0003800000 */
[----:B------:R-:W-:Y:S02]  /*4c20*/  ISETP.GE.AND P0, PT, R47, -0x18, PT ;  /* 0xffffffe82f00780c */ /* 0x000fe40003f06270 */
[----:B------:R-:W-:-:S11]  /*4c30*/  LOP3.LUT R4, R4, 0x80000000, RZ, 0xc0, !PT ;  /* 0x8000000004047812 */ /* 0x000fd600078ec0ff */
[----:B------:R-:W-:Y:S05]  /*4c40*/  @!P0 BRA `(.L_x_97) ;  /* 0x000001a000008947 */ /* 0x000fea0003800000 */
[-CC-:B------:R-:W-:Y:S01]  /*4c50*/  FFMA.RZ R48, R5, R51.reuse, R50.reuse ;  /* 0x0000003305307223 */ /* 0x180fe2000000c032 */
[C---:B------:R-:W-:Y:S02]  /*4c60*/  ISETP.NE.AND P2, PT, R47.reuse, RZ, PT ;  /* 0x000000ff2f00720c */ /* 0x040fe40003f45270 */
[----:B------:R-:W-:Y:S02]  /*4c70*/  ISETP.NE.AND P1, PT, R47, RZ, PT ;  /* 0x000000ff2f00720c */ /* 0x000fe40003f25270 */
[----:B------:R-:W-:Y:S01]  /*4c80*/  LOP3.LUT R49, R48, 0x7fffff, RZ, 0xc0, !PT ;  /* 0x007fffff30317812 */ /* 0x000fe200078ec0ff */
[CCC-:B------:R-:W-:Y:S01]  /*4c90*/  FFMA.RP R48, R5.reuse, R51.reuse, R50.reuse ;  /* 0x0000003305307223 */ /* 0x1c0fe20000008032 */
[----:B------:R-:W-:Y:S01]  /*4ca0*/  FFMA.RM R5, R5, R51, R50 ;  /* 0x0000003305057223 */ /* 0x000fe20000004032 */
[----:B------:R-:W-:Y:S02]  /*4cb0*/  IADD3 R50, R47, 0x20, RZ ;  /* 0x000000202f327810 */ /* 0x000fe40007ffe0ff */
[----:B------:R-:W-:-:S02]  /*4cc0*/  LOP3.LUT R49, R49, 0x800000, RZ, 0xfc, !PT ;  /* 0x0080000031317812 */ /* 0x000fc400078efcff */
[----:B------:R-:W-:Y:S02]  /*4cd0*/  IADD3 R47, -R47, RZ, RZ ;  /* 0x000000ff2f2f7210 */ /* 0x000fe40007ffe1ff */
[----:B------:R-:W-:Y:S02]  /*4ce0*/  SHF.L.U32 R50, R49, R50, RZ ;  /* 0x0000003231327219 */ /* 0x000fe400000006ff */
[----:B------:R-:W-:Y:S02]  /*4cf0*/  FSETP.NEU.FTZ.AND P0, PT, R48, R5, PT ;  /* 0x000000053000720b */ /* 0x000fe40003f1d000 */
[----:B------:R-:W-:Y:S02]  /*4d00*/  SEL R48, R47, RZ, P2 ;  /* 0x000000ff2f307207 */ /* 0x000fe40001000000 */
[----:B------:R-:W-:Y:S02]  /*4d10*/  ISETP.NE.AND P1, PT, R50, RZ, P1 ;  /* 0x000000ff3200720c */ /* 0x000fe40000f25270 */
[----:B------:R-:W-:-:S02]  /*4d20*/  SHF.R.U32.HI R48, RZ, R48, R49 ;  /* 0x00000030ff307219 */ /* 0x000fc40000011631 */
[----:B------:R-:W-:Y:S02]  /*4d30*/  PLOP3.LUT P0, PT, P0, P1, PT, 0xa8, 0x0 ;  /* 0x000000000000781c */ /* 0x000fe40000703570 */
[----:B------:R-:W-:Y:S02]  /*4d40*/  SHF.R.U32.HI R50, RZ, 0x1, R48 ;  /* 0x00000001ff327819 */ /* 0x000fe40000011630 */
[----:B------:R-:W-:-:S04]  /*4d50*/  SEL R5, RZ, 0x1, !P0 ;  /* 0x00000001ff057807 */ /* 0x000fc80004000000 */
[----:B------:R-:W-:-:S04]  /*4d60*/  LOP3.LUT R5, R5, 0x1, R50, 0xf8, !PT ;  /* 0x0000000105057812 */ /* 0x000fc800078ef832 */
[----:B------:R-:W-:-:S04]  /*4d70*/  LOP3.LUT R5, R5, R48, RZ, 0xc0, !PT ;  /* 0x0000003005057212 */ /* 0x000fc800078ec0ff */
[----:B------:R-:W-:-:S04]  /*4d80*/  IADD3 R5, R50, R5, RZ ;  /* 0x0000000532057210 */ /* 0x000fc80007ffe0ff */
[----:B------:R-:W-:Y:S01]  /*4d90*/  LOP3.LUT R4, R5, R4, RZ, 0xfc, !PT ;  /* 0x0000000405047212 */ /* 0x000fe200078efcff */
[----:B------:R-:W-:Y:S05]  /*4da0*/  BRA `(.L_x_97) ;  /* 0x0000004000007947 */ /* 0x000fea0003800000 */
.L_x_96:
[----:B------:R-:W-:-:S04]  /*4db0*/  LOP3.LUT R4, R4, 0x80000000, RZ, 0xc0, !PT ;  /* 0x8000000004047812 */ /* 0x000fc800078ec0ff */
[----:B------:R-:W-:Y:S01]  /*4dc0*/  LOP3.LUT R4, R4, 0x7f800000, RZ, 0xfc, !PT ;  /* 0x7f80000004047812 */ /* 0x000fe200078efcff */
[----:B------:R-:W-:Y:S05]  /*4dd0*/  BRA `(.L_x_97) ;  /* 0x0000001000007947 */ /* 0x000fea0003800000 */
.L_x_95:
[----:B------:R-:W-:Y:S02]  /*4de0*/  LEA R4, R49, R4, 0x17 ;  /* 0x0000000431047211 */ /* 0x000fe400078eb8ff */
.L_x_97:
[----:B------:R-:W-:Y:S05]  /*4df0*/  BSYNC B2 ;  /* 0x0000000000027941 */ /* 0x000fea0003800000 */
.L_x_94:
[----:B------:R-:W-:Y:S05]  /*4e00*/  BRA `(.L_x_98) ;  /* 0x0000008000007947 */ /* 0x000fea0003800000 */
.L_x_93:
[----:B------:R-:W-:-:S04]  /*4e10*/  LOP3.LUT R4, R5, 0x80000000, R4, 0x48, !PT ;  /* 0x8000000005047812 */ /* 0x000fc800078e4804 */
[----:B------:R-:W-:Y:S01]  /*4e20*/  LOP3.LUT R4, R4, 0x7f800000, RZ, 0xfc, !PT ;  /* 0x7f80000004047812 */ /* 0x000fe200078efcff */
[----:B------:R-:W-:Y:S05]  /*4e30*/  BRA `(.L_x_98) ;  /* 0x0000005000007947 */ /* 0x000fea0003800000 */
.L_x_92:
[----:B------:R-:W-:Y:S01]  /*4e40*/  LOP3.LUT R4, R5, 0x80000000, R4, 0x48, !PT ;  /* 0x8000000005047812 */ /* 0x000fe200078e4804 */
[----:B------:R-:W-:Y:S05]  /*4e50*/  BRA `(.L_x_98) ;  /* 0x0000003000007947 */ /* 0x000fea0003800000 */
.L_x_91:
[----:B------:R-:W0:Y:S01]  /*4e60*/  MUFU.RSQ R4, -QNAN ;  /* 0xffc0000000047908 */ /* 0x000e220000001400 */
[----:B------:R-:W-:Y:S05]  /*4e70*/  BRA `(.L_x_98) ;  /* 0x0000001000007947 */ /* 0x000fea0003800000 */
.L_x_90:
[----:B------:R-:W-:Y:S02]  /*4e80*/  FADD.FTZ R4, R4, R5 ;  /* 0x0000000504047221 */ /* 0x000fe40000010000 */
.L_x_98:
[----:B------:R-:W-:Y:S05]  /*4e90*/  BSYNC B1 ;  /* 0x0000000000017941 */ /* 0x000fea0003800000 */
.L_x_88:
[----:B0-----:R-:W-:Y:S02]  /*4ea0*/  MOV R47, R4 ;  /* 0x00000004002f7202 */ /* 0x001fe40000000f00 */
[----:B------:R-:W-:Y:S02]  /*4eb0*/  MOV R4, R45 ;  /* 0x0000002d00047202 */ /* 0x000fe40000000f00 */
[----:B------:R-:W-:-:S04]  /*4ec0*/  MOV R5, 0x0 ;  /* 0x0000000000057802 */ /* 0x000fc80000000f00 */
[----:B------:R-:W-:Y:S05]  /*4ed0*/  RET.REL.NODEC R4 `(eval_muscles_cuda_kernel_backward) ;  /* 0xffffb12004007950 */ /* 0x000fea0003c3ffff */
.L_x_99:
        /* <DEDUP_REMOVED lines=10> */
.L_x_1998:


//--------------------- .text.eval_muscles_cuda_kernel_forward --------------------------
	.section	.text.eval_muscles_cuda_kernel_forward,"ax",@progbits
	.sectioninfo	@"SHI_REGISTERS=40"
	.align	128
        .global         eval_muscles_cuda_kernel_forward
        .type           eval_muscles_cuda_kernel_forward,@function
        .size           eval_muscles_cuda_kernel_forward,(.L_x_2000 - eval_muscles_cuda_kernel_forward)
        .other          eval_muscles_cuda_kernel_forward,@"STO_CUDA_ENTRY STV_DEFAULT"
eval_muscles_cuda_kernel_forward:
.text.eval_muscles_cuda_kernel_forward:
        /* <DEDUP_REMOVED lines=8> */
[----:B------:R-:W-:Y:S02]  /*0080*/  ULDC UR6, c[0x0][0x0] ;  /* 0x0000000000067ab9 */ /* 0x000fe40000000800 */
[----:B------:R-:W-:Y:S02]  /*0090*/  ULDC UR7, c[0x0][0xc] ;  /* 0x0000030000077ab9 */ /* 0x000fe40000000800 */
[----:B------:R-:W-:Y:S02]  /*00a0*/  ULDC UR5, c[0x0][0x2b8] ;  /* 0x0000ae0000057ab9 */ /* 0x000fe40000000800 */
[----:B------:R-:W-:Y:S02]  /*00b0*/  ULDC UR8, c[0x0][0x2f0] ;  /* 0x0000bc0000087ab9 */ /* 0x000fe40000000800 */
[----:B------:R-:W-:Y:S02]  /*00c0*/  ULDC UR9, c[0x0][0x1a0] ;  /* 0x0000680000097ab9 */ /* 0x000fe40000000800 */
[----:B------:R-:W-:-:S02]  /*00d0*/  ULDC UR10, c[0x0][0x210] ;  /* 0x00008400000a7ab9 */ /* 0x000fc40000000800 */
[----:B------:R-:W-:Y:S02]  /*00e0*/  ULDC UR11, c[0x0][0x360] ;  /* 0x0000d800000b7ab9 */ /* 0x000fe40000000800 */
[----:B------:R-:W-:Y:S02]  /*00f0*/  UIMAD.WIDE.U32 UR6, UR6, UR7, URZ ;  /* 0x00000007060672a5 */ /* 0x000fe4000f8e003f */
[----:B------:R-:W-:Y:S02]  /*0100*/  USHF.R.S32.HI UR5, URZ, 0x1f, UR5 ;  /* 0x0000001f3f057899 */ /* 0x000fe40008011405 */
[----:B------:R-:W-:Y:S02]  /*0110*/  USHF.R.S32.HI UR8, URZ, 0x1f, UR8 ;  /* 0x0000001f3f087899 */ /* 0x000fe40008011408 */
[----:B------:R-:W-:Y:S02]  /*0120*/  USHF.R.S32.HI UR9, URZ, 0x1f, UR9 ;  /* 0x0000001f3f097899 */ /* 0x000fe40008011409 */
[----:B------:R-:W-:-:S02]  /*0130*/  USHF.R.S32.HI UR10, URZ, 0x1f, UR10 ;  /* 0x0000001f3f0a7899 */ /* 0x000fc4000801140a */
[----:B------:R-:W-:Y:S02]  /*0140*/  USHF.R.S32.HI UR11, URZ, 0x1f, UR11 ;  /* 0x0000001f3f0b7899 */ /* 0x000fe4000801140b */
.L_x_116:
[----:B------:R-:W-:Y:S01]  /*0150*/  IADD3 R3, R10, 0x1, RZ ;  /* 0x000000010a037810 */ /* 0x000fe20007ffe0ff */
[----:B------:R-:W-:Y:S01]  /*0160*/  ULDC UR4, c[0x0][0x248] ;  /* 0x0000920000047ab9 */ /* 0x000fe20000000800 */
[----:B------:R-:W-:Y:S01]  /*0170*/  SHF.R.S32.HI R0, RZ, 0x1f, R10 ;  /* 0x0000001fff007819 */ /* 0x000fe2000001140a */
[----:B------:R-:W-:Y:S01]  /*0180*/  USHF.R.S32.HI UR4, URZ, 0x1f, UR4 ;  /* 0x0000001f3f047899 */ /* 0x000fe20008011404 */
[----:B------:R-:W-:Y:S01]  /*0190*/  SHF.R.S32.HI R2, RZ, 0x1f, R3 ;  /* 0x0000001fff027819 */ /* 0x000fe20000011403 */
[----:B------:R-:W-:Y:S01]  /*01a0*/  ULDC.64 UR12, c[0x0][0x118] ;  /* 0x00004600000c7ab9 */ /* 0x000fe20000000a00 */
[----:B------:R-:W-:Y:S01]  /*01b0*/  MOV R6, c[0x0][0x248] ;  /* 0x0000920000067a02 */ /* 0x000fe20000000f00 */
[----:B------:R-:W-:Y:S02]  /*01c0*/  IMAD R7, R0, c[0x0][0x248], RZ ;  /* 0x0000920000077a24 */ /* 0x000fe400078e02ff */
[----:B------:R-:W-:Y:S02]  /*01d0*/  IMAD R2, R2, c[0x0][0x248], RZ ;  /* 0x0000920002027a24 */ /* 0x000fe400078e02ff */
[----:B------:R-:W-:-:S04]  /*01e0*/  IMAD.WIDE.U32 R4, R3, R6, c[0x0][0x228] ;  /* 0x00008a0003047625 */ /* 0x000fc800078e0006 */
[----:B------:R-:W-:Y:S02]  /*01f0*/  IMAD R9, R3, UR4, R2 ;  /* 0x0000000403097c24 */ /* 0x000fe4000f8e0202 */
[----:B------:R-:W-:-:S03]  /*0200*/  IMAD.WIDE.U32 R2, R10, R6, c[0x0][0x228] ;  /* 0x00008a000a027625 */ /* 0x000fc600078e0006 */
[----:B------:R-:W-:Y:S01]  /*0210*/  IADD3 R5, R5, R9, RZ ;  /* 0x0000000905057210 */ /* 0x000fe20007ffe0ff */
[----:B------:R-:W-:-:S04]  /*0220*/  IMAD R7, R10, UR4, R7 ;  /* 0x000000040a077c24 */ /* 0x000fc8000f8e0207 */
[----:B------:R-:W2:Y:S01]  /*0230*/  LDG.E R12, [R4.64] ;  /* 0x0000000c040c7981 */ /* 0x000ea2000c1e1900 */
[----:B------:R-:W-:-:S05]  /*0240*/  IADD3 R3, R3, R7, RZ ;  /* 0x0000000703037210 */ /* 0x000fca0007ffe0ff */
[----:B------:R-:W3:Y:S01]  /*0250*/  LDG.E R15, [R2.64] ;  /* 0x0000000c020f7981 */ /* 0x000ee2000c1e1900 */
[----:B------:R-:W-:Y:S01]  /*0260*/  ULDC UR4, c[0x0][0x328] ;  /* 0x0000ca0000047ab9 */ /* 0x000fe20000000800 */
[----:B------:R-:W-:Y:S01]  /*0270*/  MOV R7, c[0x0][0x328] ;  /* 0x0000ca0000077a02 */ /* 0x000fe20000000f00 */
[----:B------:R-:W-:Y:S01]  /*0280*/  USHF.R.S32.HI UR12, URZ, 0x1f, UR4 ;  /* 0x0000001f3f0c7899 */ /* 0x000fe20008011404 */
[----:B------:R-:W-:Y:S02]  /*0290*/  IMAD R9, R0, c[0x0][0x328], RZ ;  /* 0x0000ca0000097a24 */ /* 0x000fe400078e02ff */
[----:B------:R-:W-:Y:S01]  /*02a0*/  UMOV UR4, URZ ;  /* 0x0000003f00047c82 */ /* 0x000fe20008000000 */
[----:B------:R-:W-:Y:S01]  /*02b0*/  IMAD.WIDE.U32 R6, R10, R7, c[0x0][0x308] ;  /* 0x0000c2000a067625 */ /* 0x000fe200078e0007 */
[----:B------:R-:W-:-:S03]  /*02c0*/  UIADD3 UR4, UR7, UR4, URZ ;  /* 0x0000000407047290 */ /* 0x000fc6000fffe03f */
[C---:B------:R-:W-:Y:S01]  /*02d0*/  IMAD R9, R10.reuse, UR12, R9 ;  /* 0x0000000c0a097c24 */ /* 0x040fe2000f8e0209 */
[----:B------:R-:W-:Y:S01]  /*02e0*/  IADD3 R10, P0, R10, UR6, RZ ;  /* 0x000000060a0a7c10 */ /* 0x000fe2000ff1e0ff */
[----:B------:R-:W-:Y:S03]  /*02f0*/  BSSY B1, `(.L_x_100) ;  /* 0x000010a000017945 */ /* 0x000fe60003800000 */
[----:B------:R-:W-:Y:S02]  /*0300*/  IADD3.X R11, R11, UR4, RZ, P0, !PT ;  /* 0x000000040b0b7c10 */ /* 0x000fe400087fe4ff */
[----:B------:R-:W-:-:S04]  /*0310*/  ISETP.GE.U32.AND P0, PT, R10, c[0x0][0x178], PT ;  /* 0x00005e000a007a0c */ /* 0x000fc80003f06070 */
[----:B------:R-:W-:Y:S02]  /*0320*/  ISETP.GE.U32.AND.EX P0, PT, R11, c[0x0][0x17c], PT, P0 ;  /* 0x00005f000b007a0c */ /* 0x000fe40003f06100 */
[----:B--2---:R-:W-:-:S04]  /*0330*/  IADD3 R12, R12, -0x1, RZ ;  /* 0xffffffff0c0c7810 */ /* 0x004fc80007ffe0ff */
[----:B---3--:R-:W-:-:S13]  /*0340*/  ISETP.GE.AND P1, PT, R15, R12, PT ;  /* 0x0000000c0f00720c */ /* 0x008fda0003f26270 */
[----:B-----5:R-:W-:Y:S05]  /*0350*/  @P1 BRA `(.L_x_101) ;  /* 0x0000103000001947 */ /* 0x020fea0003800000 */
[----:B------:R-:W-:Y:S01]  /*0360*/  IADD3 R3, R7, R9, RZ ;  /* 0x0000000907037210 */ /* 0x000fe20007ffe0ff */
[----:B------:R-:W-:Y:S01]  /*0370*/  ULDC.64 UR12, c[0x0][0x118] ;  /* 0x00004600000c7ab9 */ /* 0x000fe20000000a00 */
[----:B------:R-:W-:-:S05]  /*0380*/  MOV R2, R6 ;  /* 0x0000000600027202 */ /* 0x000fca0000000f00 */
[----:B------:R0:W5:Y:S01]  /*0390*/  LDG.E R13, [R2.64] ;  /* 0x0000000c020d7981 */ /* 0x000162000c1e1900 */
[----:B------:R-:W-:Y:S02]  /*03a0*/  SHF.R.S32.HI R0, RZ, 0x1f, R15 ;  /* 0x0000001fff007819 */ /* 0x000fe4000001140f */
[----:B------:R-:W-:-:S04]  /*03b0*/  MOV R7, R15 ;  /* 0x0000000f00077202 */ /* 0x000fc80000000f00 */
.L_x_114:
[C---:B------:R-:W-:Y:S01]  /*03c0*/  IADD3 R15, P1, R7.reuse, 0x1, RZ ;  /* 0x00000001070f7810 */ /* 0x040fe20007f3e0ff */
[----:B0-----:R-:W-:Y:S01]  /*03d0*/  IMAD R2, R0, c[0x0][0x2b8], RZ ;  /* 0x0000ae0000027a24 */ /* 0x001fe200078e02ff */
[----:B------:R-:W-:Y:S01]  /*03e0*/  MOV R4, c[0x0][0x2b8] ;  /* 0x0000ae0000047a02 */ /* 0x000fe20000000f00 */
[----:B------:R-:W-:Y:S01]  /*03f0*/  YIELD ;  /* 0x0000000000007946 */ /* 0x000fe20003800000 */
[----:B------:R-:W-:Y:S01]  /*0400*/  IADD3.X R14, RZ, R0, RZ, P1, !PT ;  /* 0x00000000ff0e7210 */ /* 0x000fe20000ffe4ff */
[C---:B------:R-:W-:Y:S01]  /*0410*/  IMAD R9, R7.reuse, UR5, R2 ;  /* 0x0000000507097c24 */ /* 0x040fe2000f8e0202 */
[----:B------:R-:W-:Y:S01]  /*0420*/  ULDC.64 UR12, c[0x0][0x118] ;  /* 0x00004600000c7ab9 */ /* 0x000fe20000000a00 */
[----:B------:R-:W-:-:S04]  /*0430*/  IMAD.WIDE.U32 R2, R7, R4, c[0x0][0x298] ;  /* 0x0000a60007027625 */ /* 0x000fc800078e0004 */
[----:B------:R-:W-:Y:S01]  /*0440*/  IMAD R6, R14, c[0x0][0x2b8], RZ ;  /* 0x0000ae000e067a24 */ /* 0x000fe200078e02ff */
[----:B------:R-:W-:Y:S01]  /*0450*/  IADD3 R3, R3, R9, RZ ;  /* 0x0000000903037210 */ /* 0x000fe20007ffe0ff */
[----:B------:R-:W-:-:S04]  /*0460*/  IMAD.WIDE.U32 R4, R15, R4, c[0x0][0x298] ;  /* 0x0000a6000f047625 */ /* 0x000fc800078e0004 */
[----:B------:R-:W-:Y:S01]  /*0470*/  IMAD R17, R15, UR5, R6 ;  /* 0x000000050f117c24 */ /* 0x000fe2000f8e0206 */
[----:B------:R-:W2:Y:S04]  /*0480*/  LDG.E R16, [R2.64] ;  /* 0x0000000c02107981 */ /* 0x000ea8000c1e1900 */
[----:B------:R-:W-:-:S05]  /*0490*/  IADD3 R5, R5, R17, RZ ;  /* 0x0000001105057210 */ /* 0x000fca0007ffe0ff */
[----:B------:R-:W2:Y:S01]  /*04a0*/  LDG.E R17, [R4.64] ;  /* 0x0000000c04117981 */ /* 0x000ea2000c1e1900 */
[----:B------:R-:W-:Y:S01]  /*04b0*/  BSSY B0, `(.L_x_102) ;  /* 0x00000e8000007945 */ /* 0x000fe20003800000 */
[----:B--2---:R-:W-:-:S13]  /*04c0*/  ISETP.NE.AND P1, PT, R16, R17, PT ;  /* 0x000000111000720c */ /* 0x004fda0003f25270 */
[----:B------:R-:W-:Y:S05]  /*04d0*/  @!P1 BRA `(.L_x_103) ;  /* 0x00000e5000009947 */ /* 0x000fea0003800000 */
[----:B------:R-:W-:Y:S01]  /*04e0*/  SHF.R.S32.HI R18, RZ, 0x1f, R16 ;  /* 0x0000001fff127819 */ /* 0x000fe20000011410 */
[----:B------:R-:W-:Y:S01]  /*04f0*/  IMAD R0, R0, c[0x0][0x2f0], RZ ;  /* 0x0000bc0000007a24 */ /* 0x000fe200078e02ff */
[----:B------:R-:W-:Y:S01]  /*0500*/  MOV R4, c[0x0][0x2f0] ;  /* 0x0000bc0000047a02 */ /* 0x000fe20000000f00 */
[----:B------:R-:W-:Y:S01]  /*0510*/  ULDC.64 UR12, c[0x0][0x118] ;  /* 0x00004600000c7ab9 */ /* 0x000fe20000000a00 */
[----:B------:R-:W-:Y:S01]  /*0520*/  MOV R6, c[0x0][0x210] ;  /* 0x0000840000067a02 */ /* 0x000fe20000000f00 */
[----:B------:R-:W-:Y:S01]  /*0530*/  IMAD R5, R18, c[0x0][0x210], RZ ;  /* 0x0000840012057a24 */ /* 0x000fe200078e02ff */
[----:B------:R-:W-:Y:S01]  /*0540*/  MOV R31, c[0x0][0x1a0] ;  /* 0x00006800001f7a02 */ /* 0x000fe20000000f00 */
[C---:B------:R-:W-:Y:S02]  /*0550*/  IMAD R3, R7.reuse, UR8, R0 ;  /* 0x0000000807037c24 */ /* 0x040fe4000f8e0200 */
[----:B------:R-:W-:-:S04]  /*0560*/  IMAD.WIDE.U32 R24, R7, R4, c[0x0][0x2d0] ;  /* 0x0000b40007187625 */ /* 0x000fc800078e0004 */
[C---:B------:R-:W-:Y:S01]  /*0570*/  IMAD R7, R16.reuse, UR10, R5 ;  /* 0x0000000a10077c24 */ /* 0x040fe2000f8e0205 */
[----:B------:R-:W-:Y:S01]  /*0580*/  IADD3 R25, R25, R3, RZ ;  /* 0x0000000319197210 */ /* 0x000fe20007ffe0ff */
[----:B------:R-:W-:-:S04]  /*0590*/  IMAD.WIDE.U32 R8, R16, R6, c[0x0][0x1f0] ;  /* 0x00007c0010087625 */ /* 0x000fc800078e0006 */
[----:B------:R-:W-:Y:S01]  /*05a0*/  IMAD R5, R18, c[0x0][0x1a0], RZ ;  /* 0x0000680012057a24 */ /* 0x000fe200078e02ff */
[----:B------:R-:W-:Y:S01]  /*05b0*/  IADD3 R9, R9, R7, RZ ;  /* 0x0000000709097210 */ /* 0x000fe20007ffe0ff */
[C---:B------:R-:W-:Y:S01]  /*05c0*/  IMAD.WIDE.U32 R2, R16.reuse, R31, c[0x0][0x180] ;  /* 0x0000600010027625 */ /* 0x040fe200078e001f */
[----:B------:R0:W2:Y:S03]  /*05d0*/  LDG.E R23, [R24.64+0x4] ;  /* 0x0000040c18177981 */ /* 0x0000a6000c1e1900 */
[----:B------:R-:W-:Y:S01]  /*05e0*/  IMAD R5, R16, UR9, R5 ;  /* 0x0000000910057c24 */ /* 0x000fe2000f8e0205 */
[----:B------:R1:W2:Y:S04]  /*05f0*/  LDG.E R26, [R8.64+0x4] ;  /* 0x0000040c081a7981 */ /* 0x0002a8000c1e1900 */
[----:B------:R-:W-:Y:S01]  /*0600*/  IADD3 R3, R3, R5, RZ ;  /* 0x0000000503037210 */ /* 0x000fe20007ffe0ff */
[----:B------:R0:W3:Y:S04]  /*0610*/  LDG.E R27, [R24.64] ;  /* 0x0000000c181b7981 */ /* 0x0000e8000c1e1900 */
[----:B------:R1:W3:Y:S04]  /*0620*/  LDG.E R28, [R8.64] ;  /* 0x0000000c081c7981 */ /* 0x0002e8000c1e1900 */
[----:B------:R-:W4:Y:S04]  /*0630*/  LDG.E R0, [R2.64+0x10] ;  /* 0x0000100c02007981 */ /* 0x000f28000c1e1900 */
[----:B------:R0:W4:Y:S04]  /*0640*/  LDG.E R29, [R24.64+0x8] ;  /* 0x0000080c181d7981 */ /* 0x000128000c1e1900 */
[----:B------:R1:W4:Y:S04]  /*0650*/  LDG.E R30, [R8.64+0x8] ;  /* 0x0000080c081e7981 */ /* 0x000328000c1e1900 */
[----:B------:R-:W4:Y:S04]  /*0660*/  LDG.E R21, [R2.64+0xc] ;  /* 0x00000c0c02157981 */ /* 0x000f28000c1e1900 */
[----:B------:R-:W4:Y:S04]  /*0670*/  LDG.E R20, [R2.64+0x14] ;  /* 0x0000140c02147981 */ /* 0x000f28000c1e1900 */
[----:B------:R-:W4:Y:S01]  /*0680*/  LDG.E R22, [R2.64+0x18] ;  /* 0x0000180c02167981 */ /* 0x000f22000c1e1900 */
[----:B------:R-:W-:Y:S01]  /*0690*/  SHF.R.S32.HI R19, RZ, 0x1f, R17 ;  /* 0x0000001fff137819 */ /* 0x000fe20000011411 */
[----:B------:R-:W-:-:S04]  /*06a0*/  IMAD R32, R14, c[0x0][0x2f0], RZ ;  /* 0x0000bc000e207a24 */ /* 0x000fc800078e02ff */
[----:B------:R-:W-:Y:S02]  /*06b0*/  IMAD R34, R19, c[0x0][0x210], RZ ;  /* 0x0000840013227a24 */ /* 0x000fe400078e02ff */
[----:B------:R-:W-:-:S04]  /*06c0*/  IMAD.WIDE.U32 R6, R17, R6, c[0x0][0x1f0] ;  /* 0x00007c0011067625 */ /* 0x000fc800078e0006 */
[----:B0-----:R-:W-:Y:S02]  /*06d0*/  IMAD R25, R17, UR10, R34 ;  /* 0x0000000a11197c24 */ /* 0x001fe4000f8e0222 */
[----:B------:R-:W-:Y:S02]  /*06e0*/  IMAD R33, R15, UR8, R32 ;  /* 0x000000080f217c24 */ /* 0x000fe4000f8e0220 */
[----:B------:R-:W-:Y:S01]  /*06f0*/  IMAD.WIDE.U32 R4, R4, R15, c[0x0][0x2d0] ;  /* 0x0000b40004047625 */ /* 0x000fe200078e000f */
[----:B------:R-:W-:-:S03]  /*0700*/  IADD3 R7, R7, R25, RZ ;  /* 0x0000001907077210 */ /* 0x000fc60007ffe0ff */
[----:B------:R-:W-:Y:S01]  /*0710*/  IMAD R24, R19, c[0x0][0x1a0], RZ ;  /* 0x0000680013187a24 */ /* 0x000fe200078e02ff */
[----:B------:R-:W-:Y:S01]  /*0720*/  IADD3 R5, R5, R33, RZ ;  /* 0x0000002105057210 */ /* 0x000fe20007ffe0ff */
[C---:B-1----:R-:W-:Y:S01]  /*0730*/  IMAD.WIDE.U32 R8, R17.reuse, R31, c[0x0][0x180] ;  /* 0x0000600011087625 */ /* 0x042fe200078e001f */
[----:B------:R0:W4:Y:S03]  /*0740*/  LDG.E R35, [R6.64+0x8] ;  /* 0x0000080c06237981 */ /* 0x000126000c1e1900 */
[----:B------:R-:W-:Y:S02]  /*0750*/  IMAD R31, R17, UR9, R24 ;  /* 0x00000009111f7c24 */ /* 0x000fe4000f8e0218 */
[----:B------:R1:W4:Y:S03]  /*0760*/  LDG.E R24, [R4.64] ;  /* 0x0000000c04187981 */ /* 0x000326000c1e1900 */
[----:B------:R-:W-:Y:S01]  /*0770*/  IADD3 R9, R9, R31, RZ ;  /* 0x0000001f09097210 */ /* 0x000fe20007ffe0ff */
[----:B--2---:R-:W-:-:S02]  /*0780*/  FADD R25, -R26, R23 ;  /* 0x000000171a197221 */ /* 0x004fc40000000100 */
[----:B------:R1:W2:Y:S04]  /*0790*/  LDG.E R23, [R4.64+0x4] ;  /* 0x0000040c04177981 */ /* 0x0002a8000c1e1900 */
[----:B------:R1:W2:Y:S01]  /*07a0*/  LDG.E R26, [R4.64+0x8] ;  /* 0x0000080c041a7981 */ /* 0x0002a2000c1e1900 */
[----:B---3--:R-:W-:Y:S01]  /*07b0*/  FADD R37, -R28, R27 ;  /* 0x0000001b1c257221 */ /* 0x008fe20000000100 */
[----:B----4-:R-:W-:-:S03]  /*07c0*/  FMUL R28, R25, R0 ;  /* 0x00000000191c7220 */ /* 0x010fc60000400000 */
[C---:B------:R-:W-:Y:S01]  /*07d0*/  FMUL R32, R37.reuse, R0 ;  /* 0x0000000025207220 */ /* 0x040fe20000400000 */
[----:B------:R-:W-:Y:S02]  /*07e0*/  FADD R27, -R30, R29 ;  /* 0x0000001d1e1b7221 */ /* 0x000fe40000000100 */
[----:B------:R0:W3:Y:S01]  /*07f0*/  LDG.E R29, [R6.64] ;  /* 0x0000000c061d7981 */ /* 0x0000e2000c1e1900 */
[----:B------:R-:W-:-:S03]  /*0800*/  FFMA R30, R37, R21, R28 ;  /* 0x00000015251e7223 */ /* 0x000fc6000000001c */
[----:B------:R0:W4:Y:S01]  /*0810*/  LDG.E R28, [R6.64+0x4] ;  /* 0x0000040c061c7981 */ /* 0x000122000c1e1900 */
[-C--:B-1----:R-:W-:Y:S01]  /*0820*/  FMUL R4, R25, R20.reuse ;  /* 0x0000001419047220 */ /* 0x082fe20000400000 */
[C---:B------:R-:W-:Y:S01]  /*0830*/  FFMA R30, R27.reuse, R20, R30 ;  /* 0x000000141b1e7223 */ /* 0x040fe2000000001e */
[CC--:B------:R-:W-:Y:S02]  /*0840*/  FMUL R34, R27.reuse, R21.reuse ;  /* 0x000000151b227220 */ /* 0x0c0fe40000400000 */
[----:B------:R-:W-:Y:S01]  /*0850*/  FFMA R31, R27, R0, -R4 ;  /* 0x000000001b1f7223 */ /* 0x000fe20000000804 */
[----:B------:R-:W-:Y:S01]  /*0860*/  FFMA R33, R25, R21, -R32 ;  /* 0x0000001519217223 */ /* 0x000fe20000000820 */
[----:B------:R-:W4:Y:S01]  /*0870*/  LDG.E R4, [R8.64+0x10] ;  /* 0x0000100c08047981 */ /* 0x000f22000c1e1900 */
[----:B------:R-:W-:Y:S01]  /*0880*/  FADD R32, R30, R30 ;  /* 0x0000001e1e207221 */ /* 0x000fe20000000000 */
[----:B------:R-:W-:Y:S02]  /*0890*/  FFMA R5, R37, R20, -R34 ;  /* 0x0000001425057223 */ /* 0x000fe40000000822 */
[----:B0-----:R-:W4:Y:S01]  /*08a0*/  LDG.E R6, [R8.64+0xc] ;  /* 0x00000c0c08067981 */ /* 0x001f22000c1e1900 */
[-C--:B------:R-:W-:Y:S01]  /*08b0*/  FMUL R34, R21, R32.reuse ;  /* 0x0000002015227220 */ /* 0x080fe20000400000 */
[-C--:B------:R-:W-:Y:S01]  /*08c0*/  FMUL R36, R0, R32.reuse ;  /* 0x0000002000247220 */ /* 0x080fe20000400000 */
[----:B------:R-:W-:Y:S01]  /*08d0*/  FMUL R32, R20, R32 ;  /* 0x0000002014207220 */ /* 0x000fe20000400000 */
[----:B------:R-:W4:Y:S04]  /*08e0*/  LDG.E R21, [R8.64+0x18] ;  /* 0x0000180c08157981 */ /* 0x000f28000c1e1900 */
[----:B------:R-:W4:Y:S04]  /*08f0*/  LDG.E R20, [R8.64+0x14] ;  /* 0x0000140c08147981 */ /* 0x000f28000c1e1900 */
[----:B------:R0:W4:Y:S01]  /*0900*/  LDG.E R7, [R2.64+0x4] ;  /* 0x0000040c02077981 */ /* 0x000122000c1e1900 */
[----:B------:R-:W-:-:S04]  /*0910*/  FADD R30, R22, R22 ;  /* 0x00000016161e7221 */ /* 0x000fc80000000000 */
[----:B------:R-:W-:-:S04]  /*0920*/  FFMA R30, R22, R30, -1 ;  /* 0xbf800000161e7423 */ /* 0x000fc8000000001e */
[-C--:B------:R-:W-:Y:S02]  /*0930*/  FFMA R25, R25, R30.reuse, R36 ;  /* 0x0000001e19197223 */ /* 0x080fe40000000024 */
[----:B------:R1:W4:Y:S01]  /*0940*/  LDG.E R36, [R8.64+0x4] ;  /* 0x0000040c08247981 */ /* 0x000322000c1e1900 */
[-C--:B------:R-:W-:Y:S01]  /*0950*/  FFMA R32, R27, R30.reuse, R32 ;  /* 0x0000001e1b207223 */ /* 0x080fe20000000020 */
[----:B------:R-:W-:Y:S02]  /*0960*/  FFMA R0, R37, R30, R34 ;  /* 0x0000001e25007223 */ /* 0x000fe40000000022 */
[----:B------:R0:W4:Y:S04]  /*0970*/  LDG.E R27, [R2.64] ;  /* 0x0000000c021b7981 */ /* 0x000128000c1e1900 */
[----:B------:R1:W4:Y:S04]  /*0980*/  LDG.E R34, [R8.64] ;  /* 0x0000000c08227981 */ /* 0x000328000c1e1900 */
[----:B------:R0:W4:Y:S04]  /*0990*/  LDG.E R30, [R2.64+0x8] ;  /* 0x0000080c021e7981 */ /* 0x000128000c1e1900 */
[----:B------:R1:W4:Y:S01]  /*09a0*/  LDG.E R37, [R8.64+0x8] ;  /* 0x0000080c08257981 */ /* 0x000322000c1e1900 */
[C---:B------:R-:W-:Y:S01]  /*09b0*/  FMUL R31, R22.reuse, R31 ;  /* 0x0000001f161f7220 */ /* 0x040fe20000400000 */
[----:B------:R-:W-:-:S03]  /*09c0*/  FMUL R33, R22, R33 ;  /* 0x0000002116217220 */ /* 0x000fc60000400000 */
[----:B------:R-:W-:Y:S01]  /*09d0*/  FFMA R0, R31, 2, R0 ;  /* 0x400000001f007823 */ /* 0x000fe20000000000 */
[----:B0-----:R-:W-:Y:S01]  /*09e0*/  FFMA R3, R33, 2, R32 ;  /* 0x4000000021037823 */ /* 0x001fe20000000020 */
[----:B------:R-:W-:Y:S01]  /*09f0*/  BSSY B2, `(.L_x_104) ;  /* 0x0000035000027945 */ /* 0x000fe20003800000 */
[----:B--2---:R-:W-:Y:S01]  /*0a00*/  FADD R35, -R35, R26 ;  /* 0x0000001a23237221 */ /* 0x004fe20000000100 */
[----:B---3--:R-:W-:Y:S01]  /*0a10*/  FADD R29, -R29, R24 ;  /* 0x000000181d1d7221 */ /* 0x008fe20000000100 */
[----:B----4-:R-:W-:Y:S01]  /*0a20*/  FADD R23, -R28, R23 ;  /* 0x000000171c177221 */ /* 0x010fe20000000100 */
[----:B------:R-:W-:-:S03]  /*0a30*/  FMUL R24, R22, R5 ;  /* 0x0000000516187220 */ /* 0x000fc60000400000 */
[----:B------:R-:W-:-:S04]  /*0a40*/  FMUL R26, R23, R4 ;  /* 0x00000004171a7220 */ /* 0x000fc80000400000 */
[-C--:B------:R-:W-:Y:S01]  /*0a50*/  FFMA R26, R29, R6.reuse, R26 ;  /* 0x000000061d1a7223 */ /* 0x080fe2000000001a */
[----:B------:R-:W-:Y:S01]  /*0a60*/  FFMA R24, R24, 2, R25 ;  /* 0x4000000018187823 */ /* 0x000fe20000000019 */
[----:B------:R-:W-:Y:S01]  /*0a70*/  FMUL R22, R35, R6 ;  /* 0x0000000623167220 */ /* 0x000fe20000400000 */
[----:B------:R-:W-:Y:S01]  /*0a80*/  FADD R2, R21, R21 ;  /* 0x0000001515027221 */ /* 0x000fe20000000000 */
[----:B------:R-:W-:-:S04]  /*0a90*/  FFMA R26, R35, R20, R26 ;  /* 0x00000014231a7223 */ /* 0x000fc8000000001a */
[----:B------:R-:W-:Y:S01]  /*0aa0*/  FADD R5, R26, R26 ;  /* 0x0000001a1a057221 */ /* 0x000fe20000000000 */
[----:B------:R-:W-:Y:S01]  /*0ab0*/  FADD R7, R24, R7 ;  /* 0x0000000718077221 */ /* 0x000fe20000000000 */
[----:B------:R-:W-:Y:S01]  /*0ac0*/  FMUL R24, R29, R4 ;  /* 0x000000041d187220 */ /* 0x000fe20000400000 */
[----:B-1----:R-:W-:Y:S01]  /*0ad0*/  FMUL R8, R23, R20 ;  /* 0x0000001417087220 */ /* 0x002fe20000400000 */
[----:B------:R-:W-:Y:S01]  /*0ae0*/  FFMA R2, R21, R2, -1 ;  /* 0xbf80000015027423 */ /* 0x000fe20000000002 */
[-C--:B------:R-:W-:Y:S01]  /*0af0*/  FMUL R9, R4, R5.reuse ;  /* 0x0000000504097220 */ /* 0x080fe20000400000 */
[----:B------:R-:W-:Y:S01]  /*0b00*/  FFMA R22, R29, R20, -R22 ;  /* 0x000000141d167223 */ /* 0x000fe20000000816 */
[----:B------:R-:W-:Y:S01]  /*0b10*/  FFMA R24, R23, R6, -R24 ;  /* 0x0000000617187223 */ /* 0x000fe20000000818 */
[----:B------:R-:W-:Y:S01]  /*0b20*/  FFMA R8, R35, R4, -R8 ;  /* 0x0000000423087223 */ /* 0x000fe20000000808 */
[-C--:B------:R-:W-:Y:S01]  /*0b30*/  FMUL R6, R6, R5.reuse ;  /* 0x0000000506067220 */ /* 0x080fe20000400000 */
[----:B------:R-:W-:Y:S01]  /*0b40*/  FFMA R9, R23, R2, R9 ;  /* 0x0000000217097223 */ /* 0x000fe20000000009 */
[----:B------:R-:W-:Y:S01]  /*0b50*/  FMUL R22, R21, R22 ;  /* 0x0000001615167220 */ /* 0x000fe20000400000 */
[----:B------:R-:W-:Y:S01]  /*0b60*/  FMUL R20, R20, R5 ;  /* 0x0000000514147220 */ /* 0x000fe20000400000 */
[----:B------:R-:W-:Y:S01]  /*0b70*/  FFMA R6, R29, R2, R6 ;  /* 0x000000021d067223 */ /* 0x000fe20000000006 */
[C---:B------:R-:W-:Y:S01]  /*0b80*/  FMUL R5, R21.reuse, R8 ;  /* 0x0000000815057220 */ /* 0x040fe20000400000 */
        /* <DEDUP_REMOVED lines=9> */
[----:B------:R-:W-:-:S02]  /*0c20*/  FADD R30, R3, R30 ;  /* 0x0000001e031e7221 */ /* 0x000fc40000000000 */
[----:B------:R-:W-:Y:S01]  /*0c30*/  FADD R2, -R27, R34 ;  /* 0x000000221b027221 */ /* 0x000fe20000000100 */
[----:B------:R-:W-:Y:S01]  /*0c40*/  FADD R37, R20, R37 ;  /* 0x0000002514257221 */ /* 0x000fe20000000000 */
[----:B------:R-:W-:-:S03]  /*0c50*/  FMUL R5, R0, R0 ;  /* 0x0000000000057220 */ /* 0x000fc60000400000 */
[----:B------:R-:W-:Y:S01]  /*0c60*/  FADD R3, -R30, R37 ;  /* 0x000000251e037221 */ /* 0x000fe20000000100 */
[----:B------:R-:W-:-:S04]  /*0c70*/  FFMA R4, R2, R2, R5 ;  /* 0x0000000202047223 */ /* 0x000fc80000000005 */
[----:B------:R-:W-:-:S05]  /*0c80*/  FFMA R4, R3, R3, R4 ;  /* 0x0000000303047223 */ /* 0x000fca0000000004 */
[----:B------:R-:W-:Y:S01]  /*0c90*/  IADD3 R6, R4, -0xd000000, RZ ;  /* 0xf300000004067810 */ /* 0x000fe20007ffe0ff */
[----:B------:R0:W1:Y:S03]  /*0ca0*/  MUFU.RSQ R5, R4 ;  /* 0x0000000400057308 */ /* 0x0000660000001400 */
[----:B------:R-:W-:-:S13]  /*0cb0*/  ISETP.GT.U32.AND P1, PT, R6, 0x727fffff, PT ;  /* 0x727fffff0600780c */ /* 0x000fda0003f24070 */
[----:B------:R-:W-:Y:S05]  /*0cc0*/  @!P1 BRA `(.L_x_105) ;  /* 0x0000003000009947 */ /* 0x000fea0003800000 */
[----:B01----:R-:W-:Y:S02]  /*0cd0*/  MOV R21, 0xcf0 ;  /* 0x00000cf000157802 */ /* 0x003fe40000000f00 */
[----:B-----5:R-:W-:Y:S05]  /*0ce0*/  CALL.REL.NOINC `($__internal_3_$__cuda_sm20_sqrt_rn_f32_slowpath) ;  /* 0x000006e000007944 */ /* 0x020fea0003c00000 */
[----:B------:R-:W-:Y:S05]  /*0cf0*/  BRA `(.L_x_106) ;  /* 0x0000004000007947 */ /* 0x000fea0003800000 */
.L_x_105:
[----:B01----:R-:W-:Y:S01]  /*0d00*/  FMUL.FTZ R9, R4, R5 ;  /* 0x0000000504097220 */ /* 0x003fe20000410000 */
[----:B------:R-:W-:-:S03]  /*0d10*/  FMUL.FTZ R5, R5, 0.5 ;  /* 0x3f00000005057820 */ /* 0x000fc60000410000 */
[----:B------:R-:W-:-:S04]  /*0d20*/  FFMA R4, -R9, R9, R4 ;  /* 0x0000000909047223 */ /* 0x000fc80000000104 */
[----:B------:R-:W-:Y:S02]  /*0d30*/  FFMA R9, R4, R5, R9 ;  /* 0x0000000504097223 */ /* 0x000fe40000000009 */
.L_x_106:
[----:B------:R-:W-:Y:S05]  /*0d40*/  BSYNC B2 ;  /* 0x0000000000027941 */ /* 0x000fea0003800000 */
.L_x_104:
        /* <DEDUP_REMOVED lines=16> */
[----:B------:R-:W-:Y:S02]  /*0e50*/  MOV R20, 0xe70 ;  /* 0x00000e7000147802 */ /* 0x000fe40000000f00 */
[----:B-----5:R-:W-:Y:S05]  /*0e60*/  CALL.REL.NOINC `($__internal_4_$__cuda_sm3x_div_rn_noftz_f32_slowpath) ;  /* 0x000006d000007944 */ /* 0x020fea0003c00000 */
[----:B0-----:R-:W-:Y:S02]  /*0e70*/  MOV R6, R3 ;  /* 0x0000000300067202 */ /* 0x001fe40000000f00 */
.L_x_110:
[----:B------:R-:W-:Y:S05]  /*0e80*/  BSYNC B3 ;  /* 0x0000000000037941 */ /* 0x000fea0003800000 */
.L_x_109:
        /* <DEDUP_REMOVED lines=12> */
[----:B-----5:R-:W-:Y:S05]  /*0f50*/  CALL.REL.NOINC `($__internal_4_$__cuda_sm3x_div_rn_noftz_f32_slowpath) ;  /* 0x000005e000007944 */ /* 0x020fea0003c00000 */
[----:B0-----:R-:W-:Y:S02]  /*0f60*/  MOV R8, R3 ;  /* 0x0000000300087202 */ /* 0x001fe40000000f00 */
.L_x_112:
[----:B------:R-:W-:Y:S05]  /*0f70*/  BSYNC B3 ;  /* 0x0000000000037941 */ /* 0x000fea0003800000 */
.L_x_111:
        /* <DEDUP_REMOVED lines=14> */
.L_x_113:
[----:B------:R-:W-:Y:S05]  /*1060*/  BSYNC B3 ;  /* 0x0000000000037941 */ /* 0x000fea0003800000 */
.L_x_108:
[----:B------:R-:W-:Y:S05]  /*1070*/  BSYNC B2 ;  /* 0x0000000000027941 */ /* 0x000fea0003800000 */
.L_x_107:
[C---:B-----5:R-:W-:Y:S01]  /*1080*/  FMUL R8, R13.reuse, R8 ;  /* 0x000000080d087220 */ /* 0x060fe20000400000 */
[C---:B------:R-:W-:Y:S01]  /*1090*/  FMUL R6, R13.reuse, R6 ;  /* 0x000000060d067220 */ /* 0x040fe20000400000 */
[----:B------:R-:W-:Y:S01]  /*10a0*/  FMUL R0, R13, R4 ;  /* 0x000000040d007220 */ /* 0x000fe20000400000 */
[----:B------:R-:W-:Y:S01]  /*10b0*/  MOV R5, c[0x0][0x360] ;  /* 0x0000d80000057a02 */ /* 0x000fe20000000f00 */
[C---:B------:R-:W-:Y:S01]  /*10c0*/  FMUL R2, R30.reuse, R8 ;  /* 0x000000081e027220 */ /* 0x040fe20000400000 */
[----:B------:R-:W-:Y:S01]  /*10d0*/  FMUL R3, R27, R6 ;  /* 0x000000061b037220 */ /* 0x000fe20000400000 */
[C---:B------:R-:W-:Y:S01]  /*10e0*/  FMUL R4, R7.reuse, R0 ;  /* 0x0000000007047220 */ /* 0x040fe20000400000 */
[----:B------:R-:W-:Y:S01]  /*10f0*/  ULDC.64 UR12, c[0x0][0x118] ;  /* 0x00004600000c7ab9 */ /* 0x000fe20000000a00 */
[----:B------:R-:W-:Y:S01]  /*1100*/  FFMA R7, R7, R6, -R2 ;  /* 0x0000000607077223 */ /* 0x000fe20000000802 */
[----:B------:R-:W-:Y:S01]  /*1110*/  FFMA R30, R30, R0, -R3 ;  /* 0x000000001e1e7223 */ /* 0x000fe20000000803 */
[----:B------:R-:W-:Y:S01]  /*1120*/  IMAD R3, R18, c[0x0][0x360], RZ ;  /* 0x0000d80012037a24 */ /* 0x000fe200078e02ff */
[-C--:B------:R-:W-:Y:S01]  /*1130*/  FFMA R27, R27, R8.reuse, -R4 ;  /* 0x000000081b1b7223 */ /* 0x080fe20000000804 */
[----:B------:R-:W-:Y:S01]  /*1140*/  IMAD R2, R19, c[0x0][0x360], RZ ;  /* 0x0000d80013027a24 */ /* 0x000fe200078e02ff */
[----:B------:R-:W-:Y:S01]  /*1150*/  FMUL R9, R37, R8 ;  /* 0x0000000825097220 */ /* 0x000fe20000400000 */
[----:B------:R-:W-:-:S02]  /*1160*/  IMAD R19, R16, UR11, R3 ;  /* 0x0000000b10137c24 */ /* 0x000fc4000f8e0203 */
[----:B------:R-:W-:Y:S01]  /*1170*/  IMAD R21, R17, UR11, R2 ;  /* 0x0000000b11157c24 */ /* 0x000fe2000f8e0202 */
[----:B------:R-:W-:Y:S01]  /*1180*/  FADD R23, -R6, -RZ ;  /* 0x800000ff06177221 */ /* 0x000fe20000000100 */
[-C--:B------:R-:W-:Y:S01]  /*1190*/  IMAD.WIDE.U32 R2, R16, R5.reuse, c[0x0][0x340] ;  /* 0x0000d00010027625 */ /* 0x080fe200078e0005 */
[----:B------:R-:W-:Y:S01]  /*11a0*/  FADD R7, -R7, -RZ ;  /* 0x800000ff07077221 */ /* 0x000fe20000000100 */
[----:B------:R-:W-:Y:S01]  /*11b0*/  FADD R25, -R30, -RZ ;  /* 0x800000ff1e197221 */ /* 0x000fe20000000100 */
[----:B------:R-:W-:Y:S01]  /*11c0*/  FADD R27, -R27, -RZ ;  /* 0x800000ff1b1b7221 */ /* 0x000fe20000000100 */
[----:B------:R-:W-:Y:S01]  /*11d0*/  IMAD.WIDE.U32 R4, R17, R5, c[0x0][0x340] ;  /* 0x0000d00011047625 */ /* 0x000fe200078e0005 */
[----:B------:R-:W-:Y:S01]  /*11e0*/  IADD3 R3, R3, R19, RZ ;  /* 0x0000001303037210 */ /* 0x000fe20007ffe0ff */
[----:B------:R-:W-:Y:S01]  /*11f0*/  FADD R19, -R0, -RZ ;  /* 0x800000ff00137221 */ /* 0x000fe20000000100 */
[----:B------:R-:W-:Y:S01]  /*1200*/  FMUL R16, R34, R6 ;  /* 0x0000000622107220 */ /* 0x000fe20000400000 */
[----:B------:R-:W-:Y:S01]  /*1210*/  FMUL R17, R36, R0 ;  /* 0x0000000024117220 */ /* 0x000fe20000400000 */
[----:B------:R-:W-:Y:S01]  /*1220*/  IADD3 R5, R5, R21, RZ ;  /* 0x0000001505057210 */ /* 0x000fe20007ffe0ff */
[----:B------:R-:W-:Y:S01]  /*1230*/  FADD R21, -R8, -RZ ;  /* 0x800000ff08157221 */ /* 0x000fe20000000100 */
[----:B------:R0:W-:Y:S01]  /*1240*/  RED.E.ADD.F32.FTZ.RN.STRONG.GPU [R2.64], R19 ;  /* 0x000000130200798e */ /* 0x0001e2000c10e78c */
[----:B------:R-:W-:Y:S01]  /*1250*/  FFMA R9, R36, R6, -R9 ;  /* 0x0000000624097223 */ /* 0x000fe20000000809 */
[----:B------:R-:W-:Y:S01]  /*1260*/  FFMA R37, R37, R0, -R16 ;  /* 0x0000000025257223 */ /* 0x000fe20000000810 */
[----:B------:R-:W-:Y:S01]  /*1270*/  FFMA R17, R34, R8, -R17 ;  /* 0x0000000822117223 */ /* 0x000fe20000000811 */
[----:B------:R0:W-:Y:S04]  /*1280*/  RED.E.ADD.F32.FTZ.RN.STRONG.GPU [R2.64+0x4], R21 ;  /* 0x000004150200798e */ /* 0x0001e8000c10e78c */
        /* <DEDUP_REMOVED lines=9> */
[----:B------:R0:W-:Y:S02]  /*1320*/  RED.E.ADD.F32.FTZ.RN.STRONG.GPU [R4.64+0x14], R17 ;  /* 0x000014110400798e */ /* 0x0001e4000c10e78c */
.L_x_103:
[----:B------:R-:W-:Y:S05]  /*1330*/  BSYNC B0 ;  /* 0x0000000000007941 */ /* 0x000fea0003800000 */
.L_x_102:
[----:B------:R-:W-:Y:S02]  /*1340*/  ISETP.GE.AND P1, PT, R15, R12, PT ;  /* 0x0000000c0f00720c */ /* 0x000fe40003f26270 */
[----:B0-----:R-:W-:-:S02]  /*1350*/  MOV R7, R15 ;  /* 0x0000000f00077202 */ /* 0x001fc40000000f00 */
[----:B------:R-:W-:-:S09]  /*1360*/  MOV R0, R14 ;  /* 0x0000000e00007202 */ /* 0x000fd20000000f00 */
[----:B------:R-:W-:Y:S01]  /*1370*/  @P1 CALL.REL.NOINC `(.L_x_101) ;  /* 0x0000001000001944 */ /* 0x000fe20003c00000 */
[----:B------:R-:W-:Y:S05]  /*1380*/  BRA `(.L_x_114) ;  /* 0xfffff03000007947 */ /* 0x000fea000383ffff */
.L_x_101:
[----:B------:R-:W-:Y:S05]  /*1390*/  BSYNC B1 ;  /* 0x0000000000017941 */ /* 0x000fea0003800000 */
.L_x_100:
[----:B------:R-:W-:Y:S01]  /*13a0*/  @P0 CALL.REL.NOINC `(.L_x_115) ;  /* 0x0000001000000944 */ /* 0x000fe20003c00000 */
[----:B------:R-:W-:Y:S05]  /*13b0*/  BRA `(.L_x_116) ;  /* 0xffffed9000007947 */ /* 0x000fea000383ffff */
.L_x_115:
[----:B------:R-:W-:Y:S05]  /*13c0*/  EXIT ;  /* 0x000000000000794d */ /* 0x000fea0003800000 */
        .weak           $__internal_3_$__cuda_sm20_sqrt_rn_f32_slowpath
        .type           $__internal_3_$__cuda_sm20_sqrt_rn_f32_slowpath,@function
        .size           $__internal_3_$__cuda_sm20_sqrt_rn_f32_slowpath,($__internal_4_$__cuda_sm3x_div_rn_noftz_f32_slowpath - $__internal_3_$__cuda_sm20_sqrt_rn_f32_slowpath)
$__internal_3_$__cuda_sm20_sqrt_rn_f32_slowpath:
        /* <DEDUP_REMOVED lines=19> */
.L_x_117:
[----:B------:R-:W-:Y:S02]  /*1500*/  MOV R9, R5 ;  /* 0x0000000500097202 */ /* 0x000fe40000000f00 */
[----:B------:R-:W-:Y:S02]  /*1510*/  MOV R4, R21 ;  /* 0x0000001500047202 */ /* 0x000fe40000000f00 */
[----:B------:R-:W-:-:S04]  /*1520*/  MOV R5, 0x0 ;  /* 0x0000000000057802 */ /* 0x000fc80000000f00 */
[----:B------:R-:W-:Y:S05]  /*1530*/  RET.REL.NODEC R4 `(eval_muscles_cuda_kernel_forward) ;  /* 0xffffeac004007950 */ /* 0x000fea0003c3ffff */
        .weak           $__internal_4_$__cuda_sm3x_div_rn_noftz_f32_slowpath
        .type           $__internal_4_$__cuda_sm3x_div_rn_noftz_f32_slowpath,@function
        .size           $__internal_4_$__cuda_sm3x_div_rn_noftz_f32_slowpath,(.L_x_2000 - $__internal_4_$__cuda_sm3x_div_rn_noftz_f32_slowpath)
$__internal_4_$__cuda_sm3x_div_rn_noftz_f32_slowpath:
        /* <DEDUP_REMOVED lines=34> */
.L_x_119:
        /* <DEDUP_REMOVED lines=29> */
[CCC-:B------:R-:W-:Y:S01]  /*1930*/  FFMA.RZ R5, R4.reuse, R22.reuse, R23.reuse ;  /* 0x0000001604057223 */ /* 0x1c0fe2000000c017 */
        /* <DEDUP_REMOVED lines=21> */
.L_x_126:
[----:B------:R-:W-:-:S04]  /*1a90*/  LOP3.LUT R3, R3, 0x80000000, RZ, 0xc0, !PT ;  /* 0x8000000003037812 */ /* 0x000fc800078ec0ff */
[----:B------:R-:W-:Y:S01]  /*1aa0*/  LOP3.LUT R3, R3, 0x7f800000, RZ, 0xfc, !PT ;  /* 0x7f80000003037812 */ /* 0x000fe200078efcff */
[----:B------:R-:W-:Y:S05]  /*1ab0*/  BRA `(.L_x_127) ;  /* 0x0000001000007947 */ /* 0x000fea0003800000 */
.L_x_125:
[----:B------:R-:W-:Y:S02]  /*1ac0*/  LEA R3, R24, R3, 0x17 ;  /* 0x0000000318037211 */ /* 0x000fe400078eb8ff */
.L_x_127:
[----:B------:R-:W-:Y:S05]  /*1ad0*/  BSYNC B5 ;  /* 0x0000000000057941 */ /* 0x000fea0003800000 */
.L_x_124:
[----:B------:R-:W-:Y:S05]  /*1ae0*/  BRA `(.L_x_128) ;  /* 0x0000008000007947 */ /* 0x000fea0003800000 */
.L_x_123:
[----:B------:R-:W-:-:S04]  /*1af0*/  LOP3.LUT R3, R4, 0x80000000, R3, 0x48, !PT ;  /* 0x8000000004037812 */ /* 0x000fc800078e4803 */
[----:B------:R-:W-:Y:S01]  /*1b00*/  LOP3.LUT R3, R3, 0x7f800000, RZ, 0xfc, !PT ;  /* 0x7f80000003037812 */ /* 0x000fe200078efcff */
[----:B------:R-:W-:Y:S05]  /*1b10*/  BRA `(.L_x_128) ;  /* 0x0000005000007947 */ /* 0x000fea0003800000 */
.L_x_122:
[----:B------:R-:W-:Y:S01]  /*1b20*/  LOP3.LUT R3, R4, 0x80000000, R3, 0x48, !PT ;  /* 0x8000000004037812 */ /* 0x000fe200078e4803 */
[----:B------:R-:W-:Y:S05]  /*1b30*/  BRA `(.L_x_128) ;  /* 0x0000003000007947 */ /* 0x000fea0003800000 */
.L_x_121:
[----:B------:R-:W0:Y:S01]  /*1b40*/  MUFU.RSQ R3, -QNAN ;  /* 0xffc0000000037908 */ /* 0x000e220000001400 */
[----:B------:R-:W-:Y:S05]  /*1b50*/  BRA `(.L_x_128) ;  /* 0x0000001000007947 */ /* 0x000fea0003800000 */
.L_x_120:
[----:B------:R-:W-:Y:S02]  /*1b60*/  FADD.FTZ R3, R3, R4 ;  /* 0x0000000403037221 */ /* 0x000fe40000010000 */
.L_x_128:
[----:B------:R-:W-:Y:S05]  /*1b70*/  BSYNC B4 ;  /* 0x0000000000047941 */ /* 0x000fea0003800000 */
.L_x_118:
[----:B------:R-:W-:Y:S02]  /*1b80*/  MOV R4, R20 ;  /* 0x0000001400047202 */ /* 0x000fe40000000f00 */
[----:B------:R-:W-:-:S04]  /*1b90*/  MOV R5, 0x0 ;  /* 0x0000000000057802 */ /* 0x000fc80000000f00 */
[----:B------:R-:W-:Y:S05]  /*1ba0*/  RET.REL.NODEC R4 `(eval_muscles_cuda_kernel_forward) ;  /* 0xffffe45004007950 */ /* 0x000fea0003c3ffff */
.L_x_129:
        /* <DEDUP_REMOVED lines=13> */
.L_x_2000:


//--------------------- .text.eval_body_joints_cuda_kernel_backward --------------------------
	.section	.text.eval_body_joints_cuda_kernel_backward,"ax",@progbits
	.sectioninfo	@"SHI_REGISTERS=255"
	.align	128
        .global         eval_body_joints_cuda_kernel_backward
        .type           eval_body_joints_cuda_kernel_backward,@function
        .size           eval_body_joints_cuda_kernel_backward,(.L_x_2003 - eval_body_joints_cuda_kernel_backward)
        .other          eval_body_joints_cuda_kernel_backward,@"STO_CUDA_ENTRY STV_DEFAULT"
eval_body_joints_cuda_kernel_backward:
.text.eval_body_joints_cuda_kernel_backward:
[----:B------:R-:W-:Y:S02]  /*0000*/  MOV R1, c[0x0][0x28] ;  /* 0x00000a0000017a02 */ /* 0x000fe40000000f00 */
[----:B------:R-:W0:Y:S01]  /*0010*/  S2R R2, SR_TID.X ;  /* 0x0000000000027919 */ /* 0x000e220000002100 */
[----:B------:R-:W-:Y:S02]  /*0020*/  MOV R3, RZ ;  /* 0x000000ff00037202 */ /* 0x000fe40000000f00 */
[----:B------:R-:W-:Y:S01]  /*0030*/  IADD3 R1, R1, -0x240, RZ ;  /* 0xfffffdc001017810 */ /* 0x000fe20007ffe0ff */
[----:B------:R-:W0:Y:S03]  /*0040*/  S2R R5, SR_CTAID.X ;  /* 0x0000000000057919 */ /* 0x000e260000002500 */
[----:B------:R1:W2:Y:S01]  /*0050*/  R2UR UR42, R1 ;  /* 0x00000000012a73c2 */ /* 0x0002a200000e0000 */
[----:B0-----:R-:W-:-:S05]  /*0060*/  IMAD.WIDE.U32 R2, R5, c[0x0][0x0], R2 ;  /* 0x0000000005027a25 */ /* 0x001fca00078e0002 */
[----:B------:R-:W-:-:S04]  /*0070*/  ISETP.GE.U32.AND P0, PT, R2, c[0x0][0x178], PT ;  /* 0x00005e0002007a0c */ /* 0x000fc80003f06070 */
[----:B------:R-:W-:-:S13]  /*0080*/  ISETP.GE.U32.AND.EX P0, PT, R3, c[0x0][0x17c], PT, P0 ;  /* 0x00005f0003007a0c */ /* 0x000fda0003f06100 */
[----:B------:R-:W-:Y:S05]  /*0090*/  @P0 EXIT ;  /* 0x000000000000094d */ /* 0x000fea0003800000 */
[----:B-12---:R-:W-:Y:S01]  /*00a0*/  MOV R0, c[0x0][0x654] ;  /* 0x0001950000007a02 */ /* 0x006fe20000000f00 */
[----:B------:R-:W-:Y:S01]  /*00b0*/  BSSY B1, `(.L_x_130) ;  /* 0x00024c2000017945 */ /* 0x000fe20003800000 */
[----:B------:R-:W-:Y:S01]  /*00c0*/  MOV R132, R2 ;  /* 0x0000000200847202 */ /* 0x000fe20000000f00 */
[----:B------:R-:W-:Y:S01]  /*00d0*/  ULDC UR40, c[0x0][0x2b8] ;  /* 0x0000ae0000287ab9 */ /* 0x000fe20000000800 */
[----:B------:R-:W-:Y:S01]  /*00e0*/  MOV R133, R3 ;  /* 0x0000000300857202 */ /* 0x000fe20000000f00 */
[----:B------:R-:W-:Y:S01]  /*00f0*/  FMUL R0, R0, 0.0099999997764825820923 ;  /* 0x3c23d70a00007820 */ /* 0x000fe20000400000 */
[----:B------:R-:W-:Y:S02]  /*0100*/  ULDC UR39, c[0x0][0x2f0] ;  /* 0x0000bc0000277ab9 */ /* 0x000fe40000000800 */
[----:B------:R-:W-:Y:S01]  /*0110*/  ULDC UR38, c[0x0][0x328] ;  /* 0x0000ca0000267ab9 */ /* 0x000fe20000000800 */
[----:B------:R0:W1:Y:S01]  /*0120*/  R2UR UR41, R0 ;  /* 0x00000000002973c2 */ /* 0x00006200000e0000 */
        /* <DEDUP_REMOVED lines=31> */
[----:B------:R-:W-:Y:S02]  /*0320*/  USHF.R.S32.HI UR40, URZ, 0x1f, UR40 ;  /* 0x0000001f3f287899 */ /* 0x000fe40008011428 */
        /* <DEDUP_REMOVED lines=33> */
[----:B01----:R-:W-:Y:S02]  /*0540*/  ULDC.64 UR14, c[0x0][0x118] ;  /* 0x00004600000e7ab9 */ /* 0x003fe40000000a00 */
.L_x_596:
[----:B------:R-:W-:Y:S02]  /*0550*/  SHF.R.S32.HI R24, RZ, 0x1f, R132 ;  /* 0x0000001fff187819 */ /* 0x000fe40000011484 */
[----:B------:R-:W-:-:S02]  /*0560*/  MOV R5, c[0x0][0x2f0] ;  /* 0x0000bc0000057a02 */ /* 0x000fc40000000f00 */
[----:B------:R-:W-:Y:S01]  /*0570*/  MOV R13, c[0x0][0x2b8] ;  /* 0x0000ae00000d7a02 */ /* 0x000fe20000000f00 */
[----:B------:R-:W-:Y:S02]  /*0580*/  IMAD R3, R24, c[0x0][0x2f0], RZ ;  /* 0x0000bc0018037a24 */ /* 0x000fe400078e02ff */
[----:B------:R-:W-:-:S04]  /*0590*/  IMAD.WIDE.U32 R4, R132, R5, c[0x0][0x2d0] ;  /* 0x0000b40084047625 */ /* 0x000fc800078e0005 */
[----:B------:R-:W-:Y:S02]  /*05a0*/  IMAD R7, R24, c[0x0][0x2b8], RZ ;  /* 0x0000ae0018077a24 */ /* 0x000fe400078e02ff */
[C---:B------:R-:W-:Y:S02]  /*05b0*/  IMAD R9, R132.reuse, UR39, R3 ;  /* 0x0000002784097c24 */ /* 0x040fe4000f8e0203 */
[----:B------:R-:W-:-:S03]  /*05c0*/  IMAD.WIDE.U32 R2, R132, R13, c[0x0][0x298] ;  /* 0x0000a60084027625 */ /* 0x000fc600078e000d */
[----:B------:R-:W-:Y:S01]  /*05d0*/  IADD3 R5, R5, R9, RZ ;  /* 0x0000000905057210 */ /* 0x000fe20007ffe0ff */
[----:B------:R-:W-:-:S04]  /*05e0*/  IMAD R7, R132, UR40, R7 ;  /* 0x0000002884077c24 */ /* 0x000fc8000f8e0207 */
[----:B------:R-:W2:Y:S01]  /*05f0*/  LDG.E R4, [R4.64] ;  /* 0x0000000e04047981 */ /* 0x000ea2000c1e1900 */
[----:B------:R-:W-:-:S05]  /*0600*/  IADD3 R3, R3, R7, RZ ;  /* 0x0000000703037210 */ /* 0x000fca0007ffe0ff */
[----:B------:R-:W3:Y:S01]  /*0610*/  LDG.E R25, [R2.64] ;  /* 0x0000000e02197981 */ /* 0x000ee2000c1e1900 */
[----:B------:R-:W-:Y:S01]  /*0620*/  YIELD ;  /* 0x0000000000007946 */ /* 0x000fe20003800000 */
[----:B------:R-:W-:Y:S01]  /*0630*/  BSSY B0, `(.L_x_131) ;  /* 0x0002463000007945 */ /* 0x000fe20003800000 */
[----:B--2---:R-:W-:-:S04]  /*0640*/  ISETP.NE.AND P0, PT, R4, RZ, PT ;  /* 0x000000ff0400720c */ /* 0x004fc80003f05270 */
[----:B---3--:R-:W-:-:S13]  /*0650*/  ISETP.EQ.OR P0, PT, R25, 0x4, !P0 ;  /* 0x000000041900780c */ /* 0x008fda0004702670 */
[----:B0-----:R-:W-:Y:S05]  /*0660*/  @P0 BRA `(.L_x_132) ;  /* 0x000245f000000947 */ /* 0x001fea0003800000 */
[----:B------:R-:W-:Y:S01]  /*0670*/  IMAD R3, R24, c[0x0][0x328], RZ ;  /* 0x0000ca0018037a24 */ /* 0x000fe200078e02ff */
[----:B------:R-:W-:-:S03]  /*0680*/  MOV R7, c[0x0][0x328] ;  /* 0x0000ca0000077a02 */ /* 0x000fc60000000f00 */
[C---:B------:R-:W-:Y:S02]  /*0690*/  IMAD R5, R132.reuse, UR38, R3 ;  /* 0x0000002684057c24 */ /* 0x040fe4000f8e0203 */
[----:B------:R-:W-:Y:S01]  /*06a0*/  IMAD.WIDE.U32 R2, R132, R7, c[0x0][0x308] ;  /* 0x0000c20084027625 */ /* 0x000fe200078e0007 */
[----:B------:R-:W-:-:S04]  /*06b0*/  MOV R7, c[0x0][0x280] ;  /* 0x0000a00000077a02 */ /* 0x000fc80000000f00 */
[----:B------:R-:W-:Y:S01]  /*06c0*/  IADD3 R3, R3, R5, RZ ;  /* 0x0000000503037210 */ /* 0x000fe20007ffe0ff */
[----:B------:R-:W-:-:S04]  /*06d0*/  IMAD R5, R24, c[0x0][0x280], RZ ;  /* 0x0000a00018057a24 */ /* 0x000fc800078e02ff */
[----:B------:R0:W2:Y:S01]  /*06e0*/  LDG.E R26, [R2.64] ;  /* 0x0000000e021a7981 */ /* 0x0000a2000c1e1900 */
[C---:B------:R-:W-:Y:S02]  /*06f0*/  IMAD R5, R132.reuse, UR33, R5 ;  /* 0x0000002184057c24 */ /* 0x040fe4000f8e0205 */
[----:B0-----:R-:W-:-:S05]  /*0700*/  IMAD.WIDE.U32 R2, R132, R7, c[0x0][0x260] ;  /* 0x0000980084027625 */ /* 0x001fca00078e0007 */
[----:B------:R-:W-:-:S05]  /*0710*/  IADD3 R3, R3, R5, RZ ;  /* 0x0000000503037210 */ /* 0x000fca0007ffe0ff */
[----:B------:R0:W3:Y:S01]  /*0720*/  LDG.E R198, [R2.64] ;  /* 0x0000000e02c67981 */ /* 0x0000e2000c1e1900 */
[----:B------:R-:W-:Y:S01]  /*0730*/  MOV R7, c[0x0][0x440] ;  /* 0x0001100000077a02 */ /* 0x000fe20000000f00 */
[C---:B------:R-:W-:Y:S01]  /*0740*/  IMAD R5, R24.reuse, c[0x0][0x440], RZ ;  /* 0x0001100018057a24 */ /* 0x040fe200078e02ff */
[----:B------:R-:W-:Y:S01]  /*0750*/  MOV R29, c[0x0][0x360] ;  /* 0x0000d800001d7a02 */ /* 0x000fe20000000f00 */
[----:B------:R-:W-:Y:S02]  /*0760*/  IMAD R9, R24, c[0x0][0x360], RZ ;  /* 0x0000d80018097a24 */ /* 0x000fe400078e02ff */
[C---:B------:R-:W-:Y:S02]  /*0770*/  IMAD R5, R132.reuse, UR32, R5 ;  /* 0x0000002084057c24 */ /* 0x040fe4000f8e0205 */
[C---:B0-----:R-:W-:Y:S01]  /*0780*/  IMAD.WIDE.U32 R2, R132.reuse, R7, c[0x0][0x420] ;  /* 0x0001080084027625 */ /* 0x041fe200078e0007 */
[----:B------:R-:W-:Y:S02]  /*0790*/  MOV R37, c[0x0][0x398] ;  /* 0x0000e60000257a02 */ /* 0x000fe40000000f00 */
[----:B------:R-:W-:Y:S01]  /*07a0*/  MOV R13, c[0x0][0x3d0] ;  /* 0x0000f400000d7a02 */ /* 0x000fe20000000f00 */
[C---:B------:R-:W-:Y:S01]  /*07b0*/  IMAD R9, R132.reuse, UR37, R9 ;  /* 0x0000002584097c24 */ /* 0x040fe2000f8e0209 */
[----:B------:R-:W-:Y:S01]  /*07c0*/  IADD3 R3, R3, R5, RZ ;  /* 0x0000000503037210 */ /* 0x000fe20007ffe0ff */
[----:B------:R-:W-:Y:S01]  /*07d0*/  IMAD.WIDE.U32 R28, R132, R29, c[0x0][0x340] ;  /* 0x0000d000841c7625 */ /* 0x000fe200078e001d */
[----:B------:R-:W-:-:S02]  /*07e0*/  SHF.R.S32.HI R5, RZ, 0x1f, R37 ;  /* 0x0000001fff057819 */ /* 0x000fc40000011425 */
[----:B------:R-:W-:Y:S01]  /*07f0*/  SHF.R.S32.HI R7, RZ, 0x1f, R13 ;  /* 0x0000001fff077819 */ /* 0x000fe2000001140d */
[----:B------:R0:W4:Y:S01]  /*0800*/  LDG.E R27, [R2.64] ;  /* 0x0000000e021b7981 */ /* 0x000122000c1e1900 */
[C---:B------:R-:W-:Y:S01]  /*0810*/  IMAD R0, R24.reuse, c[0x0][0x398], RZ ;  /* 0x0000e60018007a24 */ /* 0x040fe200078e02ff */
[----:B------:R-:W-:Y:S01]  /*0820*/  IADD3 R29, R29, R9, RZ ;  /* 0x000000091d1d7210 */ /* 0x000fe20007ffe0ff */
[----:B------:R-:W-:Y:S02]  /*0830*/  IMAD R4, R24, c[0x0][0x3d0], RZ ;  /* 0x0000f40018047a24 */ /* 0x000fe400078e02ff */
[C---:B------:R-:W-:Y:S02]  /*0840*/  IMAD.WIDE.U32 R36, R132.reuse, R37, c[0x0][0x378] ;  /* 0x0000de0084247625 */ /* 0x040fe400078e0025 */
[----:B------:R2:W4:Y:S02]  /*0850*/  LDG.E R28, [R28.64] ;  /* 0x0000000e1c1c7981 */ /* 0x000524000c1e1900 */
[----:B------:R-:W-:-:S02]  /*0860*/  IMAD R7, R132, R7, R4 ;  /* 0x0000000784077224 */ /* 0x000fc400078e0204 */
[C---:B0-----:R-:W-:Y:S02]  /*0870*/  IMAD R3, R132.reuse, R5, R0 ;  /* 0x0000000584037224 */ /* 0x041fe400078e0200 */
[----:B------:R-:W-:Y:S01]  /*0880*/  IMAD.WIDE.U32 R4, R132, R13, c[0x0][0x3b0] ;  /* 0x0000ec0084047625 */ /* 0x000fe200078e000d */
[----:B------:R-:W-:Y:S02]  /*0890*/  MOV R47, c[0x0][0x210] ;  /* 0x00008400002f7a02 */ /* 0x000fe40000000f00 */
[----:B------:R-:W-:Y:S02]  /*08a0*/  IADD3 R37, R37, R3, RZ ;  /* 0x0000000325257210 */ /* 0x000fe40007ffe0ff */
[----:B------:R-:W-:Y:S02]  /*08b0*/  IADD3 R5, R5, R7, RZ ;  /* 0x0000000705057210 */ /* 0x000fe40007ffe0ff */
[----:B------:R-:W-:Y:S01]  /*08c0*/  MOV R7, c[0x0][0x1a0] ;  /* 0x0000680000077a02 */ /* 0x000fe20000000f00 */
[----:B------:R0:W4:Y:S01]  /*08d0*/  LDG.E R30, [R36.64] ;  /* 0x0000000e241e7981 */ /* 0x000122000c1e1900 */
[----:B------:R-:W-:-:S03]  /*08e0*/  MOV R17, c[0x0][0x4e8] ;  /* 0x00013a0000117a02 */ /* 0x000fc60000000f00 */
[----:B------:R0:W4:Y:S04]  /*08f0*/  LDG.E R31, [R36.64+0x4] ;  /* 0x0000040e241f7981 */ /* 0x000128000c1e1900 */
[----:B------:R0:W4:Y:S04]  /*0900*/  LDG.E R32, [R36.64+0x8] ;  /* 0x0000080e24207981 */ /* 0x000128000c1e1900 */
[----:B------:R0:W4:Y:S04]  /*0910*/  LDG.E R33, [R36.64+0xc] ;  /* 0x00000c0e24217981 */ /* 0x000128000c1e1900 */
[----:B------:R0:W4:Y:S04]  /*0920*/  LDG.E R34, [R36.64+0x10] ;  /* 0x0000100e24227981 */ /* 0x000128000c1e1900 */
[----:B------:R0:W4:Y:S04]  /*0930*/  LDG.E R35, [R36.64+0x14] ;  /* 0x0000140e24237981 */ /* 0x000128000c1e1900 */
[----:B------:R1:W4:Y:S04]  /*0940*/  LDG.E R38, [R4.64+0x4] ;  /* 0x0000040e04267981 */ /* 0x000328000c1e1900 */
[----:B------:R1:W4:Y:S04]  /*0950*/  LDG.E R160, [R4.64+0x8] ;  /* 0x0000080e04a07981 */ /* 0x000328000c1e1900 */
[----:B0-----:R0:W4:Y:S04]  /*0960*/  LDG.E R36, [R36.64+0x18] ;  /* 0x0000180e24247981 */ /* 0x001128000c1e1900 */
[----:B------:R1:W5:Y:S04]  /*0970*/  LDG.E R44, [R4.64+0xc] ;  /* 0x00000c0e042c7981 */ /* 0x000368000c1e1900 */
[----:B------:R1:W5:Y:S04]  /*0980*/  LDG.E R154, [R4.64+0x10] ;  /* 0x0000100e049a7981 */ /* 0x000368000c1e1900 */
[----:B0-----:R1:W4:Y:S04]  /*0990*/  LDG.E R37, [R4.64] ;  /* 0x0000000e04257981 */ /* 0x001328000c1e1900 */
[----:B------:R1:W5:Y:S04]  /*09a0*/  LDG.E R164, [R4.64+0x14] ;  /* 0x0000140e04a47981 */ /* 0x000368000c1e1900 */
[----:B------:R1:W5:Y:S01]  /*09b0*/  LDG.E R171, [R4.64+0x18] ;  /* 0x0000180e04ab7981 */ /* 0x000362000c1e1900 */
[----:B--2---:R-:W-:Y:S01]  /*09c0*/  SHF.R.S32.HI R29, RZ, 0x1f, R26 ;  /* 0x0000001fff1d7819 */ /* 0x004fe2000001141a */
[----:B------:R-:W-:-:S04]  /*09d0*/  IMAD.WIDE.U32 R6, R26, R7, c[0x0][0x180] ;  /* 0x000060001a067625 */ /* 0x000fc800078e0007 */
[C---:B------:R-:W-:Y:S02]  /*09e0*/  IMAD R3, R29.reuse, c[0x0][0x1a0], RZ ;  /* 0x000068001d037a24 */ /* 0x040fe400078e02ff */
[----:B------:R-:W-:Y:S02]  /*09f0*/  IMAD R9, R29, c[0x0][0x210], RZ ;  /* 0x000084001d097a24 */ /* 0x000fe400078e02ff */
[C---:B------:R-:W-:Y:S02]  /*0a00*/  IMAD R3, R26.reuse, UR36, R3 ;  /* 0x000000241a037c24 */ /* 0x040fe4000f8e0203 */
[----:B------:R-:W-:-:S04]  /*0a10*/  IMAD.WIDE.U32 R46, R26, R47, c[0x0][0x1f0] ;  /* 0x00007c001a2e7625 */ /* 0x000fc800078e002f */
[----:B------:R-:W-:Y:S01]  /*0a20*/  IMAD R9, R26, UR35, R9 ;  /* 0x000000231a097c24 */ /* 0x000fe2000f8e0209 */
[----:B------:R-:W-:Y:S02]  /*0a30*/  IADD3 R7, R7, R3, RZ ;  /* 0x0000000307077210 */ /* 0x000fe40007ffe0ff */
[----:B---3--:R-:W-:Y:S01]  /*0a40*/  SHF.R.S32.HI R8, RZ, 0x1f, R198 ;  /* 0x0000001fff087819 */ /* 0x008fe200000114c6 */
[----:B-1----:R-:W-:Y:S01]  /*0a50*/  IMAD.WIDE.U32 R4, R198, R17, c[0x0][0x4c8] ;  /* 0x00013200c6047625 */ /* 0x002fe200078e0011 */
[----:B------:R-:W-:Y:S01]  /*0a60*/  IADD3 R47, R47, R9, RZ ;  /* 0x000000092f2f7210 */ /* 0x000fe20007ffe0ff */
[----:B------:R0:W2:Y:S01]  /*0a70*/  LDG.E R40, [R6.64+0x10] ;  /* 0x0000100e06287981 */ /* 0x0000a2000c1e1900 */
[----:B------:R-:W-:Y:S01]  /*0a80*/  MOV R3, c[0x0][0x1d8] ;  /* 0x0000760000037a02 */ /* 0x000fe20000000f00 */
[----:B------:R-:W-:Y:S02]  /*0a90*/  IMAD R9, R29, c[0x0][0x1d8], RZ ;  /* 0x000076001d097a24 */ /* 0x000fe400078e02ff */
[----:B------:R-:W-:Y:S01]  /*0aa0*/  IMAD R13, R8, c[0x0][0x4e8], RZ ;  /* 0x00013a00080d7a24 */ /* 0x000fe200078e02ff */
[----:B------:R1:W-:Y:S01]  /*0ab0*/  STL [R1+0x98], R8 ;  /* 0x0000980801007387 */ /* 0x0003e20000100800 */
[----:B------:R-:W-:-:S03]  /*0ac0*/  IMAD.WIDE.U32 R2, R26, R3, c[0x0][0x1b8] ;  /* 0x00006e001a027625 */ /* 0x000fc600078e0003 */
[----:B------:R3:W2:Y:S01]  /*0ad0*/  LDG.E R43, [R46.64+0x4] ;  /* 0x0000040e2e2b7981 */ /* 0x0006a2000c1e1900 */
[----:B------:R-:W-:Y:S02]  /*0ae0*/  IMAD R9, R26, UR34, R9 ;  /* 0x000000221a097c24 */ /* 0x000fe4000f8e0209 */
[----:B------:R-:W-:Y:S01]  /*0af0*/  IMAD R13, R198, UR24, R13 ;  /* 0x00000018c60d7c24 */ /* 0x000fe2000f8e020d */
[----:B------:R3:W2:Y:S02]  /*0b00*/  LDG.E R45, [R46.64] ;  /* 0x0000000e2e2d7981 */ /* 0x0006a4000c1e1900 */
[----:B------:R-:W-:Y:S02]  /*0b10*/  IADD3 R3, R3, R9, RZ ;  /* 0x0000000903037210 */ /* 0x000fe40007ffe0ff */
[----:B------:R-:W-:Y:S01]  /*0b20*/  IADD3 R5, R5, R13, RZ ;  /* 0x0000000d05057210 */ /* 0x000fe20007ffe0ff */
[----:B------:R0:W2:Y:S04]  /*0b30*/  LDG.E R39, [R6.64+0xc] ;  /* 0x00000c0e06277981 */ /* 0x0000a8000c1e1900 */
[----:B------:R0:W5:Y:S04]  /*0b40*/  LDG.E R242, [R2.64+0x4] ;  /* 0x0000040e02f27981 */ /* 0x000168000c1e1900 */
[----:B------:R0:W5:Y:S04]  /*0b50*/  LDG.E R244, [R2.64+0x8] ;  /* 0x0000080e02f47981 */ /* 0x000168000c1e1900 */
[----:B------:R0:W5:Y:S04]  /*0b60*/  LDG.E R9, [R2.64+0xc] ;  /* 0x00000c0e02097981 */ /* 0x000168000c1e1900 */
[----:B------:R0:W5:Y:S04]  /*0b70*/  LDG.E R243, [R2.64] ;  /* 0x0000000e02f37981 */ /* 0x000168000c1e1900 */
[----:B-1----:R0:W5:Y:S04]  /*0b80*/  LDG.E R8, [R2.64+0x10] ;  /* 0x0000100e02087981 */ /* 0x002168000c1e1900 */
[----:B------:R0:W5:Y:S04]  /*0b90*/  LDG.E R13, [R2.64+0x14] ;  /* 0x0000140e020d7981 */ /* 0x000168000c1e1900 */
[----:B---3--:R4:W3:Y:S04]  /*0ba0*/  LDG.E R46, [R46.64+0x8] ;  /* 0x0000080e2e2e7981 */ /* 0x0088e8000c1e1900 */
[----:B------:R1:W2:Y:S04]  /*0bb0*/  LDG.E R42, [R6.64+0x18] ;  /* 0x0000180e062a7981 */ /* 0x0002a8000c1e1900 */
[----:B0-----:R0:W2:Y:S01]  /*0bc0*/  LDG.E R3, [R4.64] ;  /* 0x0000000e04037981 */ /* 0x0010a2000c1e1900 */
[----:B----4-:R-:W-:-:S03]  /*0bd0*/  SHF.R.S32.HI R47, RZ, 0x1f, R27 ;  /* 0x0000001fff2f7819 */ /* 0x010fc6000001141b */
[----:B------:R1:W4:Y:S02]  /*0be0*/  LDG.E R41, [R6.64+0x14] ;  /* 0x0000140e06297981 */ /* 0x000324000c1e1900 */
[----:B------:R-:W-:Y:S02]  /*0bf0*/  IMAD R0, R47, c[0x0][0x4b0], RZ ;  /* 0x00012c002f007a24 */ /* 0x000fe400078e02ff */
[----:B------:R1:W3:Y:S01]  /*0c00*/  LDG.E R17, [R6.64] ;  /* 0x0000000e06117981 */ /* 0x0002e2000c1e1900 */
[----:B------:R-:W-:-:S03]  /*0c10*/  IMAD.WIDE.U32 R62, R27, c[0x0][0x4b0], RZ ;  /* 0x00012c001b3e7a25 */ /* 0x000fc600078e00ff */
[----:B------:R1:W3:Y:S01]  /*0c20*/  LDG.E R14, [R6.64+0x4] ;  /* 0x0000040e060e7981 */ /* 0x0002e2000c1e1900 */
[----:B------:R-:W-:Y:S01]  /*0c30*/  IMAD R0, R27, UR31, R0 ;  /* 0x0000001f1b007c24 */ /* 0x000fe2000f8e0200 */
[----:B------:R-:W-:Y:S02]  /*0c40*/  IADD3 R130, P0, R62, c[0x0][0x490], RZ ;  /* 0x000124003e827a10 */ /* 0x000fe40007f1e0ff */
[----:B------:R1:W3:Y:S02]  /*0c50*/  LDG.E R18, [R6.64+0x8] ;  /* 0x0000080e06127981 */ /* 0x0002e4000c1e1900 */
[----:B------:R-:W-:-:S04]  /*0c60*/  IADD3 R19, R63, R0, RZ ;  /* 0x000000003f137210 */ /* 0x000fc80007ffe0ff */
[----:B------:R-:W-:-:S05]  /*0c70*/  IADD3.X R131, R19, c[0x0][0x494], RZ, P0, !PT ;  /* 0x0001250013837a10 */ /* 0x000fca00007fe4ff */
[----:B------:R-:W3:Y:S01]  /*0c80*/  LDG.E R23, [R130.64] ;  /* 0x0000000e82177981 */ /* 0x000ee2000c1e1900 */
[C---:B------:R-:W-:Y:S02]  /*0c90*/  IMAD R2, R47.reuse, c[0x0][0x520], RZ ;  /* 0x000148002f027a24 */ /* 0x040fe400078e02ff */
[C---:B0-----:R-:W-:Y:S02]  /*0ca0*/  IMAD R4, R47.reuse, c[0x0][0x558], RZ ;  /* 0x000156002f047a24 */ /* 0x041fe400078e02ff */
[C---:B-1----:R-:W-:Y:S02]  /*0cb0*/  IMAD R6, R47.reuse, c[0x0][0x600], RZ ;  /* 0x000180002f067a24 */ /* 0x042fe400078e02ff */
[C---:B------:R-:W-:Y:S02]  /*0cc0*/  IMAD R20, R47.reuse, c[0x0][0x638], RZ ;  /* 0x00018e002f147a24 */ /* 0x040fe400078e02ff */
[C---:B------:R-:W-:Y:S02]  /*0cd0*/  IMAD R22, R47.reuse, c[0x0][0x590], RZ ;  /* 0x000164002f167a24 */ /* 0x040fe400078e02ff */
[----:B------:R-:W-:-:S02]  /*0ce0*/  IMAD R48, R47, c[0x0][0x5c8], RZ ;  /* 0x000172002f307a24 */ /* 0x000fc400078e02ff */
[----:B------:R-:W-:-:S04]  /*0cf0*/  IMAD.WIDE.U32 R60, R27, c[0x0][0x520], RZ ;  /* 0x000148001b3c7a25 */ /* 0x000fc800078e00ff */
[C---:B------:R-:W-:Y:S02]  /*0d00*/  IMAD R2, R27.reuse, UR30, R2 ;  /* 0x0000001e1b027c24 */ /* 0x040fe4000f8e0202 */
[----:B------:R-:W-:-:S04]  /*0d10*/  IMAD.WIDE.U32 R58, R27, c[0x0][0x558], RZ ;  /* 0x000156001b3a7a25 */ /* 0x000fc800078e00ff */
[----:B------:R-:W-:-:S04]  /*0d20*/  IMAD.WIDE.U32 R56, R27, c[0x0][0x600], RZ ;  /* 0x000180001b387a25 */ /* 0x000fc800078e00ff */
[----:B------:R-:W-:-:S04]  /*0d30*/  IMAD.WIDE.U32 R54, R27, c[0x0][0x638], RZ ;  /* 0x00018e001b367a25 */ /* 0x000fc800078e00ff */
[----:B------:R-:W-:-:S04]  /*0d40*/  IMAD.WIDE.U32 R52, R27, c[0x0][0x590], RZ ;  /* 0x000164001b347a25 */ /* 0x000fc800078e00ff */
[----:B------:R-:W-:-:S04]  /*0d50*/  IMAD.WIDE.U32 R50, R27, c[0x0][0x5c8], RZ ;  /* 0x000172001b327a25 */ /* 0x000fc800078e00ff */
[C---:B------:R-:W-:Y:S02]  /*0d60*/  IMAD R4, R27.reuse, UR29, R4 ;  /* 0x0000001d1b047c24 */ /* 0x040fe4000f8e0204 */
[C---:B------:R-:W-:Y:S02]  /*0d70*/  IMAD R6, R27.reuse, UR28, R6 ;  /* 0x0000001c1b067c24 */ /* 0x040fe4000f8e0206 */
[C---:B------:R-:W-:Y:S02]  /*0d80*/  IMAD R20, R27.reuse, UR27, R20 ;  /* 0x0000001b1b147c24 */ /* 0x040fe4000f8e0214 */
[C---:B------:R-:W-:Y:S02]  /*0d90*/  IMAD R22, R27.reuse, UR26, R22 ;  /* 0x0000001a1b167c24 */ /* 0x040fe4000f8e0216 */
[----:B------:R-:W-:Y:S01]  /*0da0*/  IMAD R48, R27, UR25, R48 ;  /* 0x000000191b307c24 */ /* 0x000fe2000f8e0230 */
[----:B------:R-:W-:Y:S02]  /*0db0*/  IADD3 R7, R61, R2, RZ ;  /* 0x000000023d077210 */ /* 0x000fe40007ffe0ff */
[----:B------:R-:W-:-:S02]  /*0dc0*/  IADD3 R128, P1, R60, c[0x0][0x500], RZ ;  /* 0x000140003c807a10 */ /* 0x000fc40007f3e0ff */
[----:B------:R-:W-:Y:S02]  /*0dd0*/  IADD3 R126, P2, R58, c[0x0][0x538], RZ ;  /* 0x00014e003a7e7a10 */ /* 0x000fe40007f5e0ff */
[----:B------:R-:W-:Y:S02]  /*0de0*/  IADD3 R124, P3, R56, c[0x0][0x5e0], RZ ;  /* 0x00017800387c7a10 */ /* 0x000fe40007f7e0ff */
[----:B------:R-:W-:Y:S02]  /*0df0*/  IADD3 R122, P4, R54, c[0x0][0x618], RZ ;  /* 0x00018600367a7a10 */ /* 0x000fe40007f9e0ff */
[----:B------:R-:W-:Y:S02]  /*0e00*/  IADD3 R120, P5, R52, c[0x0][0x570], RZ ;  /* 0x00015c0034787a10 */ /* 0x000fe40007fbe0ff */
[----:B------:R-:W-:Y:S02]  /*0e10*/  IADD3 R118, P6, R50, c[0x0][0x5a8], RZ ;  /* 0x00016a0032767a10 */ /* 0x000fe40007fde0ff */
[----:B------:R-:W-:-:S02]  /*0e20*/  IADD3 R4, R59, R4, RZ ;  /* 0x000000043b047210 */ /* 0x000fc40007ffe0ff */
[----:B------:R-:W-:Y:S02]  /*0e30*/  IADD3 R5, R57, R6, RZ ;  /* 0x0000000639057210 */ /* 0x000fe40007ffe0ff */
[----:B------:R-:W-:Y:S02]  /*0e40*/  IADD3 R2, R53, R22, RZ ;  /* 0x0000001635027210 */ /* 0x000fe40007ffe0ff */
[----:B------:R-:W-:Y:S02]  /*0e50*/  IADD3 R0, R51, R48, RZ ;  /* 0x0000003033007210 */ /* 0x000fe40007ffe0ff */
[----:B------:R-:W-:Y:S02]  /*0e60*/  IADD3.X R129, R7, c[0x0][0x504], RZ, P1, !PT ;  /* 0x0001410007817a10 */ /* 0x000fe40000ffe4ff */
[----:B------:R-:W-:Y:S02]  /*0e70*/  IADD3.X R127, R4, c[0x0][0x53c], RZ, P2, !PT ;  /* 0x00014f00047f7a10 */ /* 0x000fe400017fe4ff */
[----:B------:R-:W-:-:S02]  /*0e80*/  IADD3.X R125, R5, c[0x0][0x5e4], RZ, P3, !PT ;  /* 0x00017900057d7a10 */ /* 0x000fc40001ffe4ff */
[----:B------:R-:W-:Y:S02]  /*0e90*/  IADD3.X R121, R2, c[0x0][0x574], RZ, P5, !PT ;  /* 0x00015d0002797a10 */ /* 0x000fe40002ffe4ff */
[----:B------:R-:W-:Y:S01]  /*0ea0*/  IADD3.X R119, R0, c[0x0][0x5ac], RZ, P6, !PT ;  /* 0x00016b0000777a10 */ /* 0x000fe200037fe4ff */
[----:B------:R0:W-:Y:S04]  /*0eb0*/  STL [R1+0x15c], R2 ;  /* 0x00015c0201007387 */ /* 0x0001e80000100800 */
[----:B------:R1:W-:Y:S04]  /*0ec0*/  STL [R1+0x158], R0 ;  /* 0x0001580001007387 */ /* 0x0003e80000100800 */
[----:B------:R2:W5:Y:S04]  /*0ed0*/  LDG.E R170, [R126.64] ;  /* 0x0000000e7eaa7981 */ /* 0x000568000c1e1900 */
[----:B0-----:R0:W5:Y:S04]  /*0ee0*/  LDG.E R2, [R124.64] ;  /* 0x0000000e7c027981 */ /* 0x001168000c1e1900 */
[----:B-1----:R0:W5:Y:S04]  /*0ef0*/  LDG.E R0, [R128.64] ;  /* 0x0000000e80007981 */ /* 0x002168000c1e1900 */
[----:B------:R0:W5:Y:S04]  /*0f00*/  LDG.E R218, [R120.64] ;  /* 0x0000000e78da7981 */ /* 0x000168000c1e1900 */
[----:B------:R0:W5:Y:S04]  /*0f10*/  LDG.E R211, [R118.64] ;  /* 0x0000000e76d37981 */ /* 0x000168000c1e1900 */
[----:B--2---:R1:W-:Y:S02]  /*0f20*/  STL [R1+0xa0], R3 ;  /* 0x0000a00301007387 */ /* 0x0043e40000100800 */
[----:B-1----:R-:W-:-:S04]  /*0f30*/  IADD3 R3, R55, R20, RZ ;  /* 0x0000001437037210 */ /* 0x002fc80007ffe0ff */
[----:B------:R-:W-:Y:S01]  /*0f40*/  IADD3.X R123, R3, c[0x0][0x61c], RZ, P4, !PT ;  /* 0x00018700037b7a10 */ /* 0x000fe200027fe4ff */
[----:B------:R1:W-:Y:S04]  /*0f50*/  STL [R1+0x160], R3 ;  /* 0x0001600301007387 */ /* 0x0003e80000100800 */
[----:B-1----:R0:W5:Y:S04]  /*0f60*/  LDG.E R3, [R122.64] ;  /* 0x0000000e7a037981 */ /* 0x002168000c1e1900 */
[----:B------:R1:W-:Y:S01]  /*0f70*/  STL [R1+0x168], R4 ;  /* 0x0001680401007387 */ /* 0x0003e20000100800 */
[----:B------:R-:W-:-:S03]  /*0f80*/  FMUL R20, R40, R43 ;  /* 0x0000002b28147220 */ /* 0x000fc60000400000 */
[----:B------:R2:W-:Y:S01]  /*0f90*/  STL [R1+0x164], R5 ;  /* 0x0001640501007387 */ /* 0x0005e20000100800 */
[----:B-1----:R-:W-:-:S03]  /*0fa0*/  FMUL R4, R38, R40 ;  /* 0x0000002826047220 */ /* 0x002fc60000400000 */
[----:B------:R1:W-:Y:S01]  /*0fb0*/  STL [R1+0x16c], R7 ;  /* 0x00016c0701007387 */ /* 0x0003e20000100800 */
[----:B--2---:R-:W-:Y:S01]  /*0fc0*/  FADD R5, R42, R42 ;  /* 0x0000002a2a057221 */ /* 0x004fe20000000000 */
[-C--:B------:R-:W-:Y:S01]  /*0fd0*/  FFMA R4, R37, R39.reuse, R4 ;  /* 0x0000002725047223 */ /* 0x080fe20000000004 */
[----:B------:R-:W-:Y:S01]  /*0fe0*/  FMUL R6, R160, R39 ;  /* 0x00000027a0067220 */ /* 0x000fe20000400000 */
[----:B------:R-:W-:Y:S01]  /*0ff0*/  FFMA R20, R39, R45, R20 ;  /* 0x0000002d27147223 */ /* 0x000fe20000000014 */
[----:B------:R-:W-:Y:S01]  /*1000*/  FFMA R5, R42, R5, -1 ;  /* 0xbf8000002a057423 */ /* 0x000fe20000000005 */
[-C--:B----4-:R-:W-:Y:S01]  /*1010*/  FFMA R4, R160, R41.reuse, R4 ;  /* 0x00000029a0047223 */ /* 0x090fe20000000004 */
[-C--:B-1----:R-:W-:Y:S01]  /*1020*/  FMUL R7, R38, R41.reuse ;  /* 0x0000002926077220 */ /* 0x082fe20000400000 */
[C---:B------:R-:W-:Y:S01]  /*1030*/  FFMA R21, R37.reuse, R41, -R6 ;  /* 0x0000002925157223 */ /* 0x040fe20000000806 */
[-C--:B------:R-:W-:Y:S01]  /*1040*/  FMUL R6, R37, R5.reuse ;  /* 0x0000000525067220 */ /* 0x080fe20000400000 */
[----:B------:R-:W-:Y:S01]  /*1050*/  FADD R4, R4, R4 ;  /* 0x0000000404047221 */ /* 0x000fe20000000000 */
[C---:B------:R-:W-:Y:S01]  /*1060*/  FFMA R7, R160.reuse, R40, -R7 ;  /* 0x00000028a0077223 */ /* 0x040fe20000000807 */
[----:B---3--:R-:W-:Y:S01]  /*1070*/  FFMA R22, R41, R46, R20 ;  /* 0x0000002e29167223 */ /* 0x008fe20000000014 */
[----:B------:R1:W-:Y:S01]  /*1080*/  STL [R1+0x170], R19 ;  /* 0x0001701301007387 */ /* 0x0003e20000100800 */
[----:B------:R-:W-:Y:S01]  /*1090*/  FMUL R20, R160, R5 ;  /* 0x00000005a0147220 */ /* 0x000fe20000400000 */
[----:B------:R-:W-:Y:S01]  /*10a0*/  FMUL R7, R42, R7 ;  /* 0x000000072a077220 */ /* 0x000fe20000400000 */
[-C--:B------:R-:W-:Y:S01]  /*10b0*/  FFMA R6, R39, R4.reuse, R6 ;  /* 0x0000000427067223 */ /* 0x080fe20000000006 */
[----:B------:R-:W-:Y:S01]  /*10c0*/  FADD R22, R22, R22 ;  /* 0x0000001616167221 */ /* 0x000fe20000000000 */
[----:B------:R2:W-:Y:S01]  /*10d0*/  STL.64 [R1+0x40], R50 ;  /* 0x0000403201007387 */ /* 0x0005e20000100a00 */
[----:B------:R-:W-:Y:S01]  /*10e0*/  FFMA R20, R41, R4, R20 ;  /* 0x0000000429147223 */ /* 0x000fe20000000014 */
[----:B-1----:R-:W-:Y:S01]  /*10f0*/  FMUL R19, R38, R5 ;  /* 0x0000000526137220 */ /* 0x002fe20000400000 */
[----:B------:R-:W-:Y:S01]  /*1100*/  FFMA R6, R7, 2, R6 ;  /* 0x4000000007067823 */ /* 0x000fe20000000006 */
[----:B------:R1:W-:Y:S01]  /*1110*/  STL.64 [R1+0x48], R52 ;  /* 0x0000483401007387 */ /* 0x0003e20000100a00 */
[----:B------:R-:W-:Y:S01]  /*1120*/  FMUL R48, R39, R22 ;  /* 0x0000001627307220 */ /* 0x000fe20000400000 */
[----:B------:R-:W-:Y:S01]  /*1130*/  FFMA R19, R40, R4, R19 ;  /* 0x0000000428137223 */ /* 0x000fe20000000013 */
[----:B------:R-:W-:Y:S01]  /*1140*/  FMUL R4, R42, R21 ;  /* 0x000000152a047220 */ /* 0x000fe20000400000 */
[-C--:B------:R-:W-:Y:S01]  /*1150*/  FMUL R7, R41, R22.reuse ;  /* 0x0000001629077220 */ /* 0x080fe20000400000 */
[----:B--2---:R-:W-:Y:S01]  /*1160*/  FMUL R50, R40, R22 ;  /* 0x0000001628327220 */ /* 0x004fe20000400000 */
[----:B------:R2:W-:Y:S01]  /*1170*/  STL [R1+0x80], R23 ;  /* 0x0000801701007387 */ /* 0x0005e20000100800 */
[----:B------:R-:W-:Y:S01]  /*1180*/  FFMA R19, R4, 2, R19 ;  /* 0x4000000004137823 */ /* 0x000fe20000000013 */
[C---:B------:R-:W-:Y:S01]  /*1190*/  FFMA R48, R5.reuse, R45, R48 ;  /* 0x0000002d05307223 */ /* 0x040fe20000000030 */
[C---:B------:R-:W-:Y:S01]  /*11a0*/  FFMA R50, R5.reuse, R43, R50 ;  /* 0x0000002b05327223 */ /* 0x040fe20000000032 */
[----:B-1----:R-:W-:Y:S01]  /*11b0*/  FMUL R52, R40, R45 ;  /* 0x0000002d28347220 */ /* 0x002fe20000400000 */
[----:B------:R-:W-:Y:S01]  /*11c0*/  FFMA R22, R5, R46, R7 ;  /* 0x0000002e05167223 */ /* 0x000fe20000000007 */
[----:B------:R-:W-:Y:S01]  /*11d0*/  STL.64 [R1+0x70], R62 ;  /* 0x0000703e01007387 */ /* 0x000fe20000100a00 */
[----:B------:R-:W-:Y:S01]  /*11e0*/  FMUL R5, R37, R40 ;  /* 0x0000002825057220 */ /* 0x000fe20000400000 */
[CC--:B------:R-:W-:Y:S01]  /*11f0*/  FMUL R4, R39.reuse, R46.reuse ;  /* 0x0000002e27047220 */ /* 0x0c0fe20000400000 */
[-C--:B--2---:R-:W-:Y:S01]  /*1200*/  FFMA R23, R39, R43.reuse, -R52 ;  /* 0x0000002b27177223 */ /* 0x084fe20000000834 */
[----:B------:R-:W-:Y:S01]  /*1210*/  STL.64 [R1+0x68], R60 ;  /* 0x0000683c01007387 */ /* 0x000fe20000100a00 */
[----:B------:R-:W-:Y:S01]  /*1220*/  SHF.R.S32.HI R52, RZ, 0x1f, R28 ;  /* 0x0000001fff347819 */ /* 0x000fe2000001141c */
[C---:B------:R-:W-:Y:S01]  /*1230*/  FMUL R7, R41.reuse, R43 ;  /* 0x0000002b29077220 */ /* 0x040fe20000400000 */
[----:B------:R-:W-:Y:S01]  /*1240*/  FFMA R5, R38, R39, -R5 ;  /* 0x0000002726057223 */ /* 0x000fe20000000805 */
[----:B------:R-:W-:Y:S01]  /*1250*/  FFMA R21, R41, R45, -R4 ;  /* 0x0000002d29157223 */ /* 0x000fe20000000804 */
[----:B------:R-:W-:Y:S01]  /*1260*/  ISETP.GE.AND P0, PT, R52, RZ, PT ;  /* 0x000000ff3400720c */ /* 0x000fe20003f06270 */
[----:B------:R-:W-:Y:S01]  /*1270*/  FFMA R7, R40, R46, -R7 ;  /* 0x0000002e28077223 */ /* 0x000fe20000000807 */
[C---:B------:R-:W-:Y:S01]  /*1280*/  FMUL R5, R42.reuse, R5 ;  /* 0x000000052a057220 */ /* 0x040fe20000400000 */
[C---:B------:R-:W-:Y:S01]  /*1290*/  FMUL R21, R42.reuse, R21 ;  /* 0x000000152a157220 */ /* 0x040fe20000400000 */
[C---:B------:R-:W-:Y:S01]  /*12a0*/  FMUL R23, R42.reuse, R23 ;  /* 0x000000172a177220 */ /* 0x040fe20000400000 */
[----:B------:R-:W-:Y:S01]  /*12b0*/  FMUL R7, R42, R7 ;  /* 0x000000072a077220 */ /* 0x000fe20000400000 */
[----:B------:R-:W-:Y:S01]  /*12c0*/  FFMA R5, R5, 2, R20 ;  /* 0x4000000005057823 */ /* 0x000fe20000000014 */
[----:B------:R-:W-:Y:S01]  /*12d0*/  FFMA R21, R21, 2, R50 ;  /* 0x4000000015157823 */ /* 0x000fe20000000032 */
[----:B------:R-:W-:Y:S01]  /*12e0*/  FFMA R23, R23, 2, R22 ;  /* 0x4000000017177823 */ /* 0x000fe20000000016 */
[----:B------:R1:W-:Y:S01]  /*12f0*/  STL.64 [R1+0x58], R56 ;  /* 0x0000583801007387 */ /* 0x0003e20000100a00 */
[----:B------:R-:W-:Y:S01]  /*1300*/  FFMA R48, R7, 2, R48 ;  /* 0x4000000007307823 */ /* 0x000fe20000000030 */
[----:B------:R-:W-:Y:S01]  /*1310*/  FADD R232, R14, R21 ;  /* 0x000000150ee87221 */ /* 0x000fe20000000000 */
[----:B------:R-:W-:Y:S01]  /*1320*/  FADD R161, R5, R18 ;  /* 0x0000001205a17221 */ /* 0x000fe20000000000 */
[----:B------:R-:W-:Y:S01]  /*1330*/  FADD R20, R18, R23 ;  /* 0x0000001712147221 */ /* 0x000fe20000000000 */
[----:B------:R-:W-:Y:S01]  /*1340*/  BSSY B2, `(.L_x_133) ;  /* 0x0000089000027945 */ /* 0x000fe20003800000 */
[----:B------:R-:W-:Y:S01]  /*1350*/  FADD R162, R6, R17 ;  /* 0x0000001106a27221 */ /* 0x000fe20000000000 */
[----:B------:R-:W-:Y:S01]  /*1360*/  STL.64 [R1+0x60], R58 ;  /* 0x0000603a01007387 */ /* 0x000fe20000100a00 */
[----:B------:R-:W-:Y:S01]  /*1370*/  FADD R17, R17, R48 ;  /* 0x0000003011117221 */ /* 0x000fe20000000000 */
[----:B-1----:R-:W-:-:S02]  /*1380*/  FADD R57, R19, R14 ;  /* 0x0000000e13397221 */ /* 0x002fc40000000000 */
[----:B------:R1:W-:Y:S01]  /*1390*/  STL.64 [R1+0x50], R54 ;  /* 0x0000503601007387 */ /* 0x0003e20000100a00 */
[----:B------:R-:W-:Y:S01]  /*13a0*/  CS2R R18, SRZ ;  /* 0x0000000000127805 */ /* 0x000fe2000001ff00 */
[----:B------:R-:W-:Y:S01]  /*13b0*/  MOV R14, RZ ;  /* 0x000000ff000e7202 */ /* 0x000fe20000000f00 */
[----:B------:R-:W-:Y:S01]  /*13c0*/  CS2R R226, SRZ ;  /* 0x0000000000e27805 */ /* 0x000fe2000001ff00 */
[----:B------:R-:W-:Y:S01]  /*13d0*/  MOV R233, RZ ;  /* 0x000000ff00e97202 */ /* 0x000fe20000000f00 */
[----:B------:R-:W-:Y:S01]  /*13e0*/  CS2R R228, SRZ ;  /* 0x0000000000e47805 */ /* 0x000fe2000001ff00 */
[----:B------:R-:W-:Y:S01]  /*13f0*/  MOV R221, RZ ;  /* 0x000000ff00dd7202 */ /* 0x000fe20000000f00 */
[----:B------:R-:W-:Y:S01]  /*1400*/  CS2R R48, SRZ ;  /* 0x0000000000307805 */ /* 0x000fe2000001ff00 */
[----:B------:R-:W-:Y:S01]  /*1410*/  CS2R R50, SRZ ;  /* 0x0000000000327805 */ /* 0x000fe2000001ff00 */
[----:B------:R-:W-:Y:S01]  /*1420*/  MOV R53, RZ ;  /* 0x000000ff00357202 */ /* 0x000fe20000000f00 */
[----:B------:R-:W-:Y:S01]  /*1430*/  FADD R232, R57, -R232 ;  /* 0x800000e839e87221 */ /* 0x000fe20000000000 */
[----:B------:R-:W-:Y:S01]  /*1440*/  MOV R7, R30 ;  /* 0x0000001e00077202 */ /* 0x000fe20000000f00 */
[----:B-1----:R-:W-:Y:S01]  /*1450*/  CS2R R54, SRZ ;  /* 0x0000000000367805 */ /* 0x002fe2000001ff00 */
[----:B------:R-:W-:Y:S01]  /*1460*/  MOV R58, R31 ;  /* 0x0000001f003a7202 */ /* 0x000fe20000000f00 */
[----:B------:R-:W-:Y:S01]  /*1470*/  FADD R223, R161, -R20 ;  /* 0x80000014a1df7221 */ /* 0x000fe20000000000 */
[----:B------:R-:W-:-:S02]  /*1480*/  MOV R22, R32 ;  /* 0x0000002000167202 */ /* 0x000fc40000000f00 */
[----:B------:R-:W-:Y:S02]  /*1490*/  MOV R4, R33 ;  /* 0x0000002100047202 */ /* 0x000fe40000000f00 */
[----:B------:R-:W-:Y:S02]  /*14a0*/  MOV R5, R34 ;  /* 0x0000002200057202 */ /* 0x000fe40000000f00 */
[----:B------:R-:W-:Y:S02]  /*14b0*/  MOV R6, R35 ;  /* 0x0000002300067202 */ /* 0x000fe40000000f00 */
[----:B------:R-:W-:Y:S01]  /*14c0*/  MOV R56, R36 ;  /* 0x0000002400387202 */ /* 0x000fe20000000f00 */
[----:B------:R-:W-:Y:S05]  /*14d0*/  @!P0 BRA `(.L_x_134) ;  /* 0x000006f000008947 */ /* 0x000fea0003800000 */
[----:B0-----:R-:W-:Y:S01]  /*14e0*/  MOV R7, c[0x0][0x1a0] ;  /* 0x0000680000077a02 */ /* 0x001fe20000000f00 */
[----:B------:R-:W-:-:S04]  /*14f0*/  IMAD R5, R52, c[0x0][0x1a0], RZ ;  /* 0x0000680034057a24 */ /* 0x000fc800078e02ff */
[C---:B------:R-:W-:Y:S02]  /*1500*/  IMAD R5, R28.reuse, UR36, R5 ;  /* 0x000000241c057c24 */ /* 0x040fe4000f8e0205 */
[----:B------:R-:W-:-:S05]  /*1510*/  IMAD.WIDE.U32 R6, R28, R7, c[0x0][0x180] ;  /* 0x000060001c067625 */ /* 0x000fca00078e0007 */
[----:B------:R-:W-:Y:S01]  /*1520*/  IADD3 R7, R7, R5, RZ ;  /* 0x0000000507077210 */ /* 0x000fe20007ffe0ff */
[----:B------:R-:W-:-:S04]  /*1530*/  IMAD R5, R52, c[0x0][0x210], RZ ;  /* 0x0000840034057a24 */ /* 0x000fc800078e02ff */
[----:B------:R-:W2:Y:S01]  /*1540*/  LDG.E R53, [R6.64+0x10] ;  /* 0x0000100e06357981 */ /* 0x000ea2000c1e1900 */
[----:B------:R-:W-:-:S03]  /*1550*/  MOV R21, c[0x0][0x210] ;  /* 0x0000840000157a02 */ /* 0x000fc60000000f00 */
[----:B------:R-:W3:Y:S04]  /*1560*/  LDG.E R54, [R6.64+0x14] ;  /* 0x0000140e06367981 */ /* 0x000ee8000c1e1900 */
[----:B------:R-:W4:Y:S01]  /*1570*/  LDG.E R51, [R6.64+0xc] ;  /* 0x00000c0e06337981 */ /* 0x000f22000c1e1900 */
[----:B------:R-:W-:-:S03]  /*1580*/  IMAD R19, R28, UR35, R5 ;  /* 0x000000231c137c24 */ /* 0x000fc6000f8e0205 */
[----:B------:R-:W4:Y:S01]  /*1590*/  LDG.E R55, [R6.64+0x18] ;  /* 0x0000180e06377981 */ /* 0x000f22000c1e1900 */
[----:B------:R-:W-:-:S03]  /*15a0*/  IMAD.WIDE.U32 R4, R28, R21, c[0x0][0x1f0] ;  /* 0x00007c001c047625 */ /* 0x000fc600078e0015 */
[----:B------:R0:W4:Y:S02]  /*15b0*/  LDG.E R22, [R6.64+0x4] ;  /* 0x0000040e06167981 */ /* 0x000124000c1e1900 */
[----:B------:R-:W-:Y:S02]  /*15c0*/  IADD3 R5, R5, R19, RZ ;  /* 0x0000001305057210 */ /* 0x000fe40007ffe0ff */
[----:B------:R0:W4:Y:S04]  /*15d0*/  LDG.E R20, [R6.64+0x8] ;  /* 0x0000080e06147981 */ /* 0x000128000c1e1900 */
[----:B------:R1:W4:Y:S04]  /*15e0*/  LDG.E R49, [R4.64+0x4] ;  /* 0x0000040e04317981 */ /* 0x000328000c1e1900 */
[----:B------:R1:W4:Y:S04]  /*15f0*/  LDG.E R48, [R4.64] ;  /* 0x0000000e04307981 */ /* 0x000328000c1e1900 */
[----:B------:R1:W4:Y:S01]  /*1600*/  LDG.E R50, [R4.64+0x8] ;  /* 0x0000080e04327981 */ /* 0x000322000c1e1900 */
[----:B------:R-:W-:Y:S01]  /*1610*/  MOV R21, c[0x0][0x1d8] ;  /* 0x0000760000157a02 */ /* 0x000fe20000000f00 */
[----:B------:R-:W-:-:S04]  /*1620*/  IMAD R19, R52, c[0x0][0x1d8], RZ ;  /* 0x0000760034137a24 */ /* 0x000fc800078e02ff */
[C---:B------:R-:W-:Y:S02]  /*1630*/  IMAD R19, R28.reuse, UR34, R19 ;  /* 0x000000221c137c24 */ /* 0x040fe4000f8e0213 */
[----:B-1----:R-:W-:Y:S02]  /*1640*/  IMAD.WIDE.U32 R4, R28, R21, c[0x0][0x1b8] ;  /* 0x00006e001c047625 */ /* 0x002fe400078e0015 */
[----:B------:R0:W4:Y:S03]  /*1650*/  LDG.E R21, [R6.64] ;  /* 0x0000000e06157981 */ /* 0x000126000c1e1900 */
[----:B------:R-:W-:-:S05]  /*1660*/  IADD3 R5, R5, R19, RZ ;  /* 0x0000001305057210 */ /* 0x000fca0007ffe0ff */
[----:B------:R1:W4:Y:S04]  /*1670*/  LDG.E R226, [R4.64+0x8] ;  /* 0x0000080e04e27981 */ /* 0x000328000c1e1900 */
[----:B------:R1:W4:Y:S04]  /*1680*/  LDG.E R233, [R4.64+0x4] ;  /* 0x0000040e04e97981 */ /* 0x000328000c1e1900 */
[----:B------:R1:W4:Y:S04]  /*1690*/  LDG.E R19, [R4.64+0xc] ;  /* 0x00000c0e04137981 */ /* 0x000328000c1e1900 */
[----:B------:R1:W4:Y:S04]  /*16a0*/  LDG.E R227, [R4.64] ;  /* 0x0000000e04e37981 */ /* 0x000328000c1e1900 */
[----:B------:R1:W4:Y:S04]  /*16b0*/  LDG.E R14, [R4.64+0x10] ;  /* 0x0000100e040e7981 */ /* 0x000328000c1e1900 */
[----:B------:R1:W4:Y:S01]  /*16c0*/  LDG.E R18, [R4.64+0x14] ;  /* 0x0000140e04127981 */ /* 0x000322000c1e1900 */
[C---:B--2---:R-:W-:Y:S01]  /*16d0*/  FMUL R23, R31.reuse, R53 ;  /* 0x000000351f177220 */ /* 0x044fe20000400000 */
[----:B---3--:R-:W-:-:S03]  /*16e0*/  FMUL R59, R31, R54 ;  /* 0x000000361f3b7220 */ /* 0x008fc60000400000 */
[----:B----4-:R-:W-:Y:S01]  /*16f0*/  FFMA R23, R30, R51, R23 ;  /* 0x000000331e177223 */ /* 0x010fe20000000017 */
[C---:B------:R-:W-:Y:S01]  /*1700*/  FFMA R56, R32.reuse, R53, -R59 ;  /* 0x0000003520387223 */ /* 0x040fe2000000083b */
[C---:B0-----:R-:W-:Y:S02]  /*1710*/  FADD R6, R55.reuse, R55 ;  /* 0x0000003737067221 */ /* 0x041fe40000000000 */
[----:B------:R-:W-:Y:S02]  /*1720*/  FFMA R23, R32, R54, R23 ;  /* 0x0000003620177223 */ /* 0x000fe40000000017 */
[C---:B------:R-:W-:Y:S01]  /*1730*/  FFMA R7, R55.reuse, R6, -1 ;  /* 0xbf80000037077423 */ /* 0x040fe20000000006 */
[----:B------:R-:W-:Y:S01]  /*1740*/  FMUL R59, R55, R56 ;  /* 0x00000038373b7220 */ /* 0x000fe20000400000 */
[----:B------:R-:W-:Y:S02]  /*1750*/  FADD R6, R23, R23 ;  /* 0x0000001717067221 */ /* 0x000fe40000000000 */
[-C--:B-1----:R-:W-:Y:S01]  /*1760*/  FMUL R4, R30, R7.reuse ;  /* 0x000000071e047220 */ /* 0x082fe20000400000 */
[-C--:B------:R-:W-:Y:S01]  /*1770*/  FMUL R56, R31, R7.reuse ;  /* 0x000000071f387220 */ /* 0x080fe20000400000 */
[----:B------:R-:W-:-:S02]  /*1780*/  FMUL R23, R32, R7 ;  /* 0x0000000720177220 */ /* 0x000fc40000400000 */
[-C--:B------:R-:W-:Y:S01]  /*1790*/  FFMA R4, R51, R6.reuse, R4 ;  /* 0x0000000633047223 */ /* 0x080fe20000000004 */
[CC--:B------:R-:W-:Y:S01]  /*17a0*/  FFMA R5, R53.reuse, R6.reuse, R56 ;  /* 0x0000000635057223 */ /* 0x0c0fe20000000038 */
[----:B------:R-:W-:Y:S01]  /*17b0*/  FFMA R23, R54, R6, R23 ;  /* 0x0000000636177223 */ /* 0x000fe20000000017 */
[----:B------:R-:W-:Y:S01]  /*17c0*/  FMUL R6, R30, R53 ;  /* 0x000000351e067220 */ /* 0x000fe20000400000 */
[----:B------:R-:W-:Y:S01]  /*17d0*/  FMUL R56, R53, R49 ;  /* 0x0000003135387220 */ /* 0x000fe20000400000 */
[-C--:B------:R-:W-:Y:S01]  /*17e0*/  FMUL R61, R32, R51.reuse ;  /* 0x00000033203d7220 */ /* 0x080fe20000400000 */
[----:B------:R-:W-:Y:S01]  /*17f0*/  FFMA R4, R59, 2, R4 ;  /* 0x400000003b047823 */ /* 0x000fe20000000004 */
[----:B------:R-:W-:Y:S01]  /*1800*/  FFMA R6, R31, R51, -R6 ;  /* 0x000000331f067223 */ /* 0x000fe20000000806 */
[C---:B------:R-:W-:Y:S01]  /*1810*/  FFMA R59, R51.reuse, R48, R56 ;  /* 0x00000030333b7223 */ /* 0x040fe20000000038 */
[----:B------:R-:W-:Y:S01]  /*1820*/  FFMA R58, R30, R54, -R61 ;  /* 0x000000361e3a7223 */ /* 0x000fe2000000083d */
[----:B------:R-:W-:Y:S01]  /*1830*/  FMUL R61, R51, R50 ;  /* 0x00000032333d7220 */ /* 0x000fe20000400000 */
[----:B------:R-:W-:Y:S01]  /*1840*/  FMUL R6, R55, R6 ;  /* 0x0000000637067220 */ /* 0x000fe20000400000 */
[----:B------:R-:W-:-:S02]  /*1850*/  FFMA R59, R54, R50, R59 ;  /* 0x00000032363b7223 */ /* 0x000fc4000000003b */
[----:B------:R-:W-:Y:S01]  /*1860*/  FFMA R56, R54, R48, -R61 ;  /* 0x0000003036387223 */ /* 0x000fe2000000083d */
[----:B------:R-:W-:Y:S01]  /*1870*/  FFMA R23, R6, 2, R23 ;  /* 0x4000000006177823 */ /* 0x000fe20000000017 */
[----:B------:R-:W-:Y:S02]  /*1880*/  FADD R6, R59, R59 ;  /* 0x0000003b3b067221 */ /* 0x000fe40000000000 */
[----:B------:R-:W-:Y:S02]  /*1890*/  FMUL R61, R55, R56 ;  /* 0x00000038373d7220 */ /* 0x000fe40000400000 */
[-C--:B------:R-:W-:Y:S01]  /*18a0*/  FMUL R56, R53, R6.reuse ;  /* 0x0000000635387220 */ /* 0x080fe20000400000 */
[-C--:B------:R-:W-:Y:S01]  /*18b0*/  FMUL R59, R51, R6.reuse ;  /* 0x00000006333b7220 */ /* 0x080fe20000400000 */
[----:B------:R-:W-:Y:S01]  /*18c0*/  FMUL R63, R54, R6 ;  /* 0x00000006363f7220 */ /* 0x000fe20000400000 */
[----:B------:R-:W-:Y:S01]  /*18d0*/  FMUL R6, R53, R48 ;  /* 0x0000003035067220 */ /* 0x000fe20000400000 */
[----:B------:R-:W-:Y:S01]  /*18e0*/  FFMA R56, R7, R49, R56 ;  /* 0x0000003107387223 */ /* 0x000fe20000000038 */
[----:B------:R-:W-:-:S03]  /*18f0*/  FMUL R58, R55, R58 ;  /* 0x0000003a373a7220 */ /* 0x000fc60000400000 */
[----:B------:R-:W-:Y:S01]  /*1900*/  FFMA R61, R61, 2, R56 ;  /* 0x400000003d3d7823 */ /* 0x000fe20000000038 */
[-C--:B------:R-:W-:Y:S01]  /*1910*/  FFMA R56, R51, R49.reuse, -R6 ;  /* 0x0000003133387223 */ /* 0x080fe20000000806 */
[----:B------:R-:W-:Y:S01]  /*1920*/  FFMA R5, R58, 2, R5 ;  /* 0x400000003a057823 */ /* 0x000fe20000000005 */
[----:B------:R-:W-:Y:S01]  /*1930*/  FFMA R63, R7, R50, R63 ;  /* 0x00000032073f7223 */ /* 0x000fe2000000003f */
[----:B------:R-:W-:Y:S01]  /*1940*/  FMUL R6, R54, R49 ;  /* 0x0000003136067220 */ /* 0x000fe20000400000 */
[----:B------:R-:W-:Y:S01]  /*1950*/  FMUL R56, R55, R56 ;  /* 0x0000003837387220 */ /* 0x000fe20000400000 */
[----:B------:R-:W-:Y:S01]  /*1960*/  FADD R58, R5, R22 ;  /* 0x00000016053a7221 */ /* 0x000fe20000000000 */
[----:B------:R-:W-:Y:S01]  /*1970*/  FADD R61, R22, R61 ;  /* 0x0000003d163d7221 */ /* 0x000fe20000000000 */
[----:B------:R-:W-:Y:S01]  /*1980*/  FFMA R6, R53, R50, -R6 ;  /* 0x0000003235067223 */ /* 0x000fe20000000806 */
[----:B------:R-:W-:Y:S01]  /*1990*/  FFMA R63, R56, 2, R63 ;  /* 0x40000000383f7823 */ /* 0x000fe2000000003f */
[----:B------:R-:W-:Y:S01]  /*19a0*/  FADD R22, R23, R20 ;  /* 0x0000001417167221 */ /* 0x000fe20000000000 */
[----:B------:R-:W-:Y:S01]  /*19b0*/  FADD R229, R58, -R61 ;  /* 0x8000003d3ae57221 */ /* 0x000fe20000000000 */
[----:B------:R-:W-:Y:S01]  /*19c0*/  FFMA R59, R7, R48, R59 ;  /* 0x00000030073b7223 */ /* 0x000fe2000000003b */
[----:B------:R-:W-:Y:S01]  /*19d0*/  FADD R63, R20, R63 ;  /* 0x0000003f143f7221 */ /* 0x000fe20000000000 */
[----:B------:R-:W-:Y:S01]  /*19e0*/  FMUL R6, R55, R6 ;  /* 0x0000000637067220 */ /* 0x000fe20000400000 */
[----:B------:R-:W-:-:S02]  /*19f0*/  FMUL R5, R229, R226 ;  /* 0x000000e2e5057220 */ /* 0x000fc40000400000 */
[----:B------:R-:W-:Y:S01]  /*1a00*/  FADD R228, R22, -R63 ;  /* 0x8000003f16e47221 */ /* 0x000fe20000000000 */
[----:B------:R-:W-:Y:S01]  /*1a10*/  FFMA R6, R6, 2, R59 ;  /* 0x4000000006067823 */ /* 0x000fe2000000003b */
[----:B------:R-:W-:Y:S02]  /*1a20*/  FADD R7, R4, R21 ;  /* 0x0000001504077221 */ /* 0x000fe40000000000 */
[----:B------:R-:W-:Y:S01]  /*1a30*/  FFMA R4, R228, R233, -R5 ;  /* 0x000000e9e4047223 */ /* 0x000fe20000000805 */
[----:B------:R-:W-:-:S03]  /*1a40*/  FADD R6, R21, R6 ;  /* 0x0000000615067221 */ /* 0x000fc60000000000 */
[----:B------:R-:W-:Y:S01]  /*1a50*/  FADD R19, R4, R19 ;  /* 0x0000001304137221 */ /* 0x000fe20000000000 */
[----:B------:R-:W-:Y:S01]  /*1a60*/  FADD R221, R7, -R6 ;  /* 0x8000000607dd7221 */ /* 0x000fe20000000000 */
[----:B------:R-:W-:-:S04]  /*1a70*/  FMUL R4, R228, R227 ;  /* 0x000000e3e4047220 */ /* 0x000fc80000400000 */
[C---:B------:R-:W-:Y:S01]  /*1a80*/  FFMA R5, R221.reuse, R226, -R4 ;  /* 0x000000e2dd057223 */ /* 0x040fe20000000804 */
[----:B------:R-:W-:-:S03]  /*1a90*/  FMUL R6, R221, R233 ;  /* 0x000000e9dd067220 */ /* 0x000fc60000400000 */
[----:B------:R-:W-:Y:S01]  /*1aa0*/  FADD R14, R5, R14 ;  /* 0x0000000e050e7221 */ /* 0x000fe20000000000 */
[----:B------:R-:W-:Y:S01]  /*1ab0*/  FMUL R5, R33, R55 ;  /* 0x0000003721057220 */ /* 0x000fe20000400000 */
[----:B------:R-:W-:Y:S01]  /*1ac0*/  FFMA R21, R229, R227, -R6 ;  /* 0x000000e3e5157223 */ /* 0x000fe20000000806 */
[-C--:B------:R-:W-:Y:S02]  /*1ad0*/  FMUL R20, R33, R51.reuse ;  /* 0x0000003321147220 */ /* 0x080fe40000400000 */
[----:B------:R-:W-:Y:S01]  /*1ae0*/  FFMA R4, R36, R51, R5 ;  /* 0x0000003324047223 */ /* 0x000fe20000000005 */
[----:B------:R-:W-:Y:S01]  /*1af0*/  FADD R18, R21, R18 ;  /* 0x0000001215127221 */ /* 0x000fe20000000000 */
[-C--:B------:R-:W-:Y:S01]  /*1b00*/  FMUL R5, R34, R55.reuse ;  /* 0x0000003722057220 */ /* 0x080fe20000400000 */
[CC--:B------:R-:W-:Y:S01]  /*1b10*/  FMUL R21, R35.reuse, R55.reuse ;  /* 0x0000003723157220 */ /* 0x0c0fe20000400000 */
[C---:B------:R-:W-:Y:S02]  /*1b20*/  FFMA R23, R36.reuse, R55, -R20 ;  /* 0x0000003724177223 */ /* 0x040fe40000000814 */
[CC--:B------:R-:W-:Y:S01]  /*1b30*/  FFMA R6, R36.reuse, R53.reuse, R5 ;  /* 0x0000003524067223 */ /* 0x0c0fe20000000005 */
[-C--:B------:R-:W-:Y:S01]  /*1b40*/  FFMA R21, R36, R54.reuse, R21 ;  /* 0x0000003624157223 */ /* 0x080fe20000000015 */
[-C--:B------:R-:W-:Y:S01]  /*1b50*/  FFMA R5, R35, R53.reuse, R4 ;  /* 0x0000003523057223 */ /* 0x080fe20000000004 */
[C---:B------:R-:W-:Y:S01]  /*1b60*/  FFMA R23, -R34.reuse, R53, R23 ;  /* 0x0000003522177223 */ /* 0x040fe20000000117 */
[-C--:B------:R-:W-:Y:S01]  /*1b70*/  FFMA R6, R33, R54.reuse, R6 ;  /* 0x0000003621067223 */ /* 0x080fe20000000006 */
[CC--:B------:R-:W-:Y:S01]  /*1b80*/  FFMA R20, R34.reuse, R51.reuse, R21 ;  /* 0x0000003322147223 */ /* 0x0c0fe20000000015 */
[-C--:B------:R-:W-:Y:S01]  /*1b90*/  FFMA R4, -R34, R54.reuse, R5 ;  /* 0x0000003622047223 */ /* 0x080fe20000000105 */
[C---:B------:R-:W-:Y:S01]  /*1ba0*/  FFMA R56, -R35.reuse, R54, R23 ;  /* 0x0000003623387223 */ /* 0x040fe20000000117 */
[----:B------:R-:W-:Y:S01]  /*1bb0*/  FFMA R5, -R35, R51, R6 ;  /* 0x0000003323057223 */ /* 0x000fe20000000106 */
[----:B------:R-:W-:-:S02]  /*1bc0*/  FFMA R6, -R33, R53, R20 ;  /* 0x0000003521067223 */ /* 0x000fc40000000114 */
.L_x_134:
[----:B0-----:R-:W-:Y:S05]  /*1bd0*/  BSYNC B2 ;  /* 0x0000000000027941 */ /* 0x001fea0003800000 */
.L_x_133:
[C---:B------:R-:W-:Y:S01]  /*1be0*/  FADD R224, R162.reuse, -R17 ;  /* 0x80000011a2e07221 */ /* 0x040fe20000000000 */
[-C--:B-----5:R-:W-:Y:S01]  /*1bf0*/  FMUL R17, R223, R243.reuse ;  /* 0x000000f3df117220 */ /* 0x0a0fe20000400000 */
[----:B------:R-:W-:Y:S01]  /*1c00*/  FADD R162, R162, -R7 ;  /* 0x80000007a2a27221 */ /* 0x000fe20000000000 */
[----:B------:R-:W-:Y:S01]  /*1c10*/  ISETP.GE.AND P0, PT, R28, RZ, PT ;  /* 0x000000ff1c00720c */ /* 0x000fe20003f06270 */
[C---:B------:R-:W-:Y:S01]  /*1c20*/  FMUL R7, R224.reuse, R242 ;  /* 0x000000f2e0077220 */ /* 0x040fe20000400000 */
[-C--:B------:R-:W-:Y:S01]  /*1c30*/  FFMA R17, R224, R244.reuse, -R17 ;  /* 0x000000f4e0117223 */ /* 0x080fe20000000811 */
[C---:B------:R-:W-:Y:S01]  /*1c40*/  FMUL R20, R232.reuse, R244 ;  /* 0x000000f4e8147220 */ /* 0x040fe20000400000 */
[----:B------:R-:W-:Y:S01]  /*1c50*/  FADD R57, R57, -R58 ;  /* 0x8000003a39397221 */ /* 0x000fe20000000000 */
[----:B------:R-:W-:Y:S01]  /*1c60*/  FSEL R58, R19, RZ, P0 ;  /* 0x000000ff133a7208 */ /* 0x000fe20000000000 */
[----:B------:R-:W-:Y:S01]  /*1c70*/  FADD R17, R17, R8 ;  /* 0x0000000811117221 */ /* 0x000fe20000000000 */
[----:B------:R-:W-:Y:S01]  /*1c80*/  FFMA R8, R232, R243, -R7 ;  /* 0x000000f3e8087223 */ /* 0x000fe20000000807 */
[----:B------:R-:W-:Y:S01]  /*1c90*/  FSEL R7, R18, RZ, P0 ;  /* 0x000000ff12077208 */ /* 0x000fe20000000000 */
[----:B------:R-:W-:Y:S01]  /*1ca0*/  FFMA R20, R223, R242, -R20 ;  /* 0x000000f2df147223 */ /* 0x000fe20000000814 */
[----:B------:R-:W-:Y:S01]  /*1cb0*/  FSEL R14, R14, RZ, P0 ;  /* 0x000000ff0e0e7208 */ /* 0x000fe20000000000 */
[----:B------:R-:W-:Y:S01]  /*1cc0*/  FADD R8, R8, R13 ;  /* 0x0000000d08087221 */ /* 0x000fe20000000000 */
[-C--:B------:R-:W-:Y:S01]  /*1cd0*/  FMUL R18, R44, R39.reuse ;  /* 0x000000272c127220 */ /* 0x080fe20000400000 */
[----:B------:R-:W-:Y:S01]  /*1ce0*/  FADD R9, R20, R9 ;  /* 0x0000000914097221 */ /* 0x000fe20000000000 */
[----:B------:R0:W-:Y:S01]  /*1cf0*/  STL [R1+0x154], RZ ;  /* 0x000154ff01007387 */ /* 0x0001e20000100800 */
[----:B------:R-:W-:Y:S01]  /*1d00*/  FADD R60, R8, -R7 ;  /* 0x80000007083c7221 */ /* 0x000fe20000000000 */
[----:B------:R-:W-:Y:S01]  /*1d10*/  FSEL R7, R226, RZ, P0 ;  /* 0x000000ffe2077208 */ /* 0x000fe20000000000 */
[-C--:B------:R-:W-:Y:S01]  /*1d20*/  FMUL R8, R44, R42.reuse ;  /* 0x0000002a2c087220 */ /* 0x080fe20000400000 */
[----:B------:R-:W-:Y:S01]  /*1d30*/  FADD R58, R9, -R58 ;  /* 0x8000003a093a7221 */ /* 0x000fe20000000000 */
[-C--:B------:R-:W-:Y:S01]  /*1d40*/  FFMA R13, R171, R42.reuse, -R18 ;  /* 0x0000002aab0d7223 */ /* 0x080fe20000000812 */
[----:B------:R-:W-:Y:S01]  /*1d50*/  FADD R59, R17, -R14 ;  /* 0x8000000e113b7221 */ /* 0x000fe20000000000 */
[-C--:B------:R-:W-:Y:S01]  /*1d60*/  FMUL R9, R154, R42.reuse ;  /* 0x0000002a9a097220 */ /* 0x080fe20000400000 */
[----:B------:R-:W-:Y:S01]  /*1d70*/  FADD R62, R244, -R7 ;  /* 0x80000007f43e7221 */ /* 0x000fe20000000000 */
[----:B------:R-:W-:Y:S01]  /*1d80*/  FMUL R14, R164, R42 ;  /* 0x0000002aa40e7220 */ /* 0x000fe20000400000 */
[C---:B------:R-:W-:Y:S01]  /*1d90*/  FFMA R7, R171.reuse, R39, R8 ;  /* 0x00000027ab077223 */ /* 0x040fe20000000008 */
[-C--:B------:R-:W-:Y:S01]  /*1da0*/  FFMA R13, -R154, R40.reuse, R13 ;  /* 0x000000289a0d7223 */ /* 0x080fe2000000010d */
[CC--:B------:R-:W-:Y:S01]  /*1db0*/  FFMA R9, R171.reuse, R40.reuse, R9 ;  /* 0x00000028ab097223 */ /* 0x0c0fe20000000009 */
[----:B------:R0:W-:Y:S01]  /*1dc0*/  STL [R1+0x150], RZ ;  /* 0x000150ff01007387 */ /* 0x0001e20000100800 */
[-C--:B------:R-:W-:Y:S01]  /*1dd0*/  FFMA R14, R171, R41.reuse, R14 ;  /* 0x00000029ab0e7223 */ /* 0x080fe2000000000e */
[C---:B------:R-:W-:Y:S01]  /*1de0*/  FFMA R7, R164.reuse, R40, R7 ;  /* 0x00000028a4077223 */ /* 0x040fe20000000007 */
[-C--:B------:R-:W-:Y:S01]  /*1df0*/  FFMA R64, -R164, R41.reuse, R13 ;  /* 0x00000029a4407223 */ /* 0x080fe2000000010d */
[----:B------:R0:W-:Y:S01]  /*1e00*/  STL [R1+0x14c], RZ ;  /* 0x00014cff01007387 */ /* 0x0001e20000100800 */
[----:B------:R-:W-:Y:S01]  /*1e10*/  FFMA R9, R44, R41, R9 ;  /* 0x000000292c097223 */ /* 0x000fe20000000009 */
[C---:B------:R-:W-:Y:S01]  /*1e20*/  FFMA R67, R154.reuse, R39, R14 ;  /* 0x000000279a437223 */ /* 0x040fe2000000000e */
[----:B------:R-:W-:Y:S01]  /*1e30*/  FFMA R65, -R154, R41, R7 ;  /* 0x000000299a417223 */ /* 0x000fe20000000107 */
[----:B------:R-:W-:Y:S01]  /*1e40*/  ISETP.NE.AND P1, PT, R25, 0x3, PT ;  /* 0x000000031900780c */ /* 0x000fe20003f25270 */
[----:B------:R-:W-:Y:S01]  /*1e50*/  FMUL R8, R64, R4 ;  /* 0x0000000440087220 */ /* 0x000fe20000400000 */
[----:B------:R-:W-:Y:S01]  /*1e60*/  FFMA R66, -R164, R39, R9 ;  /* 0x00000027a4427223 */ /* 0x000fe20000000109 */
[-C--:B------:R-:W-:Y:S01]  /*1e70*/  FMUL R7, R64, R5.reuse ;  /* 0x0000000540077220 */ /* 0x080fe20000400000 */
[----:B------:R-:W-:Y:S01]  /*1e80*/  FFMA R67, -R44, R40, R67 ;  /* 0x000000282c437223 */ /* 0x000fe20000000143 */
[----:B------:R-:W-:Y:S01]  /*1e90*/  FMUL R18, R64, R6 ;  /* 0x0000000640127220 */ /* 0x000fe20000400000 */
[C---:B------:R-:W-:Y:S01]  /*1ea0*/  FMUL R13, R65.reuse, R4 ;  /* 0x00000004410d7220 */ /* 0x040fe20000400000 */
[-C--:B------:R-:W-:Y:S01]  /*1eb0*/  FFMA R8, R65, R56.reuse, -R8 ;  /* 0x0000003841087223 */ /* 0x080fe20000000808 */
[-C--:B------:R-:W-:Y:S01]  /*1ec0*/  FFMA R14, R66, R56.reuse, -R7 ;  /* 0x00000038420e7223 */ /* 0x080fe20000000807 */
[CC--:B------:R-:W-:Y:S01]  /*1ed0*/  FFMA R9, R67.reuse, R56.reuse, -R18 ;  /* 0x0000003843097223 */ /* 0x0c0fe20000000812 */
[----:B------:R-:W-:Y:S01]  /*1ee0*/  FFMA R13, R64, R56, R13 ;  /* 0x00000038400d7223 */ /* 0x000fe2000000000d */
[-C--:B------:R-:W-:Y:S01]  /*1ef0*/  FFMA R7, -R67, R5.reuse, R8 ;  /* 0x0000000543077223 */ /* 0x080fe20000000108 */
[----:B------:R-:W-:Y:S01]  /*1f00*/  FSEL R20, R227, RZ, P0 ;  /* 0x000000ffe3147208 */ /* 0x000fe20000000000 */
[----:B------:R-:W-:Y:S01]  /*1f10*/  FFMA R8, -R65, R6, R14 ;  /* 0x0000000641087223 */ /* 0x000fe2000000010e */
[----:B------:R-:W-:Y:S01]  /*1f20*/  FSEL R61, R233, RZ, P0 ;  /* 0x000000ffe93d7208 */ /* 0x000fe20000000000 */
[C---:B------:R-:W-:Y:S01]  /*1f30*/  FFMA R14, -R66.reuse, R4, R9 ;  /* 0x00000004420e7223 */ /* 0x040fe20000000109 */
[-C--:B------:R-:W-:Y:S01]  /*1f40*/  FFMA R13, R66, R5.reuse, R13 ;  /* 0x00000005420d7223 */ /* 0x080fe2000000000d */
[----:B------:R-:W-:Y:S01]  /*1f50*/  BSSY B4, `(.L_x_135) ;  /* 0x0000083000047945 */ /* 0x000fe20003800000 */
[----:B------:R-:W-:Y:S01]  /*1f60*/  FADD R161, R161, -R22 ;  /* 0x80000016a1a17221 */ /* 0x000fe20000000000 */
[----:B------:R-:W-:Y:S01]  /*1f70*/  FADD R61, R242, -R61 ;  /* 0x8000003df23d7221 */ /* 0x000fe20000000000 */
[----:B------:R-:W-:Y:S01]  /*1f80*/  FADD R63, R243, -R20 ;  /* 0x80000014f33f7221 */ /* 0x000fe20000000000 */
[----:B------:R-:W-:Y:S01]  /*1f90*/  FFMA R7, R66, R6, R7 ;  /* 0x0000000642077223 */ /* 0x000fe20000000007 */
[----:B------:R-:W-:Y:S01]  /*1fa0*/  FFMA R8, R67, R4, R8 ;  /* 0x0000000443087223 */ /* 0x000fe20000000008 */
[----:B------:R-:W-:Y:S01]  /*1fb0*/  FFMA R9, R65, R5, R14 ;  /* 0x0000000541097223 */ /* 0x000fe2000000000e */
[----:B------:R-:W-:Y:S01]  /*1fc0*/  FFMA R68, R67, R6, R13 ;  /* 0x0000000643447223 */ /* 0x000fe2000000000d */
[----:B------:R-:W-:Y:S01]  /*1fd0*/  CS2R R196, SRZ ;  /* 0x0000000000c47805 */ /* 0x000fe2000001ff00 */
[----:B------:R-:W-:Y:S01]  /*1fe0*/  MOV R190, RZ ;  /* 0x000000ff00be7202 */ /* 0x000fe20000000f00 */
[----:B------:R-:W-:Y:S01]  /*1ff0*/  CS2R R150, SRZ ;  /* 0x0000000000967805 */ /* 0x000fe2000001ff00 */
[----:B------:R-:W-:-:S02]  /*2000*/  MOV R225, RZ ;  /* 0x000000ff00e17202 */ /* 0x000fc40000000f00 */
[----:B------:R-:W-:Y:S02]  /*2010*/  MOV R184, RZ ;  /* 0x000000ff00b87202 */ /* 0x000fe40000000f00 */
[----:B------:R-:W-:Y:S02]  /*2020*/  MOV R186, RZ ;  /* 0x000000ff00ba7202 */ /* 0x000fe40000000f00 */
[----:B------:R-:W-:Y:S01]  /*2030*/  MOV R149, RZ ;  /* 0x000000ff00957202 */ /* 0x000fe20000000f00 */
[----:B------:R-:W-:Y:S05]  /*2040*/  @P1 BRA `(.L_x_136) ;  /* 0x0000073000001947 */ /* 0x000fea0003800000 */
[----:B0-----:R-:W-:Y:S01]  /*2050*/  FMUL R10, R8, R8 ;  /* 0x00000008080a7220 */ /* 0x001fe20000400000 */
[----:B------:R-:W-:Y:S03]  /*2060*/  BSSY B2, `(.L_x_137) ;  /* 0x000000f000027945 */ /* 0x000fe60003800000 */
[----:B------:R-:W-:-:S04]  /*2070*/  FFMA R10, R7, R7, R10 ;  /* 0x00000007070a7223 */ /* 0x000fc8000000000a */
[----:B------:R-:W-:-:S04]  /*2080*/  FFMA R20, R9, R9, R10 ;  /* 0x0000000909147223 */ /* 0x000fc8000000000a */
[----:B------:R0:W1:Y:S01]  /*2090*/  MUFU.RSQ R13, R20 ;  /* 0x00000014000d7308 */ /* 0x0000620000001400 */
[----:B------:R-:W-:-:S04]  /*20a0*/  IADD3 R10, R20, -0xd000000, RZ ;  /* 0xf3000000140a7810 */ /* 0x000fc80007ffe0ff */
[----:B------:R-:W-:-:S13]  /*20b0*/  ISETP.GT.U32.AND P1, PT, R10, 0x727fffff, PT ;  /* 0x727fffff0a00780c */ /* 0x000fda0003f24070 */
[----:B------:R-:W-:Y:S05]  /*20c0*/  @!P1 BRA `(.L_x_138) ;  /* 0x0000004000009947 */ /* 0x000fea0003800000 */
[----:B01----:R-:W-:Y:S02]  /*20d0*/  MOV R21, 0x20f0 ;  /* 0x000020f000157802 */ /* 0x003fe40000000f00 */
[----:B------:R-:W-:Y:S05]  /*20e0*/  CALL.REL.NOINC `($__internal_6_$__cuda_sm20_sqrt_rn_f32_slowpath) ;  /* 0x00022f5000007944 */ /* 0x000fea0003c00000 */
[----:B------:R-:W-:Y:S01]  /*20f0*/  MOV R10, R103 ;  /* 0x00000067000a7202 */ /* 0x000fe20000000f00 */
[----:B------:R-:W-:Y:S05]  /*2100*/  BRA `(.L_x_139) ;  /* 0x0000004000007947 */ /* 0x000fea0003800000 */
.L_x_138:
[----:B01----:R-:W-:Y:S01]  /*2110*/  FMUL.FTZ R10, R20, R13 ;  /* 0x0000000d140a7220 */ /* 0x003fe20000410000 */
[----:B------:R-:W-:-:S03]  /*2120*/  FMUL.FTZ R14, R13, 0.5 ;  /* 0x3f0000000d0e7820 */ /* 0x000fc60000410000 */
[----:B------:R-:W-:-:S04]  /*2130*/  FFMA R13, -R10, R10, R20 ;  /* 0x0000000a0a0d7223 */ /* 0x000fc80000000114 */
[----:B------:R-:W-:Y:S02]  /*2140*/  FFMA R10, R13, R14, R10 ;  /* 0x0000000e0d0a7223 */ /* 0x000fe4000000000a */
.L_x_139:
[----:B------:R-:W-:Y:S05]  /*2150*/  BSYNC B2 ;  /* 0x0000000000027941 */ /* 0x000fea0003800000 */
.L_x_137:
[----:B------:R-:W-:Y:S01]  /*2160*/  FSETP.GT.AND P1, PT, R10, RZ, PT ;  /* 0x000000ff0a00720b */ /* 0x000fe20003f24000 */
[----:B------:R-:W-:Y:S01]  /*2170*/  BSSY B5, `(.L_x_140) ;  /* 0x0000031000057945 */ /* 0x000fe20003800000 */
[----:B------:R-:W-:Y:S01]  /*2180*/  CS2R R196, SRZ ;  /* 0x0000000000c47805 */ /* 0x000fe2000001ff00 */
[----:B------:R-:W-:-:S10]  /*2190*/  MOV R190, RZ ;  /* 0x000000ff00be7202 */ /* 0x000fd40000000f00 */
        /* <DEDUP_REMOVED lines=13> */
[----:B------:R-:W-:Y:S05]  /*2270*/  CALL.REL.NOINC `($__internal_7_$__cuda_sm3x_div_rn_noftz_f32_slowpath) ;  /* 0x00022f2000007944 */ /* 0x000fea0003c00000 */
.L_x_143:
[----:B------:R-:W-:Y:S05]  /*2280*/  BSYNC B6 ;  /* 0x0000000000067941 */ /* 0x000fea0003800000 */
.L_x_142:
[----:B------:R-:W0:Y:S01]  /*2290*/  MUFU.RCP R13, R10 ;  /* 0x0000000a000d7308 */ /* 0x000e220000001000 */
[----:B------:R-:W-:Y:S01]  /*22a0*/  BSSY B6, `(.L_x_144) ;  /* 0x000000e000067945 */ /* 0x000fe20003800000 */
[----:B------:R-:W-:-:S06]  /*22b0*/  MOV R197, R104 ;  /* 0x0000006800c57202 */ /* 0x000fcc0000000f00 */
        /* <DEDUP_REMOVED lines=11> */
[----:B------:R-:W-:Y:S02]  /*2370*/  MOV R190, R104 ;  /* 0x0000006800be7202 */ /* 0x000fe40000000f00 */
.L_x_145:
[----:B------:R-:W-:Y:S05]  /*2380*/  BSYNC B6 ;  /* 0x0000000000067941 */ /* 0x000fea0003800000 */
.L_x_144:
        /* <DEDUP_REMOVED lines=13> */
.L_x_147:
[----:B------:R-:W-:Y:S05]  /*2460*/  BSYNC B6 ;  /* 0x0000000000067941 */ /* 0x000fea0003800000 */
.L_x_146:
[----:B------:R-:W-:Y:S02]  /*2470*/  MOV R196, R104 ;  /* 0x0000006800c47202 */ /* 0x000fe40000000f00 */
.L_x_141:
[----:B------:R-:W-:Y:S05]  /*2480*/  BSYNC B5 ;  /* 0x0000000000057941 */ /* 0x000fea0003800000 */
.L_x_140:
[----:B------:R-:W-:Y:S01]  /*2490*/  FMNMX R10, R68, -1, !PT ;  /* 0xbf800000440a7809 */ /* 0x000fe20007800000 */
[----:B------:R0:W-:Y:S01]  /*24a0*/  STL [R1+0x154], R9 ;  /* 0x0001540901007387 */ /* 0x0001e20000100800 */
[----:B------:R-:W-:Y:S02]  /*24b0*/  MOV R13, 0x3f000000 ;  /* 0x3f000000000d7802 */ /* 0x000fe40000000f00 */
[----:B------:R-:W-:Y:S01]  /*24c0*/  FMNMX R10, R10, 1, PT ;  /* 0x3f8000000a0a7809 */ /* 0x000fe20003800000 */
[----:B------:R0:W-:Y:S03]  /*24d0*/  STL [R1+0x150], R8 ;  /* 0x0001500801007387 */ /* 0x0001e60000100800 */
[C---:B------:R-:W-:Y:S01]  /*24e0*/  FSETP.NEU.AND P2, PT, |R10|.reuse, 1, PT ;  /* 0x3f8000000a00780b */ /* 0x040fe20003f4d200 */
[C---:B------:R-:W-:Y:S01]  /*24f0*/  FFMA R14, -|R10|.reuse, R13, 0.5 ;  /* 0x3f0000000a0e7423 */ /* 0x040fe2000000030d */
[----:B------:R-:W-:Y:S01]  /*2500*/  FSETP.GT.AND P1, PT, |R10|, 0.56000000238418579102, PT ;  /* 0x3f0f5c290a00780b */ /* 0x000fe20003f24200 */
[----:B------:R0:W-:Y:S02]  /*2510*/  STL [R1+0x14c], R7 ;  /* 0x00014c0701007387 */ /* 0x0001e40000100800 */
[----:B------:R-:W1:Y:S02]  /*2520*/  MUFU.RSQ R13, R14 ;  /* 0x0000000e000d7308 */ /* 0x000e640000001400 */
[----:B------:R0:W-:Y:S01]  /*2530*/  STL [R1+0x1ec], R68 ;  /* 0x0001ec4401007387 */ /* 0x0001e20000100800 */
[----:B-1----:R-:W-:Y:S01]  /*2540*/  FMUL R17, R14, R13 ;  /* 0x0000000d0e117220 */ /* 0x002fe20000400000 */
[----:B------:R-:W-:-:S04]  /*2550*/  FMUL R18, R13, 0.5 ;  /* 0x3f0000000d127820 */ /* 0x000fc80000400000 */
[----:B------:R-:W-:-:S04]  /*2560*/  FFMA R18, -R17, R18, 0.5 ;  /* 0x3f00000011127423 */ /* 0x000fc80000000112 */
[----:B------:R-:W-:Y:S01]  /*2570*/  FFMA R18, R17, R18, R17 ;  /* 0x0000001211127223 */ /* 0x000fe20000000011 */
[----:B------:R-:W-:-:S04]  /*2580*/  MOV R17, 0x3d10ecef ;  /* 0x3d10ecef00117802 */ /* 0x000fc80000000f00 */
[----:B------:R-:W-:Y:S01]  /*2590*/  FSEL R13, R18, RZ, P2 ;  /* 0x000000ff120d7208 */ /* 0x000fe20001000000 */
[----:B------:R-:W-:Y:S01]  /*25a0*/  FMUL R18, R60, c[0x0][0x654] ;  /* 0x000195003c127a20 */ /* 0x000fe20000400000 */
[----:B------:R-:W-:Y:S02]  /*25b0*/  FSETP.GT.AND P2, PT, R10, 0.56000000238418579102, PT ;  /* 0x3f0f5c290a00780b */ /* 0x000fe40003f44000 */
[----:B------:R-:W-:Y:S01]  /*25c0*/  FSEL R13, R13, |R10|, P1 ;  /* 0x4000000a0d0d7208 */ /* 0x000fe20000800000 */
[----:B------:R-:W-:-:S03]  /*25d0*/  FFMA R18, R161, c[0x0][0x650], R18 ;  /* 0x00019400a1127a23 */ /* 0x000fc60000000012 */
[----:B------:R-:W-:Y:S01]  /*25e0*/  LOP3.LUT R13, R13, 0x80000000, R10, 0xf8, !PT ;  /* 0x800000000d0d7812 */ /* 0x000fe200078ef80a */
[----:B------:R-:W-:-:S04]  /*25f0*/  FADD R150, RZ, R18 ;  /* 0x00000012ff967221 */ /* 0x000fc80000000000 */
[----:B------:R-:W-:-:S04]  /*2600*/  FMUL R14, R13, R13 ;  /* 0x0000000d0d0e7220 */ /* 0x000fc80000400000 */
[----:B------:R-:W-:-:S04]  /*2610*/  FFMA R17, R14, R17, 0.016980519518256187439 ;  /* 0x3c8b1abb0e117423 */ /* 0x000fc80000000011 */
[----:B------:R-:W-:-:S04]  /*2620*/  FFMA R17, R14, R17, 0.030762933194637298584 ;  /* 0x3cfc028c0e117423 */ /* 0x000fc80000000011 */
[----:B------:R-:W-:-:S04]  /*2630*/  FFMA R17, R14, R17, 0.044709417968988418579 ;  /* 0x3d3721390e117423 */ /* 0x000fc80000000011 */
[----:B------:R-:W-:-:S04]  /*2640*/  FFMA R17, R14, R17, 0.074989043176174163818 ;  /* 0x3d9993db0e117423 */ /* 0x000fc80000000011 */
[----:B------:R-:W-:-:S04]  /*2650*/  FFMA R17, R14, R17, 0.16666707396507263184 ;  /* 0x3e2aaac60e117423 */ /* 0x000fc80000000011 */
[----:B------:R-:W-:-:S04]  /*2660*/  FMUL R14, R14, R17 ;  /* 0x000000110e0e7220 */ /* 0x000fc80000400000 */
[----:B------:R-:W-:Y:S01]  /*2670*/  FFMA R10, R13, R14, R13 ;  /* 0x0000000e0d0a7223 */ /* 0x000fe2000000000d */
[----:B------:R-:W-:-:S04]  /*2680*/  MOV R14, 0x3fd774eb ;  /* 0x3fd774eb000e7802 */ /* 0x000fc80000000f00 */
[----:B------:R-:W-:-:S05]  /*2690*/  FSEL R13, R10, -R10, P1 ;  /* 0x8000000a0a0d7208 */ /* 0x000fca0000800000 */
[----:B------:R-:W-:Y:S01]  /*26a0*/  @!P2 FFMA R10, R14, 0.93318945169448852539, R13 ;  /* 0x3f6ee5810e0aa823 */ /* 0x000fe2000000000d */
[----:B------:R-:W-:Y:S01]  /*26b0*/  FMUL R13, R58, c[0x0][0x654] ;  /* 0x000195003a0d7a20 */ /* 0x000fe20000400000 */
[----:B------:R-:W-:Y:S02]  /*26c0*/  FMUL R14, R59, c[0x0][0x654] ;  /* 0x000195003b0e7a20 */ /* 0x000fe40000400000 */
[----:B------:R-:W-:Y:S01]  /*26d0*/  @P1 FADD R10, R10, R10 ;  /* 0x0000000a0a0a1221 */ /* 0x000fe20000000000 */
[----:B------:R-:W-:Y:S01]  /*26e0*/  FFMA R13, R162, c[0x0][0x650], R13 ;  /* 0x00019400a20d7a23 */ /* 0x000fe2000000000d */
[----:B------:R-:W-:Y:S02]  /*26f0*/  FFMA R14, R57, c[0x0][0x650], R14 ;  /* 0x00019400390e7a23 */ /* 0x000fe4000000000e */
[-C--:B------:R-:W-:Y:S01]  /*2700*/  FMUL R17, R190, R10.reuse ;  /* 0x0000000abe117220 */ /* 0x080fe20000400000 */
[----:B------:R-:W-:Y:S01]  /*2710*/  FADD R151, RZ, R13 ;  /* 0x0000000dff977221 */ /* 0x000fe20000000000 */
[----:B------:R-:W-:Y:S01]  /*2720*/  FADD R149, RZ, R14 ;  /* 0x0000000eff957221 */ /* 0x000fe20000000000 */
[-C--:B------:R-:W-:Y:S01]  /*2730*/  FMUL R13, R196, R10.reuse ;  /* 0x0000000ac40d7220 */ /* 0x080fe20000400000 */
[-C--:B------:R-:W-:Y:S01]  /*2740*/  FMUL R14, R197, R10.reuse ;  /* 0x0000000ac50e7220 */ /* 0x080fe20000400000 */
[----:B------:R-:W-:-:S02]  /*2750*/  FFMA R184, R190, R10, R17 ;  /* 0x0000000abeb87223 */ /* 0x000fc40000000011 */
[-C--:B------:R-:W-:Y:S01]  /*2760*/  FFMA R186, R196, R10.reuse, R13 ;  /* 0x0000000ac4ba7223 */ /* 0x080fe2000000000d */
[----:B------:R-:W-:Y:S02]  /*2770*/  FFMA R225, R197, R10, R14 ;  /* 0x0000000ac5e17223 */ /* 0x000fe4000000000e */
.L_x_136:
[----:B0-----:R-:W-:Y:S05]  /*2780*/  BSYNC B4 ;  /* 0x0000000000047941 */ /* 0x001fea0003800000 */
.L_x_135:
[----:B------:R-:W-:Y:S01]  /*2790*/  IMAD R13, R47, c[0x0][0x408], RZ ;  /* 0x000102002f0d7a24 */ /* 0x000fe200078e02ff */
[----:B------:R-:W-:Y:S01]  /*27a0*/  ISETP.NE.AND P1, PT, R25, RZ, PT ;  /* 0x000000ff1900720c */ /* 0x000fe20003f25270 */
[C---:B------:R-:W-:Y:S01]  /*27b0*/  IMAD.WIDE.U32 R230, R27.reuse, c[0x0][0x408], RZ ;  /* 0x000102001be67a25 */ /* 0x040fe200078e00ff */
[----:B------:R-:W-:Y:S03]  /*27c0*/  BSSY B4, `(.L_x_148) ;  /* 0x00000ca000047945 */ /* 0x000fe60003800000 */
[----:B------:R-:W-:Y:S01]  /*27d0*/  IMAD R13, R27, UR23, R13 ;  /* 0x000000171b0d7c24 */ /* 0x000fe2000f8e020d */
[----:B------:R-:W-:-:S04]  /*27e0*/  IADD3 R18, P2, R230, c[0x0][0x3e8], RZ ;  /* 0x0000fa00e6127a10 */ /* 0x000fc80007f5e0ff */
[----:B------:R-:W-:-:S04]  /*27f0*/  IADD3 R14, R231, R13, RZ ;  /* 0x0000000de70e7210 */ /* 0x000fc80007ffe0ff */
[----:B------:R-:W-:Y:S01]  /*2800*/  IADD3.X R19, R14, c[0x0][0x3ec], RZ, P2, !PT ;  /* 0x0000fb000e137a10 */ /* 0x000fe200017fe4ff */
[----:B------:R0:W-:Y:S01]  /*2810*/  STL [R1+0xa4], R14 ;  /* 0x0000a40e01007387 */ /* 0x0001e20000100800 */
[----:B------:R-:W-:Y:S05]  /*2820*/  @!P1 BRA `(.L_x_149) ;  /* 0x0000011000009947 */ /* 0x000fea0003800000 */
[----:B------:R1:W-:Y:S01]  /*2830*/  STL [R1+0x138], RZ ;  /* 0x000138ff01007387 */ /* 0x0003e20000100800 */
[----:B------:R-:W-:Y:S01]  /*2840*/  ISETP.NE.AND P1, PT, R25, 0x3, PT ;  /* 0x000000031900780c */ /* 0x000fe20003f25270 */
[----:B------:R-:W-:Y:S01]  /*2850*/  CS2R R194, SRZ ;  /* 0x0000000000c27805 */ /* 0x000fe2000001ff00 */
[----:B------:R-:W-:Y:S01]  /*2860*/  MOV R215, RZ ;  /* 0x000000ff00d77202 */ /* 0x000fe20000000f00 */
[----:B------:R1:W-:Y:S01]  /*2870*/  STL [R1+0x134], RZ ;  /* 0x000134ff01007387 */ /* 0x0003e20000100800 */
[----:B------:R-:W-:Y:S01]  /*2880*/  FSEL R150, R150, RZ, !P1 ;  /* 0x000000ff96967208 */ /* 0x000fe20004800000 */
[----:B------:R-:W-:Y:S01]  /*2890*/  CS2R R70, SRZ ;  /* 0x0000000000467805 */ /* 0x000fe2000001ff00 */
[----:B------:R-:W-:Y:S01]  /*28a0*/  FSEL R149, R149, RZ, !P1 ;  /* 0x000000ff95957208 */ /* 0x000fe20004800000 */
[----:B------:R1:W-:Y:S01]  /*28b0*/  STL [R1+0x144], RZ ;  /* 0x000144ff01007387 */ /* 0x0003e20000100800 */
[----:B------:R-:W-:Y:S01]  /*28c0*/  FSEL R151, R151, RZ, !P1 ;  /* 0x000000ff97977208 */ /* 0x000fe20004800000 */
[----:B------:R-:W-:Y:S01]  /*28d0*/  CS2R R72, SRZ ;  /* 0x0000000000487805 */ /* 0x000fe2000001ff00 */
[----:B------:R-:W-:-:S02]  /*28e0*/  MOV R183, RZ ;  /* 0x000000ff00b77202 */ /* 0x000fc40000000f00 */
[----:B------:R-:W-:Y:S02]  /*28f0*/  MOV R185, RZ ;  /* 0x000000ff00b97202 */ /* 0x000fe40000000f00 */
[----:B------:R-:W-:Y:S02]  /*2900*/  MOV R189, RZ ;  /* 0x000000ff00bd7202 */ /* 0x000fe40000000f00 */
[----:B------:R-:W-:Y:S02]  /*2910*/  MOV R69, RZ ;  /* 0x000000ff00457202 */ /* 0x000fe40000000f00 */
[----:B------:R-:W-:Y:S01]  /*2920*/  MOV R74, RZ ;  /* 0x000000ff004a7202 */ /* 0x000fe20000000f00 */
[----:B------:R-:W-:Y:S05]  /*2930*/  BRA `(.L_x_150) ;  /* 0x00000b2000007947 */ /* 0x000fea0003800000 */
.L_x_149:
[----:B------:R-:W2:Y:S04]  /*2940*/  LDG.E R73, [R18.64+0x4] ;  /* 0x0000040e12497981 */ /* 0x000ea8000c1e1900 */
[----:B------:R-:W3:Y:S04]  /*2950*/  LDG.E R72, [R18.64] ;  /* 0x0000000e12487981 */ /* 0x000ee8000c1e1900 */
[----:B------:R-:W4:Y:S04]  /*2960*/  LDG.E R74, [R18.64+0x8] ;  /* 0x0000080e124a7981 */ /* 0x000f28000c1e1900 */
[----:B------:R1:W5:Y:S04]  /*2970*/  LDL R21, [R1+0x23c] ;  /* 0x00023c0001157983 */ /* 0x0003680000100800 */
[----:B------:R1:W5:Y:S04]  /*2980*/  LDL R17, [R1+0x238] ;  /* 0x0002380001117983 */ /* 0x0003680000100800 */
[----:B------:R-:W5:Y:S04]  /*2990*/  LDL R20, [R1+0x80] ;  /* 0x0000800001147983 */ /* 0x000f680000100800 */
[----:B0-----:R-:W5:Y:S01]  /*29a0*/  LDL R14, [R1+0xa0] ;  /* 0x0000a000010e7983 */ /* 0x001f620000100800 */
[----:B------:R-:W-:-:S04]  /*29b0*/  FADD R71, R56, R56 ;  /* 0x0000003838477221 */ /* 0x000fc80000000000 */
[----:B------:R-:W-:Y:S01]  /*29c0*/  FFMA R71, R71, R56, -1 ;  /* 0xbf80000047477423 */ /* 0x000fe20000000038 */
[----:B------:R-:W-:Y:S01]  /*29d0*/  BSSY B2, `(.L_x_151) ;  /* 0x000003f000027945 */ /* 0x000fe20003800000 */
[----:B--2---:R-:W-:-:S04]  /*29e0*/  FMUL R12, R73, R5 ;  /* 0x00000005490c7220 */ /* 0x004fc80000400000 */
[----:B---3--:R-:W-:-:S04]  /*29f0*/  FFMA R12, R72, R4, R12 ;  /* 0x00000004480c7223 */ /* 0x008fc8000000000c */
[C---:B----4-:R-:W-:Y:S01]  /*2a00*/  FFMA R12, R74.reuse, R6, R12 ;  /* 0x000000064a0c7223 */ /* 0x050fe2000000000c */
[----:B------:R-:W-:-:S03]  /*2a10*/  FMUL R70, R74, R4 ;  /* 0x000000044a467220 */ /* 0x000fc60000400000 */
[----:B------:R-:W-:Y:S01]  /*2a20*/  FADD R12, R12, R12 ;  /* 0x0000000c0c0c7221 */ /* 0x000fe20000000000 */
[----:B------:R-:W-:-:S03]  /*2a30*/  FFMA R70, R72, R6, -R70 ;  /* 0x0000000648467223 */ /* 0x000fc60000000846 */
[----:B------:R-:W-:Y:S01]  /*2a40*/  FMUL R11, R12, R5 ;  /* 0x000000050c0b7220 */ /* 0x000fe20000400000 */
[----:B------:R-:W-:Y:S01]  /*2a50*/  FMUL R70, R70, R56 ;  /* 0x0000003846467220 */ /* 0x000fe20000400000 */
[C---:B------:R-:W-:Y:S01]  /*2a60*/  FMUL R69, R12.reuse, R4 ;  /* 0x000000040c457220 */ /* 0x040fe20000400000 */
[----:B------:R-:W-:Y:S01]  /*2a70*/  FMUL R12, R12, R6 ;  /* 0x000000060c0c7220 */ /* 0x000fe20000400000 */
[C---:B------:R-:W-:Y:S02]  /*2a80*/  FFMA R11, R71.reuse, R73, R11 ;  /* 0x00000049470b7223 */ /* 0x040fe4000000000b */
[----:B------:R-:W-:Y:S01]  /*2a90*/  FFMA R69, R72, R71, R69 ;  /* 0x0000004748457223 */ /* 0x000fe20000000045 */
[----:B------:R-:W-:Y:S01]  /*2aa0*/  FFMA R71, R71, R74, R12 ;  /* 0x0000004a47477223 */ /* 0x000fe2000000000c */
[----:B------:R-:W-:Y:S01]  /*2ab0*/  FFMA R70, R70, 2, R11 ;  /* 0x4000000046467823 */ /* 0x000fe2000000000b */
[----:B------:R-:W-:Y:S01]  /*2ac0*/  FMUL R11, R72, R5 ;  /* 0x00000005480b7220 */ /* 0x000fe20000400000 */
[----:B------:R-:W-:-:S03]  /*2ad0*/  FMUL R12, R73, R6 ;  /* 0x00000006490c7220 */ /* 0x000fc60000400000 */
[----:B------:R-:W-:Y:S01]  /*2ae0*/  FFMA R11, R73, R4, -R11 ;  /* 0x00000004490b7223 */ /* 0x000fe2000000080b */
[----:B------:R-:W-:-:S03]  /*2af0*/  FFMA R12, R74, R5, -R12 ;  /* 0x000000054a0c7223 */ /* 0x000fc6000000080c */
[-C--:B------:R-:W-:Y:S01]  /*2b00*/  FMUL R11, R11, R56.reuse ;  /* 0x000000380b0b7220 */ /* 0x080fe20000400000 */
[----:B------:R-:W-:-:S03]  /*2b10*/  FMUL R12, R12, R56 ;  /* 0x000000380c0c7220 */ /* 0x000fc60000400000 */
[----:B------:R-:W-:Y:S01]  /*2b20*/  FFMA R71, R11, 2, R71 ;  /* 0x400000000b477823 */ /* 0x000fe20000000047 */
[----:B------:R-:W-:Y:S01]  /*2b30*/  FFMA R69, R12, 2, R69 ;  /* 0x400000000c457823 */ /* 0x000fe20000000045 */
[----:B------:R-:W-:-:S04]  /*2b40*/  FMUL R11, R57, R70 ;  /* 0x00000046390b7220 */ /* 0x000fc80000400000 */
[----:B------:R-:W-:-:S04]  /*2b50*/  FFMA R11, R162, R69, R11 ;  /* 0x00000045a20b7223 */ /* 0x000fc8000000000b */
[----:B------:R-:W-:Y:S01]  /*2b60*/  FFMA R75, R161, R71, R11 ;  /* 0x00000047a14b7223 */ /* 0x000fe2000000000b */
[----:B------:R-:W-:-:S04]  /*2b70*/  FMUL R11, R59, R70 ;  /* 0x000000463b0b7220 */ /* 0x000fc80000400000 */
[C---:B------:R-:W-:Y:S01]  /*2b80*/  FSETP.GEU.AND P1, PT, R75.reuse, R218, PT ;  /* 0x000000da4b00720b */ /* 0x040fe20003f2e000 */
[----:B------:R-:W-:Y:S01]  /*2b90*/  FFMA R11, R58, R69, R11 ;  /* 0x000000453a0b7223 */ /* 0x000fe2000000000b */
[----:B------:R-:W-:-:S03]  /*2ba0*/  FSETP.GT.AND P2, PT, R75, R211, PT ;  /* 0x000000d34b00720b */ /* 0x000fc60003f44000 */
[----:B------:R-:W-:-:S08]  /*2bb0*/  FFMA R11, R60, R71, R11 ;  /* 0x000000473c0b7223 */ /* 0x000fd0000000000b */
[----:B------:R-:W-:Y:S01]  /*2bc0*/  @!P1 FMNMX R12, RZ, R11, PT ;  /* 0x0000000bff0c9209 */ /* 0x000fe20003800000 */
[----:B------:R-:W-:-:S04]  /*2bd0*/  @!P1 FADD R13, R218, -R75 ;  /* 0x8000004bda0d9221 */ /* 0x000fc80000000000 */
[----:B------:R-:W-:-:S04]  /*2be0*/  @!P1 FMUL R12, R3, R12 ;  /* 0x0000000c030c9220 */ /* 0x000fc80000400000 */
[----:B-----5:R-:W-:Y:S01]  /*2bf0*/  @!P1 FFMA R21, R2, R13, -R12 ;  /* 0x0000000d02159223 */ /* 0x020fe2000000080c */
[----:B------:R-:W-:Y:S01]  /*2c00*/  @P2 FMNMX R12, RZ, R11, !PT ;  /* 0x0000000bff0c2209 */ /* 0x000fe20007800000 */
[----:B------:R-:W-:-:S04]  /*2c10*/  @P2 FADD R13, R211, -R75 ;  /* 0x8000004bd30d2221 */ /* 0x000fc80000000000 */
[----:B------:R-:W-:-:S04]  /*2c20*/  @P2 FMUL R12, R3, R12 ;  /* 0x0000000c030c2220 */ /* 0x000fc80000400000 */
[----:B------:R-:W-:Y:S01]  /*2c30*/  @P2 FFMA R17, R2, R13, -R12 ;  /* 0x0000000d02112223 */ /* 0x000fe2000000080c */
[----:B------:R-:W-:Y:S01]  /*2c40*/  FADD R12, -R20, R75 ;  /* 0x0000004b140c7221 */ /* 0x000fe20000000100 */
[----:B------:R-:W-:-:S03]  /*2c50*/  FMUL R20, R8, R8 ;  /* 0x0000000808147220 */ /* 0x000fc60000400000 */
[----:B------:R-:W-:Y:S01]  /*2c60*/  FMUL R12, R0, R12 ;  /* 0x0000000c000c7220 */ /* 0x000fe20000400000 */
[----:B------:R-:W-:Y:S01]  /*2c70*/  FSEL R13, R21, RZ, !P1 ;  /* 0x000000ff150d7208 */ /* 0x000fe20004800000 */
[----:B------:R-:W-:Y:S02]  /*2c80*/  FFMA R20, R7, R7, R20 ;  /* 0x0000000707147223 */ /* 0x000fe40000000014 */
[----:B------:R-:W-:Y:S01]  /*2c90*/  FFMA R12, R170, R11, R12 ;  /* 0x0000000baa0c7223 */ /* 0x000fe2000000000c */
[----:B------:R-:W-:Y:S01]  /*2ca0*/  FSEL R13, R17, R13, P2 ;  /* 0x0000000d110d7208 */ /* 0x000fe20001000000 */
[----:B------:R-:W-:Y:S02]  /*2cb0*/  FFMA R20, R9, R9, R20 ;  /* 0x0000000909147223 */ /* 0x000fe40000000014 */
[----:B------:R-:W-:Y:S01]  /*2cc0*/  FADD R12, R14, R12 ;  /* 0x0000000c0e0c7221 */ /* 0x000fe20000000000 */
[----:B------:R1:W-:Y:S03]  /*2cd0*/  @P2 STL [R1+0x238], R17 ;  /* 0x0002381101002387 */ /* 0x0003e60000100800 */
[----:B------:R-:W-:Y:S01]  /*2ce0*/  FADD R151, -R13, R12 ;  /* 0x0000000c0d977221 */ /* 0x000fe20000000100 */
[----:B------:R-:W-:Y:S01]  /*2cf0*/  IADD3 R12, R20, -0xd000000, RZ ;  /* 0xf3000000140c7810 */ /* 0x000fe20007ffe0ff */
[----:B------:R1:W-:Y:S03]  /*2d00*/  @!P1 STL [R1+0x23c], R21 ;  /* 0x00023c1501009387 */ /* 0x0003e60000100800 */
[----:B------:R-:W-:Y:S01]  /*2d10*/  ISETP.GT.U32.AND P1, PT, R12, 0x727fffff, PT ;  /* 0x727fffff0c00780c */ /* 0x000fe20003f24070 */
[----:B------:R1:W0:-:S12]  /*2d20*/  MUFU.RSQ R13, R20 ;  /* 0x00000014000d7308 */ /* 0x0002180000001400 */
[----:B------:R-:W-:Y:S05]  /*2d30*/  @!P1 BRA `(.L_x_152) ;  /* 0x0000004000009947 */ /* 0x000fea0003800000 */
[----:B-1----:R-:W-:Y:S02]  /*2d40*/  MOV R21, 0x2d60 ;  /* 0x00002d6000157802 */ /* 0x002fe40000000f00 */
[----:B0-----:R-:W-:Y:S05]  /*2d50*/  CALL.REL.NOINC `($__internal_6_$__cuda_sm20_sqrt_rn_f32_slowpath) ;  /* 0x000222e000007944 */ /* 0x001fea0003c00000 */
[----:B------:R-:W-:Y:S01]  /*2d60*/  MOV R12, R103 ;  /* 0x00000067000c7202 */ /* 0x000fe20000000f00 */
[----:B------:R-:W-:Y:S05]  /*2d70*/  BRA `(.L_x_153) ;  /* 0x0000004000007947 */ /* 0x000fea0003800000 */
.L_x_152:
[----:B01----:R-:W-:Y:S01]  /*2d80*/  FMUL.FTZ R12, R20, R13 ;  /* 0x0000000d140c7220 */ /* 0x003fe20000410000 */
[----:B------:R-:W-:-:S03]  /*2d90*/  FMUL.FTZ R13, R13, 0.5 ;  /* 0x3f0000000d0d7820 */ /* 0x000fc60000410000 */
[----:B------:R-:W-:-:S04]  /*2da0*/  FFMA R20, -R12, R12, R20 ;  /* 0x0000000c0c147223 */ /* 0x000fc80000000114 */
[----:B------:R-:W-:Y:S02]  /*2db0*/  FFMA R12, R20, R13, R12 ;  /* 0x0000000d140c7223 */ /* 0x000fe4000000000c */
.L_x_153:
[----:B------:R-:W-:Y:S05]  /*2dc0*/  BSYNC B2 ;  /* 0x0000000000027941 */ /* 0x000fea0003800000 */
.L_x_151:
        /* <DEDUP_REMOVED lines=19> */
.L_x_157:
[----:B------:R-:W-:Y:S05]  /*2f00*/  BSYNC B6 ;  /* 0x0000000000067941 */ /* 0x000fea0003800000 */
.L_x_156:
        /* <DEDUP_REMOVED lines=13> */
.L_x_159:
[----:B------:R-:W-:Y:S05]  /*2fe0*/  BSYNC B6 ;  /* 0x0000000000067941 */ /* 0x000fea0003800000 */
.L_x_158:
        /* <DEDUP_REMOVED lines=15> */
.L_x_161:
[----:B------:R-:W-:Y:S05]  /*30e0*/  BSYNC B6 ;  /* 0x0000000000067941 */ /* 0x000fea0003800000 */
.L_x_160:
[----:B------:R-:W-:Y:S02]  /*30f0*/  MOV R195, R13 ;  /* 0x0000000d00c37202 */ /* 0x000fe40000000f00 */
.L_x_155:
[----:B------:R-:W-:Y:S05]  /*3100*/  BSYNC B5 ;  /* 0x0000000000057941 */ /* 0x000fea0003800000 */
.L_x_154:
[----:B------:R-:W-:Y:S01]  /*3110*/  FMNMX R13, R68, -1, !PT ;  /* 0xbf800000440d7809 */ /* 0x000fe20007800000 */
[-C--:B------:R-:W-:Y:S01]  /*3120*/  FFMA R149, -R70, R11.reuse, R59 ;  /* 0x0000000b46957223 */ /* 0x080fe2000000013b */
[----:B------:R-:W-:Y:S01]  /*3130*/  MOV R14, 0x3f000000 ;  /* 0x3f000000000e7802 */ /* 0x000fe20000000f00 */
[----:B------:R-:W-:Y:S01]  /*3140*/  FFMA R150, -R71, R11, R60 ;  /* 0x0000000b47967223 */ /* 0x000fe2000000013c */
[----:B------:R-:W-:Y:S01]  /*3150*/  FMNMX R13, R13, 1, PT ;  /* 0x3f8000000d0d7809 */ /* 0x000fe20003800000 */
[----:B------:R-:W-:Y:S01]  /*3160*/  FMUL R149, R149, c[0x0][0x654] ;  /* 0x0001950095957a20 */ /* 0x000fe20000400000 */
[----:B------:R-:W-:Y:S01]  /*3170*/  MOV R17, 0x3d10ecef ;  /* 0x3d10ecef00117802 */ /* 0x000fe20000000f00 */
[----:B------:R0:W-:Y:S01]  /*3180*/  STL [R1+0x1e8], R68 ;  /* 0x0001e84401007387 */ /* 0x0001e20000100800 */
[C---:B------:R-:W-:Y:S01]  /*3190*/  FSETP.NEU.AND P1, PT, |R13|.reuse, 1, PT ;  /* 0x3f8000000d00780b */ /* 0x040fe20003f2d200 */
[C---:B------:R-:W-:Y:S01]  /*31a0*/  FFMA R14, -|R13|.reuse, R14, 0.5 ;  /* 0x3f0000000d0e7423 */ /* 0x040fe2000000030e */
[----:B------:R-:W-:Y:S01]  /*31b0*/  FSETP.GT.AND P2, PT, |R13|, 0.56000000238418579102, PT ;  /* 0x3f0f5c290d00780b */ /* 0x000fe20003f44200 */
[----:B------:R0:W-:Y:S01]  /*31c0*/  STL [R1+0x138], R7 ;  /* 0x0001380701007387 */ /* 0x0001e20000100800 */
[----:B------:R-:W-:Y:S01]  /*31d0*/  FMUL R150, R150, c[0x0][0x654] ;  /* 0x0001950096967a20 */ /* 0x000fe20000400000 */
[----:B------:R-:W1:Y:S02]  /*31e0*/  MUFU.RSQ R12, R14 ;  /* 0x0000000e000c7308 */ /* 0x000e640000001400 */
[----:B------:R0:W-:Y:S04]  /*31f0*/  STL [R1+0x134], R8 ;  /* 0x0001340801007387 */ /* 0x0001e80000100800 */
[----:B------:R0:W-:Y:S01]  /*3200*/  STL [R1+0x144], R9 ;  /* 0x0001440901007387 */ /* 0x0001e20000100800 */
[----:B-1----:R-:W-:Y:S01]  /*3210*/  FMUL R14, R14, R12 ;  /* 0x0000000c0e0e7220 */ /* 0x002fe20000400000 */
[----:B------:R-:W-:-:S04]  /*3220*/  FMUL R12, R12, 0.5 ;  /* 0x3f0000000c0c7820 */ /* 0x000fc80000400000 */
[----:B------:R-:W-:-:S04]  /*3230*/  FFMA R12, -R14, R12, 0.5 ;  /* 0x3f0000000e0c7423 */ /* 0x000fc8000000010c */
[----:B------:R-:W-:-:S05]  /*3240*/  FFMA R12, R14, R12, R14 ;  /* 0x0000000c0e0c7223 */ /* 0x000fca000000000e */
[----:B------:R-:W-:Y:S02]  /*3250*/  FSEL R12, R12, RZ, P1 ;  /* 0x000000ff0c0c7208 */ /* 0x000fe40000800000 */
[----:B------:R-:W-:Y:S02]  /*3260*/  FSETP.GT.AND P1, PT, R13, 0.56000000238418579102, PT ;  /* 0x3f0f5c290d00780b */ /* 0x000fe40003f24000 */
[----:B------:R-:W-:-:S04]  /*3270*/  FSEL R12, R12, |R13|, P2 ;  /* 0x4000000d0c0c7208 */ /* 0x000fc80001000000 */
[----:B------:R-:W-:-:S05]  /*3280*/  LOP3.LUT R12, R12, 0x80000000, R13, 0xf8, !PT ;  /* 0x800000000c0c7812 */ /* 0x000fca00078ef80d */
[----:B------:R-:W-:-:S04]  /*3290*/  FMUL R14, R12, R12 ;  /* 0x0000000c0c0e7220 */ /* 0x000fc80000400000 */
[----:B------:R-:W-:-:S04]  /*32a0*/  FFMA R17, R14, R17, 0.016980519518256187439 ;  /* 0x3c8b1abb0e117423 */ /* 0x000fc80000000011 */
[----:B------:R-:W-:-:S04]  /*32b0*/  FFMA R17, R14, R17, 0.030762933194637298584 ;  /* 0x3cfc028c0e117423 */ /* 0x000fc80000000011 */
[----:B------:R-:W-:-:S04]  /*32c0*/  FFMA R17, R14, R17, 0.044709417968988418579 ;  /* 0x3d3721390e117423 */ /* 0x000fc80000000011 */
[----:B------:R-:W-:-:S04]  /*32d0*/  FFMA R17, R14, R17, 0.074989043176174163818 ;  /* 0x3d9993db0e117423 */ /* 0x000fc80000000011 */
[----:B------:R-:W-:-:S04]  /*32e0*/  FFMA R17, R14, R17, 0.16666707396507263184 ;  /* 0x3e2aaac60e117423 */ /* 0x000fc80000000011 */
[----:B------:R-:W-:Y:S01]  /*32f0*/  FMUL R17, R14, R17 ;  /* 0x000000110e117220 */ /* 0x000fe20000400000 */
[----:B------:R-:W-:-:S03]  /*3300*/  MOV R14, 0x3fd774eb ;  /* 0x3fd774eb000e7802 */ /* 0x000fc60000000f00 */
[----:B------:R-:W-:-:S05]  /*3310*/  FFMA R12, R12, R17, R12 ;  /* 0x000000110c0c7223 */ /* 0x000fca000000000c */
[----:B------:R-:W-:-:S05]  /*3320*/  FSEL R13, R12, -R12, P2 ;  /* 0x8000000c0c0d7208 */ /* 0x000fca0001000000 */
[----:B------:R-:W-:Y:S01]  /*3330*/  @!P1 FFMA R12, R14, 0.93318945169448852539, R13 ;  /* 0x3f6ee5810e0c9823 */ /* 0x000fe2000000000d */
[-C--:B------:R-:W-:Y:S01]  /*3340*/  FFMA R13, -R70, R75.reuse, R57 ;  /* 0x0000004b460d7223 */ /* 0x080fe20000000139 */
[-C--:B------:R-:W-:Y:S02]  /*3350*/  FFMA R14, -R69, R75.reuse, R162 ;  /* 0x0000004b450e7223 */ /* 0x080fe400000001a2 */
[----:B------:R-:W-:Y:S01]  /*3360*/  @P2 FADD R12, R12, R12 ;  /* 0x0000000c0c0c2221 */ /* 0x000fe20000000000 */
[----:B------:R-:W-:Y:S01]  /*3370*/  FFMA R149, R13, c[0x0][0x650], R149 ;  /* 0x000194000d957a23 */ /* 0x000fe20000000095 */
[----:B------:R-:W-:Y:S02]  /*3380*/  FFMA R13, -R71, R75, R161 ;  /* 0x0000004b470d7223 */ /* 0x000fe400000001a1 */
[-C--:B------:R-:W-:Y:S01]  /*3390*/  FMUL R215, R195, R12.reuse ;  /* 0x0000000cc3d77220 */ /* 0x080fe20000400000 */
[-C--:B------:R-:W-:Y:S01]  /*33a0*/  FMUL R183, R189, R12.reuse ;  /* 0x0000000cbdb77220 */ /* 0x080fe20000400000 */
[----:B------:R-:W-:Y:S01]  /*33b0*/  FFMA R150, R13, c[0x0][0x650], R150 ;  /* 0x000194000d967a23 */ /* 0x000fe20000000096 */
[----:B------:R-:W-:Y:S01]  /*33c0*/  FFMA R13, -R69, R11, R58 ;  /* 0x0000000b450d7223 */ /* 0x000fe2000000013a */
[-C--:B------:R-:W-:Y:S01]  /*33d0*/  FMUL R185, R194, R12.reuse ;  /* 0x0000000cc2b97220 */ /* 0x080fe20000400000 */
[-C--:B------:R-:W-:Y:S01]  /*33e0*/  FFMA R149, R70, R151.reuse, R149 ;  /* 0x0000009746957223 */ /* 0x080fe20000000095 */
[----:B------:R-:W-:Y:S01]  /*33f0*/  FFMA R150, R71, R151, R150 ;  /* 0x0000009747967223 */ /* 0x000fe20000000096 */
[----:B------:R-:W-:Y:S01]  /*3400*/  FMUL R13, R13, c[0x0][0x654] ;  /* 0x000195000d0d7a20 */ /* 0x000fe20000400000 */
[-C--:B------:R-:W-:Y:S01]  /*3410*/  FFMA R215, R195, R12.reuse, R215 ;  /* 0x0000000cc3d77223 */ /* 0x080fe200000000d7 */
[-C--:B------:R-:W-:Y:S01]  /*3420*/  FFMA R183, R189, R12.reuse, R183 ;  /* 0x0000000cbdb77223 */ /* 0x080fe200000000b7 */
[----:B------:R-:W-:Y:S01]  /*3430*/  FFMA R185, R194, R12, R185 ;  /* 0x0000000cc2b97223 */ /* 0x000fe200000000b9 */
[----:B------:R-:W-:-:S04]  /*3440*/  FFMA R13, R14, c[0x0][0x650], R13 ;  /* 0x000194000e0d7a23 */ /* 0x000fc8000000000d */
[----:B------:R-:W-:Y:S02]  /*3450*/  FFMA R151, R69, R151, R13 ;  /* 0x0000009745977223 */ /* 0x000fe4000000000d */
.L_x_150:
[----:B01----:R-:W-:Y:S05]  /*3460*/  BSYNC B4 ;  /* 0x0000000000047941 */ /* 0x003fea0003800000 */
.L_x_148:
[----:B------:R-:W-:Y:S01]  /*3470*/  ISETP.NE.AND P1, PT, R25, 0x1, PT ;  /* 0x000000011900780c */ /* 0x000fe20003f25270 */
[----:B------:R-:W-:-:S12]  /*3480*/  BSSY B3, `(.L_x_162) ;  /* 0x00000b3000037945 */ /* 0x000fd80003800000 */
[----:B------:R-:W-:Y:S05]  /*3490*/  @!P1 BRA `(.L_x_163) ;  /* 0x000000d000009947 */ /* 0x000fea0003800000 */
[----:B------:R0:W-:Y:S01]  /*34a0*/  STL [R1+0x34], RZ ;  /* 0x000034ff01007387 */ /* 0x0001e20000100800 */
[----:B------:R-:W-:Y:S02]  /*34b0*/  MOV R199, RZ ;  /* 0x000000ff00c77202 */ /* 0x000fe40000000f00 */
[----:B------:R-:W-:Y:S01]  /*34c0*/  MOV R188, RZ ;  /* 0x000000ff00bc7202 */ /* 0x000fe20000000f00 */
[----:B------:R0:W-:Y:S01]  /*34d0*/  STL [R1+0x2c], RZ ;  /* 0x00002cff01007387 */ /* 0x0001e20000100800 */
[----:B------:R-:W-:Y:S02]  /*34e0*/  MOV R193, RZ ;  /* 0x000000ff00c17202 */ /* 0x000fe40000000f00 */
[----:B------:R-:W-:Y:S01]  /*34f0*/  MOV R76, RZ ;  /* 0x000000ff004c7202 */ /* 0x000fe20000000f00 */
[----:B------:R0:W-:Y:S01]  /*3500*/  STL [R1+0x38], RZ ;  /* 0x000038ff01007387 */ /* 0x0001e20000100800 */
[----:B------:R-:W-:Y:S02]  /*3510*/  MOV R13, RZ ;  /* 0x000000ff000d7202 */ /* 0x000fe40000000f00 */
[----:B------:R-:W-:Y:S01]  /*3520*/  MOV R14, RZ ;  /* 0x000000ff000e7202 */ /* 0x000fe20000000f00 */
[----:B------:R0:W-:Y:S04]  /*3530*/  STL [R1+0x88], RZ ;  /* 0x000088ff01007387 */ /* 0x0001e80000100800 */
[----:B------:R0:W-:Y:S04]  /*3540*/  STL [R1+0x90], RZ ;  /* 0x000090ff01007387 */ /* 0x0001e80000100800 */
[----:B------:R0:W-:Y:S01]  /*3550*/  STL [R1+0x84], RZ ;  /* 0x000084ff01007387 */ /* 0x0001e20000100800 */
[----:B------:R-:W-:Y:S05]  /*3560*/  BRA `(.L_x_164) ;  /* 0x00000a4000007947 */ /* 0x000fea0003800000 */
.L_x_163:
[----:B------:R0:W2:Y:S04]  /*3570*/  LDG.E R13, [R18.64+0x4] ;  /* 0x0000040e120d7981 */ /* 0x0000a8000c1e1900 */
[----:B------:R0:W3:Y:S04]  /*3580*/  LDG.E R76, [R18.64] ;  /* 0x0000000e124c7981 */ /* 0x0000e8000c1e1900 */
[----:B------:R0:W4:Y:S01]  /*3590*/  LDG.E R14, [R18.64+0x8] ;  /* 0x0000080e120e7981 */ /* 0x000122000c1e1900 */
[----:B------:R-:W-:Y:S01]  /*35a0*/  FADD R193, R56, R56 ;  /* 0x0000003838c17221 */ /* 0x000fe20000000000 */
[----:B------:R-:W-:Y:S03]  /*35b0*/  BSSY B2, `(.L_x_165) ;  /* 0x0000049000027945 */ /* 0x000fe60003800000 */
[----:B------:R-:W-:Y:S01]  /*35c0*/  FFMA R193, R193, R56, -1 ;  /* 0xbf800000c1c17423 */ /* 0x000fe20000000038 */
[----:B0-----:R-:W-:-:S04]  /*35d0*/  FADD R19, R64, R64 ;  /* 0x0000004040137221 */ /* 0x001fc80000000000 */
[----:B------:R-:W-:Y:S01]  /*35e0*/  FFMA R19, R64, R19, -1 ;  /* 0xbf80000040137423 */ /* 0x000fe20000000013 */
[C---:B--2---:R-:W-:Y:S01]  /*35f0*/  FMUL R15, R13.reuse, R5 ;  /* 0x000000050d0f7220 */ /* 0x044fe20000400000 */
[----:B------:R-:W-:Y:S01]  /*3600*/  FMUL R18, R66, R13 ;  /* 0x0000000d42127220 */ /* 0x000fe20000400000 */
[----:B------:R-:W-:Y:S02]  /*3610*/  FMUL R20, R13, R6 ;  /* 0x000000060d147220 */ /* 0x000fe40000400000 */
[----:B---3--:R-:W-:Y:S01]  /*3620*/  FFMA R15, R76, R4, R15 ;  /* 0x000000044c0f7223 */ /* 0x008fe2000000000f */
[-C--:B------:R-:W-:Y:S01]  /*3630*/  FFMA R18, R65, R76.reuse, R18 ;  /* 0x0000004c41127223 */ /* 0x080fe20000000012 */
[----:B------:R-:W-:Y:S02]  /*3640*/  FMUL R21, R66, R76 ;  /* 0x0000004c42157220 */ /* 0x000fe40000400000 */
[C---:B----4-:R-:W-:Y:S01]  /*3650*/  FFMA R15, R14.reuse, R6, R15 ;  /* 0x000000060e0f7223 */ /* 0x050fe2000000000f */
[----:B------:R-:W-:Y:S01]  /*3660*/  FFMA R18, R67, R14, R18 ;  /* 0x0000000e43127223 */ /* 0x000fe20000000012 */
[----:B------:R-:W-:Y:S01]  /*3670*/  FFMA R20, R14, R5, -R20 ;  /* 0x000000050e147223 */ /* 0x000fe20000000814 */
[----:B------:R-:W-:Y:S01]  /*3680*/  FFMA R21, R65, R13, -R21 ;  /* 0x0000000d41157223 */ /* 0x000fe20000000815 */
[----:B------:R-:W-:Y:S01]  /*3690*/  FADD R15, R15, R15 ;  /* 0x0000000f0f0f7221 */ /* 0x000fe20000000000 */
[----:B------:R-:W-:Y:S01]  /*36a0*/  FADD R18, R18, R18 ;  /* 0x0000001212127221 */ /* 0x000fe20000000000 */
[----:B------:R-:W-:Y:S01]  /*36b0*/  FMUL R20, R20, R56 ;  /* 0x0000003814147220 */ /* 0x000fe20000400000 */
[----:B------:R-:W-:Y:S01]  /*36c0*/  FMUL R21, R64, R21 ;  /* 0x0000001540157220 */ /* 0x000fe20000400000 */
[C---:B------:R-:W-:Y:S01]  /*36d0*/  FMUL R199, R15.reuse, R4 ;  /* 0x000000040fc77220 */ /* 0x040fe20000400000 */
[C---:B------:R-:W-:Y:S01]  /*36e0*/  FMUL R188, R15.reuse, R5 ;  /* 0x000000050fbc7220 */ /* 0x040fe20000400000 */
[----:B------:R-:W-:Y:S01]  /*36f0*/  FMUL R15, R15, R6 ;  /* 0x000000060f0f7220 */ /* 0x000fe20000400000 */
[----:B------:R-:W-:Y:S01]  /*3700*/  FMUL R17, R66, R18 ;  /* 0x0000001242117220 */ /* 0x000fe20000400000 */
[C---:B------:R-:W-:Y:S01]  /*3710*/  FFMA R199, R193.reuse, R76, R199 ;  /* 0x0000004cc1c77223 */ /* 0x040fe200000000c7 */
[C---:B------:R-:W-:Y:S01]  /*3720*/  FFMA R188, R193.reuse, R13, R188 ;  /* 0x0000000dc1bc7223 */ /* 0x040fe200000000bc */
[----:B------:R-:W-:Y:S01]  /*3730*/  FFMA R193, R193, R14, R15 ;  /* 0x0000000ec1c17223 */ /* 0x000fe2000000000f */
[-C--:B------:R-:W-:Y:S01]  /*3740*/  FMUL R15, R65, R18.reuse ;  /* 0x00000012410f7220 */ /* 0x080fe20000400000 */
[----:B------:R-:W-:Y:S01]  /*3750*/  FMUL R18, R67, R18 ;  /* 0x0000001243127220 */ /* 0x000fe20000400000 */
[-C--:B------:R-:W-:Y:S01]  /*3760*/  FFMA R17, R13, R19.reuse, R17 ;  /* 0x000000130d117223 */ /* 0x080fe20000000011 */
[----:B------:R-:W-:Y:S01]  /*3770*/  FFMA R199, R20, 2, R199 ;  /* 0x4000000014c77823 */ /* 0x000fe200000000c7 */
[-C--:B------:R-:W-:Y:S01]  /*3780*/  FFMA R15, R76, R19.reuse, R15 ;  /* 0x000000134c0f7223 */ /* 0x080fe2000000000f */
[C---:B------:R-:W-:Y:S01]  /*3790*/  FFMA R19, R14.reuse, R19, R18 ;  /* 0x000000130e137223 */ /* 0x040fe20000000012 */
[----:B------:R-:W-:Y:S01]  /*37a0*/  FMUL R18, R14, R4 ;  /* 0x000000040e127220 */ /* 0x000fe20000400000 */
[----:B------:R-:W-:-:S02]  /*37b0*/  FMUL R20, R76, R5 ;  /* 0x000000054c147220 */ /* 0x000fc40000400000 */
[----:B------:R-:W-:Y:S01]  /*37c0*/  FFMA R21, R21, 2, R19 ;  /* 0x4000000015157823 */ /* 0x000fe20000000013 */
[----:B------:R-:W-:Y:S01]  /*37d0*/  FFMA R18, R76, R6, -R18 ;  /* 0x000000064c127223 */ /* 0x000fe20000000812 */
[----:B------:R-:W-:-:S03]  /*37e0*/  FFMA R20, R13, R4, -R20 ;  /* 0x000000040d147223 */ /* 0x000fc60000000814 */
[-C--:B------:R-:W-:Y:S01]  /*37f0*/  FMUL R18, R18, R56.reuse ;  /* 0x0000003812127220 */ /* 0x080fe20000400000 */
[----:B------:R-:W-:Y:S01]  /*3800*/  FMUL R20, R20, R56 ;  /* 0x0000003814147220 */ /* 0x000fe20000400000 */
[----:B------:R-:W-:Y:S02]  /*3810*/  STL [R1+0x84], R21 ;  /* 0x0000841501007387 */ /* 0x000fe40000100800 */
[----:B------:R-:W-:Y:S01]  /*3820*/  FFMA R188, R18, 2, R188 ;  /* 0x4000000012bc7823 */ /* 0x000fe200000000bc */
[----:B------:R-:W-:Y:S01]  /*3830*/  FMUL R18, R67, R13 ;  /* 0x0000000d43127220 */ /* 0x000fe20000400000 */
[----:B------:R-:W-:-:S03]  /*3840*/  FFMA R193, R20, 2, R193 ;  /* 0x4000000014c17823 */ /* 0x000fc600000000c1 */
[----:B------:R-:W-:-:S04]  /*3850*/  FFMA R18, R66, R14, -R18 ;  /* 0x0000000e42127223 */ /* 0x000fc80000000812 */
[----:B------:R-:W-:-:S04]  /*3860*/  FMUL R18, R64, R18 ;  /* 0x0000001240127220 */ /* 0x000fc80000400000 */
[----:B------:R-:W-:Y:S01]  /*3870*/  FFMA R20, R18, 2, R15 ;  /* 0x4000000012147823 */ /* 0x000fe2000000000f */
[----:B------:R-:W-:Y:S01]  /*3880*/  FMUL R18, R65, R14 ;  /* 0x0000000e41127220 */ /* 0x000fe20000400000 */
[----:B------:R-:W-:-:S03]  /*3890*/  FMUL R15, R8, R13 ;  /* 0x0000000d080f7220 */ /* 0x000fc60000400000 */
[-C--:B------:R-:W-:Y:S01]  /*38a0*/  FFMA R18, R67, R76.reuse, -R18 ;  /* 0x0000004c43127223 */ /* 0x080fe20000000812 */
[----:B------:R-:W-:Y:S01]  /*38b0*/  FFMA R15, R7, R76, R15 ;  /* 0x0000004c070f7223 */ /* 0x000fe2000000000f */
[----:B------:R0:W-:Y:S02]  /*38c0*/  STL [R1+0x88], R20 ;  /* 0x0000881401007387 */ /* 0x0001e40000100800 */
[----:B------:R-:W-:Y:S01]  /*38d0*/  FMUL R18, R64, R18 ;  /* 0x0000001240127220 */ /* 0x000fe20000400000 */
[----:B------:R-:W-:-:S03]  /*38e0*/  FFMA R15, R9, R14, R15 ;  /* 0x0000000e090f7223 */ /* 0x000fc6000000000f */
[----:B0-----:R-:W-:Y:S01]  /*38f0*/  FFMA R20, R18, 2, R17 ;  /* 0x4000000012147823 */ /* 0x001fe20000000011 */
[-C--:B------:R-:W-:Y:S01]  /*3900*/  FMUL R18, R13, R15.reuse ;  /* 0x0000000f0d127220 */ /* 0x080fe20000400000 */
[-C--:B------:R-:W-:Y:S01]  /*3910*/  FMUL R17, R76, R15.reuse ;  /* 0x0000000f4c117220 */ /* 0x080fe20000400000 */
[----:B------:R-:W-:Y:S02]  /*3920*/  FMUL R15, R14, R15 ;  /* 0x0000000f0e0f7220 */ /* 0x000fe40000400000 */
[----:B------:R0:W-:Y:S02]  /*3930*/  STL [R1+0x90], R20 ;  /* 0x0000901401007387 */ /* 0x0001e40000100800 */
[----:B0-----:R-:W-:-:S04]  /*3940*/  FMUL R20, R18, R18 ;  /* 0x0000001212147220 */ /* 0x001fc80000400000 */
[----:B------:R-:W-:-:S04]  /*3950*/  FFMA R20, R17, R17, R20 ;  /* 0x0000001111147223 */ /* 0x000fc80000000014 */
        /* <DEDUP_REMOVED lines=10> */
.L_x_166:
[----:B01----:R-:W-:Y:S01]  /*3a00*/  FMUL.FTZ R19, R20, R21 ;  /* 0x0000001514137220 */ /* 0x003fe20000410000 */
[----:B------:R-:W-:-:S03]  /*3a10*/  FMUL.FTZ R21, R21, 0.5 ;  /* 0x3f00000015157820 */ /* 0x000fc60000410000 */
[----:B------:R-:W-:-:S04]  /*3a20*/  FFMA R20, -R19, R19, R20 ;  /* 0x0000001313147223 */ /* 0x000fc80000000114 */
[----:B------:R-:W-:Y:S02]  /*3a30*/  FFMA R20, R20, R21, R19 ;  /* 0x0000001514147223 */ /* 0x000fe40000000013 */
.L_x_167:
[----:B------:R-:W-:Y:S05]  /*3a40*/  BSYNC B2 ;  /* 0x0000000000027941 */ /* 0x000fea0003800000 */
.L_x_165:
[----:B------:R-:W-:Y:S01]  /*3a50*/  MOV R19, 0x3f800000 ;  /* 0x3f80000000137802 */ /* 0x000fe20000000f00 */
[----:B------:R0:W-:Y:S01]  /*3a60*/  STL [R1+0x34], RZ ;  /* 0x000034ff01007387 */ /* 0x0001e20000100800 */
[----:B------:R-:W-:Y:S01]  /*3a70*/  FSETP.GT.AND P1, PT, R20, RZ, PT ;  /* 0x000000ff1400720b */ /* 0x000fe20003f24000 */
[----:B------:R-:W-:Y:S02]  /*3a80*/  BSSY B4, `(.L_x_168) ;  /* 0x000001a000047945 */ /* 0x000fe40003800000 */
[----:B------:R0:W-:Y:S04]  /*3a90*/  STL [R1+0x9c], R19 ;  /* 0x00009c1301007387 */ /* 0x0001e80000100800 */
[----:B------:R0:W-:Y:S04]  /*3aa0*/  STL [R1+0x2c], RZ ;  /* 0x00002cff01007387 */ /* 0x0001e80000100800 */
[----:B------:R0:W-:Y:S02]  /*3ab0*/  STL [R1+0x38], RZ ;  /* 0x000038ff01007387 */ /* 0x0001e40000100800 */
[----:B------:R-:W-:Y:S05]  /*3ac0*/  @!P1 BRA `(.L_x_169) ;  /* 0x0000015000009947 */ /* 0x000fea0003800000 */
[----:B0-----:R-:W-:Y:S01]  /*3ad0*/  IADD3 R19, R20, 0x1800000, RZ ;  /* 0x0180000014137810 */ /* 0x001fe20007ffe0ff */
[----:B------:R-:W-:Y:S03]  /*3ae0*/  BSSY B5, `(.L_x_170) ;  /* 0x000000b000057945 */ /* 0x000fe60003800000 */
[----:B------:R-:W-:-:S04]  /*3af0*/  LOP3.LUT R19, R19, 0x7f800000, RZ, 0xc0, !PT ;  /* 0x7f80000013137812 */ /* 0x000fc800078ec0ff */
[----:B------:R-:W-:-:S13]  /*3b00*/  ISETP.GT.U32.AND P1, PT, R19, 0x1ffffff, PT ;  /* 0x01ffffff1300780c */ /* 0x000fda0003f24070 */
[----:B------:R-:W-:Y:S05]  /*3b10*/  @P1 BRA `(.L_x_171) ;  /* 0x0000003000001947 */ /* 0x000fea0003800000 */
[----:B------:R-:W-:Y:S02]  /*3b20*/  MOV R21, 0x3b40 ;  /* 0x00003b4000157802 */ /* 0x000fe40000000f00 */
[----:B------:R-:W-:Y:S05]  /*3b30*/  CALL.REL.NOINC `($__internal_5_$__cuda_sm20_rcp_rn_f32_slowpath) ;  /* 0x000211b000007944 */ /* 0x000fea0003c00000 */
[----:B------:R-:W-:Y:S05]  /*3b40*/  BRA `(.L_x_172) ;  /* 0x0000004000007947 */ /* 0x000fea0003800000 */
.L_x_171:
[----:B------:R-:W0:Y:S02]  /*3b50*/  MUFU.RCP R103, R20 ;  /* 0x0000001400677308 */ /* 0x000e240000001000 */
[----:B0-----:R-:W-:-:S04]  /*3b60*/  FFMA R20, R103, R20, -1 ;  /* 0xbf80000067147423 */ /* 0x001fc80000000014 */
[----:B------:R-:W-:-:S04]  /*3b70*/  FADD.FTZ R20, -R20, -RZ ;  /* 0x800000ff14147221 */ /* 0x000fc80000010100 */
[----:B------:R-:W-:Y:S02]  /*3b80*/  FFMA R103, R103, R20, R103 ;  /* 0x0000001467677223 */ /* 0x000fe40000000067 */
.L_x_172:
[----:B------:R-:W-:Y:S05]  /*3b90*/  BSYNC B5 ;  /* 0x0000000000057941 */ /* 0x000fea0003800000 */
.L_x_170:
[-C--:B-1----:R-:W-:Y:S01]  /*3ba0*/  FMUL R15, R15, R103.reuse ;  /* 0x000000670f0f7220 */ /* 0x082fe20000400000 */
[-C--:B------:R-:W-:Y:S01]  /*3bb0*/  FMUL R18, R18, R103.reuse ;  /* 0x0000006712127220 */ /* 0x080fe20000400000 */
[----:B------:R-:W-:-:S03]  /*3bc0*/  FMUL R17, R17, R103 ;  /* 0x0000006711117220 */ /* 0x000fc60000400000 */
[----:B------:R0:W-:Y:S04]  /*3bd0*/  STL [R1+0x38], R15 ;  /* 0x0000380f01007387 */ /* 0x0001e80000100800 */
[----:B------:R1:W-:Y:S04]  /*3be0*/  STL [R1+0x2c], R18 ;  /* 0x00002c1201007387 */ /* 0x0003e80000100800 */
[----:B------:R1:W-:Y:S01]  /*3bf0*/  STL [R1+0x34], R17 ;  /* 0x0000341101007387 */ /* 0x0003e20000100800 */
[----:B0-----:R-:W-:-:S05]  /*3c00*/  FMUL R15, R68, R103 ;  /* 0x00000067440f7220 */ /* 0x001fca0000400000 */
[----:B------:R1:W-:Y:S02]  /*3c10*/  STL [R1+0x9c], R15 ;  /* 0x00009c0f01007387 */ /* 0x0003e40000100800 */
.L_x_169:
[----:B------:R-:W-:Y:S05]  /*3c20*/  BSYNC B4 ;  /* 0x0000000000047941 */ /* 0x000fea0003800000 */
.L_x_168:
[----:B-1----:R-:W2:Y:S04]  /*3c30*/  LDL R15, [R1+0x9c] ;  /* 0x00009c00010f7983 */ /* 0x002ea80000100800 */
[----:B------:R-:W3:Y:S04]  /*3c40*/  LDL R18, [R1+0x34] ;  /* 0x0000340001127983 */ /* 0x000ee80000100800 */
[----:B0-----:R-:W4:Y:S04]  /*3c50*/  LDL R19, [R1+0x2c] ;  /* 0x00002c0001137983 */ /* 0x001f280000100800 */
[----:B------:R-:W5:Y:S01]  /*3c60*/  LDL R17, [R1+0x38] ;  /* 0x0000380001117983 */ /* 0x000f620000100800 */
[----:B--2---:R-:W-:-:S02]  /*3c70*/  FMNMX R15, R15, -1, !PT ;  /* 0xbf8000000f0f7809 */ /* 0x004fc40007800000 */
[----:B---3--:R-:W-:Y:S02]  /*3c80*/  MOV R20, R18 ;  /* 0x0000001200147202 */ /* 0x008fe40000000f00 */
[----:B------:R-:W-:Y:S02]  /*3c90*/  FMNMX R15, R15, 1, PT ;  /* 0x3f8000000f0f7809 */ /* 0x000fe40003800000 */
[----:B------:R-:W-:Y:S02]  /*3ca0*/  MOV R18, 0x3f000000 ;  /* 0x3f00000000127802 */ /* 0x000fe40000000f00 */
[----:B----4-:R-:W-:-:S03]  /*3cb0*/  MOV R21, R19 ;  /* 0x0000001300157202 */ /* 0x010fc60000000f00 */
[----:B------:R-:W-:Y:S01]  /*3cc0*/  FFMA R18, -|R15|, R18, 0.5 ;  /* 0x3f0000000f127423 */ /* 0x000fe20000000312 */
[----:B-----5:R-:W-:-:S03]  /*3cd0*/  MOV R19, R17 ;  /* 0x0000001100137202 */ /* 0x020fc60000000f00 */
[----:B------:R-:W0:Y:S01]  /*3ce0*/  MUFU.RSQ R17, R18 ;  /* 0x0000001200117308 */ /* 0x000e220000001400 */
[----:B------:R-:W-:Y:S01]  /*3cf0*/  FSETP.NEU.AND P2, PT, |R15|, 1, PT ;  /* 0x3f8000000f00780b */ /* 0x000fe20003f4d200 */
[----:B0-----:R-:W-:Y:S01]  /*3d00*/  FMUL R18, R18, R17 ;  /* 0x0000001112127220 */ /* 0x001fe20000400000 */
[----:B------:R-:W-:-:S04]  /*3d10*/  FMUL R17, R17, 0.5 ;  /* 0x3f00000011117820 */ /* 0x000fc80000400000 */
[----:B------:R-:W-:-:S04]  /*3d20*/  FFMA R17, -R18, R17, 0.5 ;  /* 0x3f00000012117423 */ /* 0x000fc80000000111 */
[----:B------:R-:W-:Y:S01]  /*3d30*/  FFMA R17, R18, R17, R18 ;  /* 0x0000001112117223 */ /* 0x000fe20000000012 */
[----:B------:R-:W-:-:S04]  /*3d40*/  FSETP.GT.AND P1, PT, |R15|, 0.56000000238418579102, PT ;  /* 0x3f0f5c290f00780b */ /* 0x000fc80003f24200 */
[----:B------:R-:W-:-:S04]  /*3d50*/  FSEL R17, R17, RZ, P2 ;  /* 0x000000ff11117208 */ /* 0x000fc80001000000 */
[----:B------:R-:W-:-:S04]  /*3d60*/  FSEL R17, R17, |R15|, P1 ;  /* 0x4000000f11117208 */ /* 0x000fc80000800000 */
[----:B------:R-:W-:Y:S02]  /*3d70*/  LOP3.LUT R241, R17, 0x80000000, R15, 0xf8, !PT ;  /* 0x8000000011f17812 */ /* 0x000fe400078ef80f */
[----:B------:R-:W-:Y:S02]  /*3d80*/  FSETP.GT.AND P2, PT, R15, 0.56000000238418579102, PT ;  /* 0x3f0f5c290f00780b */ /* 0x000fe40003f44000 */
[----:B------:R-:W-:Y:S01]  /*3d90*/  MOV R17, 0x3d10ecef ;  /* 0x3d10ecef00117802 */ /* 0x000fe20000000f00 */
        /* <DEDUP_REMOVED lines=11> */
[----:B------:R-:W-:-:S04]  /*3e50*/  FMUL R15, R13, R21 ;  /* 0x000000150d0f7220 */ /* 0x000fc80000400000 */
[----:B------:R-:W-:-:S04]  /*3e60*/  FFMA R15, R76, R20, R15 ;  /* 0x000000144c0f7223 */ /* 0x000fc8000000000f */
[----:B------:R-:W-:-:S05]  /*3e70*/  FFMA R15, R14, R19, R15 ;  /* 0x000000130e0f7223 */ /* 0x000fca000000000f */
[----:B------:R-:W-:Y:S01]  /*3e80*/  FSETP.GEU.AND P2, PT, R15, RZ, PT ;  /* 0x000000ff0f00720b */ /* 0x000fe20003f4e000 */
[----:B------:R-:W-:Y:S01]  /*3e90*/  FMUL R15, R58, c[0x0][0x654] ;  /* 0x000195003a0f7a20 */ /* 0x000fe20000400000 */
[----:B------:R-:W-:-:S03]  /*3ea0*/  MOV R17, 0x3f800000 ;  /* 0x3f80000000117802 */ /* 0x000fc60000000f00 */
[----:B------:R-:W-:Y:S01]  /*3eb0*/  FFMA R15, R162, c[0x0][0x650], R15 ;  /* 0x00019400a20f7a23 */ /* 0x000fe2000000000f */
[----:B------:R-:W-:-:S03]  /*3ec0*/  FSEL R18, -R17, 1, !P2 ;  /* 0x3f80000011127808 */ /* 0x000fc60005000100 */
[----:B------:R-:W-:Y:S01]  /*3ed0*/  FADD R151, R15, R151 ;  /* 0x000000970f977221 */ /* 0x000fe20000000000 */
[----:B------:R-:W-:Y:S01]  /*3ee0*/  FMUL R15, R59, c[0x0][0x654] ;  /* 0x000195003b0f7a20 */ /* 0x000fe20000400000 */
[----:B------:R0:W-:Y:S03]  /*3ef0*/  STL [R1+0x174], R18 ;  /* 0x0001741201007387 */ /* 0x0001e60000100800 */
[----:B------:R-:W-:-:S04]  /*3f00*/  FFMA R15, R57, c[0x0][0x650], R15 ;  /* 0x00019400390f7a23 */ /* 0x000fc8000000000f */
[----:B------:R-:W-:Y:S01]  /*3f10*/  FADD R149, R15, R149 ;  /* 0x000000950f957221 */ /* 0x000fe20000000000 */
[----:B------:R-:W-:-:S04]  /*3f20*/  FMUL R15, R60, c[0x0][0x654] ;  /* 0x000195003c0f7a20 */ /* 0x000fc80000400000 */
[----:B------:R-:W-:Y:S01]  /*3f30*/  FFMA R15, R161, c[0x0][0x650], R15 ;  /* 0x00019400a10f7a23 */ /* 0x000fe2000000000f */
[----:B------:R-:W-:-:S03]  /*3f40*/  @P1 FADD R241, R241, R241 ;  /* 0x000000f1f1f11221 */ /* 0x000fc60000000000 */
[----:B------:R-:W-:Y:S01]  /*3f50*/  FADD R150, R15, R150 ;  /* 0x000000960f967221 */ /* 0x000fe20000000000 */
[----:B------:R-:W-:Y:S01]  /*3f60*/  FMUL R15, R61, R188 ;  /* 0x000000bc3d0f7220 */ /* 0x000fe20000400000 */
[----:B------:R-:W-:-:S03]  /*3f70*/  FADD R241, R241, R241 ;  /* 0x000000f1f1f17221 */ /* 0x000fc60000000000 */
[----:B------:R-:W-:Y:S01]  /*3f80*/  FFMA R15, R63, R199, R15 ;  /* 0x000000c73f0f7223 */ /* 0x000fe2000000000f */
[----:B------:R-:W-:-:S03]  /*3f90*/  FMUL R241, R241, R18 ;  /* 0x00000012f1f17220 */ /* 0x000fc60000400000 */
[----:B------:R-:W-:Y:S02]  /*3fa0*/  FFMA R15, R62, R193, R15 ;  /* 0x000000c13e0f7223 */ /* 0x000fe4000000000f */
.L_x_164:
[----:B0-----:R-:W-:Y:S05]  /*3fb0*/  BSYNC B3 ;  /* 0x0000000000037941 */ /* 0x001fea0003800000 */
.L_x_162:
[----:B------:R-:W-:Y:S01]  /*3fc0*/  ISETP.NE.AND P1, PT, R25, 0x2, PT ;  /* 0x000000021900780c */ /* 0x000fe20003f25270 */
[----:B------:R-:W-:-:S12]  /*3fd0*/  BSSY B4, `(.L_x_173) ;  /* 0x000009e000047945 */ /* 0x000fd80003800000 */
[----:B------:R-:W-:Y:S05]  /*3fe0*/  @!P1 BRA `(.L_x_174) ;  /* 0x000000c000009947 */ /* 0x000fea0003800000 */
[----:B------:R0:W-:Y:S01]  /*3ff0*/  STL [R1+0xe8], RZ ;  /* 0x0000e8ff01007387 */ /* 0x0001e20000100800 */
[----:B------:R-:W-:Y:S01]  /*4000*/  MOV R77, RZ ;  /* 0x000000ff004d7202 */ /* 0x000fe20000000f00 */
[----:B------:R-:W-:Y:S01]  /*4010*/  CS2R R78, SRZ ;  /* 0x00000000004e7805 */ /* 0x000fe2000001ff00 */
[----:B------:R-:W-:Y:S01]  /*4020*/  MOV R192, RZ ;  /* 0x000000ff00c07202 */ /* 0x000fe20000000f00 */
[----:B------:R0:W-:Y:S01]  /*4030*/  STL [R1+0xe0], RZ ;  /* 0x0000e0ff01007387 */ /* 0x0001e20000100800 */
[----:B------:R-:W-:Y:S02]  /*4040*/  MOV R187, RZ ;  /* 0x000000ff00bb7202 */ /* 0x000fe40000000f00 */
[----:B------:R-:W-:Y:S01]  /*4050*/  MOV R191, RZ ;  /* 0x000000ff00bf7202 */ /* 0x000fe20000000f00 */
[----:B------:R0:W-:Y:S04]  /*4060*/  STL [R1+0xdc], RZ ;  /* 0x0000dcff01007387 */ /* 0x0001e80000100800 */
[----:B------:R0:W-:Y:S04]  /*4070*/  STL [R1+0xfc], RZ ;  /* 0x0000fcff01007387 */ /* 0x0001e80000100800 */
[----:B------:R0:W-:Y:S04]  /*4080*/  STL [R1+0xf4], RZ ;  /* 0x0000f4ff01007387 */ /* 0x0001e80000100800 */
[----:B------:R0:W-:Y:S01]  /*4090*/  STL [R1+0xf0], RZ ;  /* 0x0000f0ff01007387 */ /* 0x0001e20000100800 */
[----:B------:R-:W-:Y:S05]  /*40a0*/  BRA `(.L_x_175) ;  /* 0x0000090000007947 */ /* 0x000fea0003800000 */
.L_x_174:
[----:B------:R-:W-:Y:S01]  /*40b0*/  FMUL R16, R8, R8 ;  /* 0x0000000808107220 */ /* 0x000fe20000400000 */
        /* <DEDUP_REMOVED lines=11> */
.L_x_177:
[----:B01----:R-:W-:Y:S01]  /*4170*/  FMUL.FTZ R16, R20, R17 ;  /* 0x0000001114107220 */ /* 0x003fe20000410000 */
[----:B------:R-:W-:-:S03]  /*4180*/  FMUL.FTZ R17, R17, 0.5 ;  /* 0x3f00000011117820 */ /* 0x000fc60000410000 */
[----:B------:R-:W-:-:S04]  /*4190*/  FFMA R20, -R16, R16, R20 ;  /* 0x0000001010147223 */ /* 0x000fc80000000114 */
[----:B------:R-:W-:Y:S02]  /*41a0*/  FFMA R16, R20, R17, R16 ;  /* 0x0000001114107223 */ /* 0x000fe40000000010 */
.L_x_178:
[----:B------:R-:W-:Y:S05]  /*41b0*/  BSYNC B2 ;  /* 0x0000000000027941 */ /* 0x000fea0003800000 */
.L_x_176:
        /* <DEDUP_REMOVED lines=20> */
.L_x_182:
[----:B------:R-:W-:Y:S05]  /*4300*/  BSYNC B6 ;  /* 0x0000000000067941 */ /* 0x000fea0003800000 */
.L_x_181:
        /* <DEDUP_REMOVED lines=13> */
.L_x_184:
[----:B------:R-:W-:Y:S05]  /*43e0*/  BSYNC B6 ;  /* 0x0000000000067941 */ /* 0x000fea0003800000 */
.L_x_183:
        /* <DEDUP_REMOVED lines=15> */
.L_x_186:
[----:B------:R-:W-:Y:S05]  /*44e0*/  BSYNC B6 ;  /* 0x0000000000067941 */ /* 0x000fea0003800000 */
.L_x_185:
[----:B------:R-:W-:Y:S02]  /*44f0*/  MOV R192, R17 ;  /* 0x0000001100c07202 */ /* 0x000fe40000000f00 */
.L_x_180:
[----:B------:R-:W-:Y:S05]  /*4500*/  BSYNC B5 ;  /* 0x0000000000057941 */ /* 0x000fea0003800000 */
.L_x_179:
[----:B------:R-:W-:Y:S01]  /*4510*/  FMNMX R17, R68, -1, !PT ;  /* 0xbf80000044117809 */ /* 0x000fe20007800000 */
[----:B------:R-:W-:Y:S01]  /*4520*/  STL [R1+0x1e4], R68 ;  /* 0x0001e44401007387 */ /* 0x000fe20000100800 */
[----:B------:R-:W-:Y:S02]  /*4530*/  MOV R18, 0x3f000000 ;  /* 0x3f00000000127802 */ /* 0x000fe40000000f00 */
[----:B------:R-:W-:Y:S01]  /*4540*/  FMNMX R17, R17, 1, PT ;  /* 0x3f80000011117809 */ /* 0x000fe20003800000 */
[----:B------:R-:W-:Y:S01]  /*4550*/  STL [R1+0xfc], R7 ;  /* 0x0000fc0701007387 */ /* 0x000fe20000100800 */
[----:B------:R-:W-:-:S02]  /*4560*/  MOV R19, 0x3d10ecef ;  /* 0x3d10ecef00137802 */ /* 0x000fc40000000f00 */
[C---:B------:R-:W-:Y:S01]  /*4570*/  FSETP.NEU.AND P1, PT, |R17|.reuse, 1, PT ;  /* 0x3f8000001100780b */ /* 0x040fe20003f2d200 */
[C---:B------:R-:W-:Y:S01]  /*4580*/  FFMA R18, -|R17|.reuse, R18, 0.5 ;  /* 0x3f00000011127423 */ /* 0x040fe20000000312 */
[----:B------:R-:W-:Y:S01]  /*4590*/  FSETP.GT.AND P2, PT, |R17|, 0.56000000238418579102, PT ;  /* 0x3f0f5c291100780b */ /* 0x000fe20003f44200 */
[----:B------:R-:W-:Y:S02]  /*45a0*/  STL [R1+0xf4], R8 ;  /* 0x0000f40801007387 */ /* 0x000fe40000100800 */
[----:B------:R-:W0:Y:S02]  /*45b0*/  MUFU.RSQ R16, R18 ;  /* 0x0000001200107308 */ /* 0x000e240000001400 */
[----:B------:R-:W-:Y:S01]  /*45c0*/  STL [R1+0xf0], R9 ;  /* 0x0000f00901007387 */ /* 0x000fe20000100800 */
[----:B0-----:R-:W-:Y:S01]  /*45d0*/  FMUL R18, R18, R16 ;  /* 0x0000001012127220 */ /* 0x001fe20000400000 */
        /* <DEDUP_REMOVED lines=17> */
[----:B------:R-:W-:-:S04]  /*46f0*/  @!P1 FFMA R16, R18, 0.93318945169448852539, R17 ;  /* 0x3f6ee58112109823 */ /* 0x000fc80000000011 */
[----:B------:R-:W-:-:S04]  /*4700*/  @P2 FADD R16, R16, R16 ;  /* 0x0000001010102221 */ /* 0x000fc80000000000 */
[-C--:B------:R-:W-:Y:S01]  /*4710*/  FMUL R78, R187, R16.reuse ;  /* 0x00000010bb4e7220 */ /* 0x080fe20000400000 */
[CC--:B------:R-:W-:Y:S01]  /*4720*/  FMUL R77, R192.reuse, R16.reuse ;  /* 0x00000010c04d7220 */ /* 0x0c0fe20000400000 */
[-C--:B------:R-:W-:Y:S02]  /*4730*/  FMUL R79, R191, R16.reuse ;  /* 0x00000010bf4f7220 */ /* 0x080fe40000400000 */
[-C--:B------:R-:W-:Y:S01]  /*4740*/  FFMA R78, R187, R16.reuse, R78 ;  /* 0x00000010bb4e7223 */ /* 0x080fe2000000004e */
[-C--:B------:R-:W-:Y:S01]  /*4750*/  FFMA R77, R192, R16.reuse, R77 ;  /* 0x00000010c04d7223 */ /* 0x080fe2000000004d */
[----:B------:R-:W-:Y:S02]  /*4760*/  FFMA R79, R191, R16, R79 ;  /* 0x00000010bf4f7223 */ /* 0x000fe4000000004f */
[C---:B------:R-:W-:Y:S01]  /*4770*/  FMUL R17, R78.reuse, R5 ;  /* 0x000000054e117220 */ /* 0x040fe20000400000 */
[----:B------:R-:W-:-:S03]  /*4780*/  FMUL R20, R78, R6 ;  /* 0x000000064e147220 */ /* 0x000fc60000400000 */
[----:B------:R-:W-:Y:S01]  /*4790*/  FFMA R17, R77, R4, R17 ;  /* 0x000000044d117223 */ /* 0x000fe20000000011 */
[----:B------:R-:W-:-:S03]  /*47a0*/  FFMA R20, R79, R5, -R20 ;  /* 0x000000054f147223 */ /* 0x000fc60000000814 */
[----:B------:R-:W-:Y:S01]  /*47b0*/  FFMA R17, R79, R6, R17 ;  /* 0x000000064f117223 */ /* 0x000fe20000000011 */
[----:B------:R-:W-:-:S03]  /*47c0*/  FMUL R20, R20, R56 ;  /* 0x0000003814147220 */ /* 0x000fc60000400000 */
[----:B------:R-:W-:Y:S01]  /*47d0*/  FADD R19, R17, R17 ;  /* 0x0000001111137221 */ /* 0x000fe20000000000 */
[----:B------:R-:W-:-:S03]  /*47e0*/  FADD R17, R56, R56 ;  /* 0x0000003838117221 */ /* 0x000fc60000000000 */
[----:B------:R-:W-:Y:S01]  /*47f0*/  FMUL R18, R19, R4 ;  /* 0x0000000413127220 */ /* 0x000fe20000400000 */
[----:B------:R-:W-:-:S04]  /*4800*/  FFMA R17, R17, R56, -1 ;  /* 0xbf80000011117423 */ /* 0x000fc80000000038 */
[----:B------:R-:W-:-:S04]  /*4810*/  FFMA R18, R17, R77, R18 ;  /* 0x0000004d11127223 */ /* 0x000fc80000000012 */
[----:B------:R-:W-:Y:S01]  /*4820*/  FFMA R20, R20, 2, R18 ;  /* 0x4000000014147823 */ /* 0x000fe20000000012 */
[C---:B------:R-:W-:Y:S01]  /*4830*/  FMUL R18, R19.reuse, R5 ;  /* 0x0000000513127220 */ /* 0x040fe20000400000 */
[----:B------:R-:W-:-:S03]  /*4840*/  FMUL R19, R19, R6 ;  /* 0x0000000613137220 */ /* 0x000fc60000400000 */
[C---:B------:R-:W-:Y:S01]  /*4850*/  FFMA R18, R17.reuse, R78, R18 ;  /* 0x0000004e11127223 */ /* 0x040fe20000000012 */
[----:B------:R-:W-:Y:S01]  /*4860*/  FFMA R19, R17, R79, R19 ;  /* 0x0000004f11137223 */ /* 0x000fe20000000013 */
[----:B------:R-:W-:Y:S01]  /*4870*/  FMUL R17, R79, R4 ;  /* 0x000000044f117220 */ /* 0x000fe20000400000 */
[----:B------:R-:W-:Y:S03]  /*4880*/  STL [R1+0xe8], R20 ;  /* 0x0000e81401007387 */ /* 0x000fe60000100800 */
[----:B------:R-:W-:-:S04]  /*4890*/  FFMA R17, R77, R6, -R17 ;  /* 0x000000064d117223 */ /* 0x000fc80000000811 */
[----:B------:R-:W-:-:S04]  /*48a0*/  FMUL R17, R17, R56 ;  /* 0x0000003811117220 */ /* 0x000fc80000400000 */
[----:B------:R-:W-:Y:S01]  /*48b0*/  FFMA R18, R17, 2, R18 ;  /* 0x4000000011127823 */ /* 0x000fe20000000012 */
[----:B------:R-:W-:-:S04]  /*48c0*/  FMUL R17, R77, R5 ;  /* 0x000000054d117220 */ /* 0x000fc80000400000 */
[----:B------:R-:W-:Y:S01]  /*48d0*/  FFMA R17, R78, R4, -R17 ;  /* 0x000000044e117223 */ /* 0x000fe20000000811 */
[----:B------:R0:W-:Y:S03]  /*48e0*/  STL [R1+0xe0], R18 ;  /* 0x0000e01201007387 */ /* 0x0001e60000100800 */
[----:B------:R-:W-:-:S04]  /*48f0*/  FMUL R17, R17, R56 ;  /* 0x0000003811117220 */ /* 0x000fc80000400000 */
[----:B0-----:R-:W-:Y:S01]  /*4900*/  FFMA R18, R17, 2, R19 ;  /* 0x4000000011127823 */ /* 0x001fe20000000013 */
[----:B------:R-:W-:-:S04]  /*4910*/  FMUL R17, R58, c[0x0][0x654] ;  /* 0x000195003a117a20 */ /* 0x000fc80000400000 */
[----:B------:R-:W-:Y:S01]  /*4920*/  FFMA R17, R162, c[0x0][0x650], R17 ;  /* 0x00019400a2117a23 */ /* 0x000fe20000000011 */
[----:B------:R0:W-:Y:S03]  /*4930*/  STL [R1+0xdc], R18 ;  /* 0x0000dc1201007387 */ /* 0x0001e60000100800 */
[----:B------:R-:W-:Y:S01]  /*4940*/  FADD R151, R17, R151 ;  /* 0x0000009711977221 */ /* 0x000fe20000000000 */
[----:B------:R-:W-:-:S04]  /*4950*/  FMUL R17, R59, c[0x0][0x654] ;  /* 0x000195003b117a20 */ /* 0x000fc80000400000 */
[----:B------:R-:W-:-:S04]  /*4960*/  FFMA R17, R57, c[0x0][0x650], R17 ;  /* 0x0001940039117a23 */ /* 0x000fc80000000011 */
[----:B------:R-:W-:Y:S01]  /*4970*/  FADD R149, R17, R149 ;  /* 0x0000009511957221 */ /* 0x000fe20000000000 */
[----:B------:R-:W-:-:S04]  /*4980*/  FMUL R17, R60, c[0x0][0x654] ;  /* 0x000195003c117a20 */ /* 0x000fc80000400000 */
[----:B------:R-:W-:-:S04]  /*4990*/  FFMA R17, R161, c[0x0][0x650], R17 ;  /* 0x00019400a1117a23 */ /* 0x000fc80000000011 */
[----:B------:R-:W-:Y:S02]  /*49a0*/  FADD R150, R17, R150 ;  /* 0x0000009611967221 */ /* 0x000fe40000000000 */
.L_x_175:
[----:B0-----:R-:W-:Y:S05]  /*49b0*/  BSYNC B4 ;  /* 0x0000000000047941 */ /* 0x001fea0003800000 */
.L_x_173:
[----:B------:R-:W-:Y:S01]  /*49c0*/  ISETP.NE.AND P1, PT, R25, 0x5, PT ;  /* 0x000000051900780c */ /* 0x000fe20003f25270 */
[----:B------:R-:W-:Y:S01]  /*49d0*/  BSSY B4, `(.L_x_187) ;  /* 0x0000384000047945 */ /* 0x000fe20003800000 */
[----:B------:R-:W-:Y:S01]  /*49e0*/  MOV R163, RZ ;  /* 0x000000ff00a37202 */ /* 0x000fe20000000f00 */
[----:B------:R-:W-:Y:S01]  /*49f0*/  CS2R R216, SRZ ;  /* 0x0000000000d87805 */ /* 0x000fe2000001ff00 */
        /* <DEDUP_REMOVED lines=17> */
[----:B------:R-:W-:Y:S01]  /*4b10*/  CS2R R94, SRZ ;  /* 0x00000000005e7805 */ /* 0x000fe2000001ff00 */
[----:B------:R-:W-:Y:S01]  /*4b20*/  CS2R R180, SRZ ;  /* 0x0000000000b47805 */ /* 0x000fe2000001ff00 */
[----:B------:R-:W-:-:S02]  /*4b30*/  MOV R214, RZ ;  /* 0x000000ff00d67202 */ /* 0x000fc40000000f00 */
[----:B------:R-:W-:Y:S02]  /*4b40*/  MOV R220, RZ ;  /* 0x000000ff00dc7202 */ /* 0x000fe40000000f00 */
[----:B------:R-:W-:Y:S01]  /*4b50*/  MOV R219, RZ ;  /* 0x000000ff00db7202 */ /* 0x000fe20000000f00 */
[----:B------:R-:W-:Y:S05]  /*4b60*/  @P1 BRA `(.L_x_188) ;  /* 0x000036a000001947 */ /* 0x000fea0003800000 */
[----:B------:R-:W-:Y:S01]  /*4b70*/  FFMA R17, RZ, R8, R7 ;  /* 0x00000008ff117223 */ /* 0x000fe20000000007 */
[C---:B------:R-:W-:Y:S01]  /*4b80*/  FADD R20, R68.reuse, R68 ;  /* 0x0000004444147221 */ /* 0x040fe20000000000 */
[-C--:B------:R-:W-:Y:S01]  /*4b90*/  FMUL R18, RZ, R9.reuse ;  /* 0x00000009ff127220 */ /* 0x080fe20000400000 */
[----:B------:R-:W-:Y:S01]  /*4ba0*/  BSSY B5, `(.L_x_189) ;  /* 0x0000060000057945 */ /* 0x000fe20003800000 */
[----:B------:R-:W-:Y:S01]  /*4bb0*/  FFMA R17, RZ, R9, R17 ;  /* 0x00000009ff117223 */ /* 0x000fe20000000011 */
[----:B------:R-:W-:Y:S01]  /*4bc0*/  FFMA R20, R68, R20, -1 ;  /* 0xbf80000044147423 */ /* 0x000fe20000000014 */
[--C-:B------:R-:W-:Y:S01]  /*4bd0*/  FFMA R98, RZ, R8, -R18.reuse ;  /* 0x00000008ff627223 */ /* 0x100fe20000000812 */
[----:B------:R-:W-:Y:S01]  /*4be0*/  FADD R22, R8, -R18 ;  /* 0x8000001208167221 */ /* 0x000fe20000000000 */
[----:B------:R-:W-:-:S02]  /*4bf0*/  FADD R17, R17, R17 ;  /* 0x0000001111117221 */ /* 0x000fc40000000000 */
[C---:B------:R-:W-:Y:S01]  /*4c00*/  FMUL R98, R68.reuse, R98 ;  /* 0x0000006244627220 */ /* 0x040fe20000400000 */
[----:B------:R-:W-:Y:S01]  /*4c10*/  FMUL R22, R68, R22 ;  /* 0x0000001644167220 */ /* 0x000fe20000400000 */
[----:B------:R-:W-:-:S04]  /*4c20*/  FFMA R17, R7, R17, R20 ;  /* 0x0000001107117223 */ /* 0x000fc80000000014 */
[----:B------:R-:W-:Y:S01]  /*4c30*/  FFMA R98, R98, 2, R17 ;  /* 0x4000000062627823 */ /* 0x000fe20000000011 */
[----:B------:R-:W-:-:S04]  /*4c40*/  FMUL R17, RZ, R8 ;  /* 0x00000008ff117220 */ /* 0x000fc80000400000 */
[-CC-:B------:R-:W-:Y:S01]  /*4c50*/  FFMA R19, RZ, R7.reuse, R17.reuse ;  /* 0x00000007ff137223 */ /* 0x180fe20000000011 */
[----:B------:R-:W-:-:S03]  /*4c60*/  FFMA R17, RZ, R7, -R17 ;  /* 0x00000007ff117223 */ /* 0x000fc60000000811 */
[----:B------:R-:W-:Y:S01]  /*4c70*/  FADD R19, R9, R19 ;  /* 0x0000001309137221 */ /* 0x000fe20000000000 */
[----:B------:R-:W-:-:S03]  /*4c80*/  FMUL R17, R68, R17 ;  /* 0x0000001144117220 */ /* 0x000fc60000400000 */
[----:B------:R-:W-:-:S04]  /*4c90*/  FADD R21, R19, R19 ;  /* 0x0000001313157221 */ /* 0x000fc80000000000 */
[-C--:B------:R-:W-:Y:S01]  /*4ca0*/  FMUL R19, R7, R21.reuse ;  /* 0x0000001507137220 */ /* 0x080fe20000400000 */
[-C--:B------:R-:W-:Y:S01]  /*4cb0*/  FMUL R23, R8, R21.reuse ;  /* 0x0000001508177220 */ /* 0x080fe20000400000 */
[----:B------:R-:W-:Y:S02]  /*4cc0*/  FFMA R96, R9, R21, R20 ;  /* 0x0000001509607223 */ /* 0x000fe40000000014 */
[-C--:B------:R-:W-:Y:S01]  /*4cd0*/  FFMA R19, RZ, R20.reuse, R19 ;  /* 0x00000014ff137223 */ /* 0x080fe20000000013 */
[----:B------:R-:W-:Y:S01]  /*4ce0*/  FFMA R23, RZ, R20, R23 ;  /* 0x00000014ff177223 */ /* 0x000fe20000000017 */
[----:B------:R-:W-:Y:S01]  /*4cf0*/  FFMA R96, R17, 2, R96 ;  /* 0x4000000011607823 */ /* 0x000fe20000000060 */
[----:B------:R-:W-:Y:S01]  /*4d00*/  FFMA R17, RZ, R8, -R9 ;  /* 0x00000008ff117223 */ /* 0x000fe20000000809 */
[----:B------:R-:W-:Y:S01]  /*4d10*/  FFMA R19, R22, 2, R19 ;  /* 0x4000000016137823 */ /* 0x000fe20000000013 */
[----:B------:R-:W-:Y:S02]  /*4d20*/  FFMA R22, RZ, R7, R8 ;  /* 0x00000007ff167223 */ /* 0x000fe40000000008 */
[----:B------:R-:W-:Y:S01]  /*4d30*/  FSETP.EQ.AND P2, PT, |R96|, RZ, PT ;  /* 0x000000ff6000720b */ /* 0x000fe20003f42200 */
[----:B------:R-:W-:Y:S01]  /*4d40*/  FMUL R17, R68, R17 ;  /* 0x0000001144117220 */ /* 0x000fe20000400000 */
[----:B------:R-:W-:Y:S01]  /*4d50*/  FADD R22, R18, R22 ;  /* 0x0000001612167221 */ /* 0x000fe20000000000 */
[----:B------:R-:W-:-:S03]  /*4d60*/  FADD R18, -R7, R18 ;  /* 0x0000001207127221 */ /* 0x000fc60000000100 */
[----:B------:R-:W-:Y:S01]  /*4d70*/  FADD R22, R22, R22 ;  /* 0x0000001616167221 */ /* 0x000fe20000000000 */
[----:B------:R-:W-:-:S03]  /*4d80*/  FMUL R18, R68, R18 ;  /* 0x0000001244127220 */ /* 0x000fc60000400000 */
[----:B------:R-:W-:Y:S01]  /*4d90*/  FMUL R22, R7, R22 ;  /* 0x0000001607167220 */ /* 0x000fe20000400000 */
[----:B------:R-:W-:-:S03]  /*4da0*/  FFMA R18, R18, 2, R23 ;  /* 0x4000000012127823 */ /* 0x000fc60000000017 */
[----:B------:R-:W-:Y:S02]  /*4db0*/  FFMA R22, RZ, R20, R22 ;  /* 0x00000014ff167223 */ /* 0x000fe40000000016 */
[----:B------:R-:W-:Y:S02]  /*4dc0*/  FSETP.NEU.AND P1, PT, |R18|, RZ, PT ;  /* 0x000000ff1200720b */ /* 0x000fe40003f2d200 */
[----:B------:R-:W-:-:S11]  /*4dd0*/  FFMA R17, R17, 2, R22 ;  /* 0x4000000011117823 */ /* 0x000fd60000000016 */
[----:B------:R-:W-:Y:S05]  /*4de0*/  @!P1 BRA P2, `(.L_x_190) ;  /* 0x0000038000009947 */ /* 0x000fea0001000000 */
[----:B------:R-:W-:Y:S02]  /*4df0*/  FSETP.NEU.AND P1, PT, |R18|, +INF , PT ;  /* 0x7f8000001200780b */ /* 0x000fe40003f2d200 */
[----:B------:R-:W-:-:S13]  /*4e00*/  FSETP.EQ.AND P2, PT, |R96|, +INF , PT ;  /* 0x7f8000006000780b */ /* 0x000fda0003f42200 */
[----:B------:R-:W-:Y:S05]  /*4e10*/  @!P1 BRA P2, `(.L_x_191) ;  /* 0x0000030000009947 */ /* 0x000fea0001000000 */
[----:B------:R-:W-:Y:S01]  /*4e20*/  FMNMX R20, |R18|, |R96|, !PT ;  /* 0x4000006012147209 */ /* 0x000fe20007800200 */
[----:B------:R-:W-:Y:S03]  /*4e30*/  BSSY B6, `(.L_x_192) ;  /* 0x000000d000067945 */ /* 0x000fe60003800000 */
[----:B------:R-:W0:Y:S02]  /*4e40*/  MUFU.RCP R23, R20 ;  /* 0x0000001400177308 */ /* 0x000e240000001000 */
[----:B0-----:R-:W-:-:S04]  /*4e50*/  FFMA R21, -R20, R23, 1 ;  /* 0x3f80000014157423 */ /* 0x001fc80000000117 */
[----:B------:R-:W-:Y:S01]  /*4e60*/  FFMA R23, R23, R21, R23 ;  /* 0x0000001517177223 */ /* 0x000fe20000000017 */
[----:B------:R-:W-:-:S04]  /*4e70*/  FMNMX R21, |R18|, |R96|, PT ;  /* 0x4000006012157209 */ /* 0x000fc80003800200 */
[----:B------:R-:W0:Y:S01]  /*4e80*/  FCHK P1, R21, R20 ;  /* 0x0000001415007302 */ /* 0x000e220000020000 */
[----:B------:R-:W-:-:S04]  /*4e90*/  FFMA R22, R21, R23, RZ ;  /* 0x0000001715167223 */ /* 0x000fc800000000ff */
[----:B------:R-:W-:-:S04]  /*4ea0*/  FFMA R80, -R20, R22, R21 ;  /* 0x0000001614507223 */ /* 0x000fc80000000115 */
[----:B------:R-:W-:Y:S01]  /*4eb0*/  FFMA R23, R23, R80, R22 ;  /* 0x0000005017177223 */ /* 0x000fe20000000016 */
[----:B0-----:R-:W-:Y:S05]  /*4ec0*/  @!P1 BRA `(.L_x_193) ;  /* 0x0000003000009947 */ /* 0x001fea0003800000 */
[----:B------:R-:W-:Y:S02]  /*4ed0*/  MOV R103, 0x4ef0 ;  /* 0x00004ef000677802 */ /* 0x000fe40000000f00 */
[----:B------:R-:W-:Y:S05]  /*4ee0*/  CALL.REL.NOINC `($__internal_7_$__cuda_sm3x_div_rn_noftz_f32_slowpath) ;  /* 0x000202b000007944 */ /* 0x000fea0003c00000 */
[----:B------:R-:W-:Y:S02]  /*4ef0*/  MOV R23, R104 ;  /* 0x0000006800177202 */ /* 0x000fe40000000f00 */
.L_x_193:
[----:B------:R-:W-:Y:S05]  /*4f00*/  BSYNC B6 ;  /* 0x0000000000067941 */ /* 0x000fea0003800000 */
.L_x_192:
[----:B------:R-:W-:Y:S01]  /*4f10*/  MOV R22, 0x3f52c7ea ;  /* 0x3f52c7ea00167802 */ /* 0x000fe20000000f00 */
[----:B------:R-:W-:Y:S01]  /*4f20*/  FMUL R20, R23, R23 ;  /* 0x0000001717147220 */ /* 0x000fe20000400000 */
[----:B------:R-:W-:Y:S03]  /*4f30*/  BSSY B3, `(.L_x_194) ;  /* 0x0000014000037945 */ /* 0x000fe60003800000 */
[C---:B------:R-:W-:Y:S01]  /*4f40*/  FFMA R22, R20.reuse, -R22, -5.6748671531677246094 ;  /* 0xc0b5988314167423 */ /* 0x040fe20000000816 */
[----:B------:R-:W-:-:S03]  /*4f50*/  FADD R21, R20, 11.33538818359375 ;  /* 0x41355dc014157421 */ /* 0x000fc60000000000 */
[C---:B------:R-:W-:Y:S01]  /*4f60*/  FFMA R22, R20.reuse, R22, -6.5655550956726074219 ;  /* 0xc0d2190714167423 */ /* 0x040fe20000000016 */
[----:B------:R-:W-:-:S03]  /*4f70*/  FFMA R21, R20, R21, 28.84246826171875 ;  /* 0x41e6bd6014157423 */ /* 0x000fc60000000015 */
[C---:B------:R-:W-:Y:S01]  /*4f80*/  FMUL R22, R20.reuse, R22 ;  /* 0x0000001614167220 */ /* 0x040fe20000400000 */
[----:B------:R-:W-:-:S03]  /*4f90*/  FFMA R20, R20, R21, 19.6966705322265625 ;  /* 0x419d92c814147423 */ /* 0x000fc60000000015 */
[----:B------:R-:W-:Y:S02]  /*4fa0*/  FMUL R22, R22, R23 ;  /* 0x0000001716167220 */ /* 0x000fe40000400000 */
[----:B------:R-:W-:-:S04]  /*4fb0*/  IADD3 R21, R20, 0x1800000, RZ ;  /* 0x0180000014157810 */ /* 0x000fc80007ffe0ff */
[----:B------:R-:W-:-:S04]  /*4fc0*/  LOP3.LUT R21, R21, 0x7f800000, RZ, 0xc0, !PT ;  /* 0x7f80000015157812 */ /* 0x000fc800078ec0ff */
[----:B------:R-:W-:-:S13]  /*4fd0*/  ISETP.GT.U32.AND P1, PT, R21, 0x1ffffff, PT ;  /* 0x01ffffff1500780c */ /* 0x000fda0003f24070 */
[----:B------:R-:W-:Y:S05]  /*4fe0*/  @P1 BRA `(.L_x_195) ;  /* 0x0000004000001947 */ /* 0x000fea0003800000 */
[----:B------:R-:W-:Y:S02]  /*4ff0*/  MOV R21, 0x5010 ;  /* 0x0000501000157802 */ /* 0x000fe40000000f00 */
[----:B------:R-:W-:Y:S05]  /*5000*/  CALL.REL.NOINC `($__internal_5_$__cuda_sm20_rcp_rn_f32_slowpath) ;  /* 0x0001fce000007944 */ /* 0x000fea0003c00000 */
[----:B-1----:R-:W-:Y:S01]  /*5010*/  MOV R20, R103 ;  /* 0x0000006700147202 */ /* 0x002fe20000000f00 */
[----:B------:R-:W-:Y:S05]  /*5020*/  BRA `(.L_x_196) ;  /* 0x0000004000007947 */ /* 0x000fea0003800000 */
.L_x_195:
[----:B------:R-:W0:Y:S02]  /*5030*/  MUFU.RCP R21, R20 ;  /* 0x0000001400157308 */ /* 0x000e240000001000 */
[----:B0-----:R-:W-:-:S04]  /*5040*/  FFMA R20, R20, R21, -1 ;  /* 0xbf80000014147423 */ /* 0x001fc80000000015 */
[----:B------:R-:W-:-:S04]  /*5050*/  FADD.FTZ R20, -R20, -RZ ;  /* 0x800000ff14147221 */ /* 0x000fc80000010100 */
[----:B------:R-:W-:Y:S02]  /*5060*/  FFMA R20, R21, R20, R21 ;  /* 0x0000001415147223 */ /* 0x000fe40000000015 */
.L_x_196:
[----:B------:R-:W-:Y:S05]  /*5070*/  BSYNC B3 ;  /* 0x0000000000037941 */ /* 0x000fea0003800000 */
.L_x_194:
[----:B------:R-:W-:Y:S01]  /*5080*/  FSETP.GT.AND P1, PT, |R18|, |R96|, PT ;  /* 0x400000601200720b */ /* 0x000fe20003f24200 */
[----:B------:R-:W-:Y:S01]  /*5090*/  FFMA R20, R22, R20, R23 ;  /* 0x0000001416147223 */ /* 0x000fe20000000017 */
[----:B------:R-:W-:Y:S01]  /*50a0*/  ISETP.GE.AND P2, PT, R96, RZ, PT ;  /* 0x000000ff6000720c */ /* 0x000fe20003f46270 */
[C---:B------:R-:W-:Y:S01]  /*50b0*/  FADD R96, |R18|.reuse, |R96| ;  /* 0x4000006012607221 */ /* 0x040fe20000000200 */
[----:B------:R-:W-:-:S04]  /*50c0*/  LOP3.LUT R18, R18, 0x80000000, RZ, 0xc0, !PT ;  /* 0x8000000012127812 */ /* 0x000fc800078ec0ff */
[----:B------:R-:W-:-:S05]  /*50d0*/  FSETP.GTU.AND P3, PT, R96, +INF , PT ;  /* 0x7f8000006000780b */ /* 0x000fca0003f6c000 */
[----:B------:R-:W-:-:S04]  /*50e0*/  @P1 FADD R20, -R20, 1.5707963705062866211 ;  /* 0x3fc90fdb14141421 */ /* 0x000fc80000000100 */
[----:B------:R-:W-:-:S05]  /*50f0*/  @!P2 FADD R20, -R20, 3.1415927410125732422 ;  /* 0x40490fdb1414a421 */ /* 0x000fca0000000100 */
[----:B------:R-:W-:Y:S01]  /*5100*/  @!P3 LOP3.LUT R96, R18, R20, RZ, 0xfc, !PT ;  /* 0x000000141260b212 */ /* 0x000fe200078efcff */
[----:B------:R-:W-:Y:S05]  /*5110*/  BRA `(.L_x_197) ;  /* 0x0000008000007947 */ /* 0x000fea0003800000 */
.L_x_191:
[----:B------:R-:W-:Y:S02]  /*5120*/  ISETP.GE.AND P1, PT, R96, RZ, PT ;  /* 0x000000ff6000720c */ /* 0x000fe40003f26270 */
[----:B------:R-:W-:-:S04]  /*5130*/  MOV R96, 0x4016cbe4 ;  /* 0x4016cbe400607802 */ /* 0x000fc80000000f00 */
[----:B------:R-:W-:-:S04]  /*5140*/  SEL R96, R96, 0x3f490fdb, !P1 ;  /* 0x3f490fdb60607807 */ /* 0x000fc80004800000 */
[----:B------:R-:W-:Y:S01]  /*5150*/  LOP3.LUT R96, R96, 0x80000000, R18, 0xf8, !PT ;  /* 0x8000000060607812 */ /* 0x000fe200078ef812 */
[----:B------:R-:W-:Y:S05]  /*5160*/  BRA `(.L_x_197) ;  /* 0x0000003000007947 */ /* 0x000fea0003800000 */
.L_x_190:
[----:B------:R-:W-:-:S04]  /*5170*/  SHF.R.S32.HI R96, RZ, 0x1f, R96 ;  /* 0x0000001fff607819 */ /* 0x000fc80000011460 */
[----:B------:R-:W-:-:S04]  /*5180*/  LOP3.LUT R96, R96, 0x40490fdb, RZ, 0xc0, !PT ;  /* 0x40490fdb60607812 */ /* 0x000fc800078ec0ff */
[----:B------:R-:W-:Y:S02]  /*5190*/  LOP3.LUT R96, R96, 0x80000000, R18, 0xf8, !PT ;  /* 0x8000000060607812 */ /* 0x000fe400078ef812 */
.L_x_197:
[----:B------:R-:W-:Y:S05]  /*51a0*/  BSYNC B5 ;  /* 0x0000000000057941 */ /* 0x000fea0003800000 */
.L_x_189:
[----:B------:R0:W5:Y:S01]  /*51b0*/  LDL R21, [R1+0x1f4] ;  /* 0x0001f40001157983 */ /* 0x0001620000100800 */
[----:B------:R-:W-:Y:S01]  /*51c0*/  FADD R18, RZ, -R19 ;  /* 0x80000013ff127221 */ /* 0x000fe20000000000 */
[----:B------:R-:W-:Y:S04]  /*51d0*/  BSSY B2, `(.L_x_198) ;  /* 0x0000023000027945 */ /* 0x000fe80003800000 */
[----:B------:R-:W-:-:S13]  /*51e0*/  FSETP.GE.AND P1, PT, |R18|, 1, PT ;  /* 0x3f8000001200780b */ /* 0x000fda0003f26200 */
[----:B------:R-:W-:Y:S05]  /*51f0*/  @P1 BRA `(.L_x_199) ;  /* 0x000001c000001947 */ /* 0x000fea0003800000 */
[----:B0-----:R-:W-:Y:S02]  /*5200*/  FMNMX R18, R18, -1, !PT ;  /* 0xbf80000012127809 */ /* 0x001fe40007800000 */
[----:B------:R-:W-:Y:S02]  /*5210*/  MOV R20, 0x3f000000 ;  /* 0x3f00000000147802 */ /* 0x000fe40000000f00 */
[----:B------:R-:W-:-:S04]  /*5220*/  FMNMX R18, R18, 1, PT ;  /* 0x3f80000012127809 */ /* 0x000fc80003800000 */
[C---:B------:R-:W-:Y:S01]  /*5230*/  FSETP.NEU.AND P3, PT, |R18|.reuse, 1, PT ;  /* 0x3f8000001200780b */ /* 0x040fe20003f6d200 */
[C---:B------:R-:W-:Y:S01]  /*5240*/  FFMA R20, -|R18|.reuse, R20, 0.5 ;  /* 0x3f00000012147423 */ /* 0x040fe20000000314 */
[----:B------:R-:W-:-:S03]  /*5250*/  FSETP.GT.AND P2, PT, |R18|, 0.56000000238418579102, PT ;  /* 0x3f0f5c291200780b */ /* 0x000fc60003f44200 */
[----:B------:R-:W0:Y:S02]  /*5260*/  MUFU.RSQ R19, R20 ;  /* 0x0000001400137308 */ /* 0x000e240000001400 */
[----:B0-----:R-:W-:Y:S01]  /*5270*/  FMUL R20, R20, R19 ;  /* 0x0000001314147220 */ /* 0x001fe20000400000 */
[----:B------:R-:W-:-:S04]  /*5280*/  FMUL R19, R19, 0.5 ;  /* 0x3f00000013137820 */ /* 0x000fc80000400000 */
[----:B------:R-:W-:-:S04]  /*5290*/  FFMA R19, -R20, R19, 0.5 ;  /* 0x3f00000014137423 */ /* 0x000fc80000000113 */
[----:B------:R-:W-:Y:S01]  /*52a0*/  FFMA R19, R20, R19, R20 ;  /* 0x0000001314137223 */ /* 0x000fe20000000014 */
[----:B------:R-:W-:-:S04]  /*52b0*/  MOV R20, 0x3d4dd2f7 ;  /* 0x3d4dd2f700147802 */ /* 0x000fc80000000f00 */
[----:B------:R-:W-:-:S04]  /*52c0*/  FSEL R19, R19, RZ, P3 ;  /* 0x000000ff13137208 */ /* 0x000fc80001800000 */
[----:B------:R-:W-:Y:S02]  /*52d0*/  FSEL R236, R19, |R18|, P2 ;  /* 0x4000001213ec7208 */ /* 0x000fe40001000000 */
[----:B------:R-:W-:-:S03]  /*52e0*/  LOP3.LUT R18, R18, 0x80000000, RZ, 0xc0, !PT ;  /* 0x8000000012127812 */ /* 0x000fc600078ec0ff */
[----:B------:R-:W-:-:S04]  /*52f0*/  FMUL R19, R236, R236 ;  /* 0x000000ecec137220 */ /* 0x000fc80000400000 */
[----:B------:R-:W-:-:S04]  /*5300*/  FFMA R20, R19, R20, 0.018773360177874565125 ;  /* 0x3c99ca9713147423 */ /* 0x000fc80000000014 */
[----:B------:R-:W-:-:S04]  /*5310*/  FFMA R20, R19, R20, 0.046769052743911743164 ;  /* 0x3d3f90e813147423 */ /* 0x000fc80000000014 */
[----:B------:R-:W-:-:S04]  /*5320*/  FFMA R20, R19, R20, 0.074823014438152313232 ;  /* 0x3d993ccf13147423 */ /* 0x000fc80000000014 */
[----:B------:R-:W-:-:S04]  /*5330*/  FFMA R20, R19, R20, 0.16667181253433227539 ;  /* 0x3e2aac0413147423 */ /* 0x000fc80000000014 */
[----:B------:R-:W-:-:S04]  /*5340*/  FMUL R20, R19, R20 ;  /* 0x0000001413147220 */ /* 0x000fc80000400000 */
[----:B------:R-:W-:Y:S01]  /*5350*/  FFMA R236, R236, R20, R236 ;  /* 0x00000014ecec7223 */ /* 0x000fe200000000ec */
[----:B------:R-:W-:-:S03]  /*5360*/  MOV R20, 0x3fd774eb ;  /* 0x3fd774eb00147802 */ /* 0x000fc60000000f00 */
[----:B------:R-:W-:-:S04]  /*5370*/  FMUL R19, R236, -2 ;  /* 0xc0000000ec137820 */ /* 0x000fc80000400000 */
[----:B------:R-:W-:-:S05]  /*5380*/  @P2 FFMA R236, R20, 0.93318945169448852539, R19 ;  /* 0x3f6ee58114ec2823 */ /* 0x000fca0000000013 */
[----:B------:R-:W-:-:S13]  /*5390*/  FSETP.GTU.AND P2, PT, R236, +INF , PT ;  /* 0x7f800000ec00780b */ /* 0x000fda0003f4c000 */
[----:B------:R-:W-:Y:S01]  /*53a0*/  @!P2 LOP3.LUT R236, R18, R236, RZ, 0xfc, !PT ;  /* 0x000000ec12eca212 */ /* 0x000fe200078efcff */
[----:B------:R-:W-:Y:S05]  /*53b0*/  BRA `(.L_x_200) ;  /* 0x0000004000007947 */ /* 0x000fea0003800000 */
.L_x_199:
[----:B0-----:R-:W-:Y:S02]  /*53c0*/  FSETP.GEU.AND P2, PT, -R19, RZ, PT ;  /* 0x000000ff1300720b */ /* 0x001fe40003f4e100 */
[----:B------:R-:W-:-:S04]  /*53d0*/  MOV R18, 0x3fc90fdb ;  /* 0x3fc90fdb00127802 */ /* 0x000fc80000000f00 */
[----:B-----5:R-:W-:-:S05]  /*53e0*/  FSEL R21, -R18, 1.5707963705062866211, !P2 ;  /* 0x3fc90fdb12157808 */ /* 0x020fca0005000100 */
[----:B------:R0:W-:Y:S02]  /*53f0*/  STL [R1+0x1f4], R21 ;  /* 0x0001f41501007387 */ /* 0x0001e40000100800 */
.L_x_200:
[----:B------:R-:W-:Y:S05]  /*5400*/  BSYNC B2 ;  /* 0x0000000000027941 */ /* 0x000fea0003800000 */
.L_x_198:
[----:B------:R-:W-:Y:S01]  /*5410*/  FSETP.NEU.AND P2, PT, |R17|, RZ, PT ;  /* 0x000000ff1100720b */ /* 0x000fe20003f4d200 */
[----:B------:R-:W-:Y:S01]  /*5420*/  BSSY B5, `(.L_x_201) ;  /* 0x000003f000057945 */ /* 0x000fe20003800000 */
[----:B------:R-:W-:Y:S02]  /*5430*/  FSETP.EQ.AND P3, PT, |R98|, RZ, PT ;  /* 0x000000ff6200720b */ /* 0x000fe40003f62200 */
[----:B-----5:R-:W-:-:S11]  /*5440*/  FSEL R97, R21, R236, P1 ;  /* 0x000000ec15617208 */ /* 0x020fd60000800000 */
[----:B------:R-:W-:Y:S05]  /*5450*/  @!P2 BRA P3, `(.L_x_202) ;  /* 0x000003800000a947 */ /* 0x000fea0001800000 */
[----:B------:R-:W-:Y:S02]  /*5460*/  FSETP.NEU.AND P1, PT, |R17|, +INF , PT ;  /* 0x7f8000001100780b */ /* 0x000fe40003f2d200 */
[----:B------:R-:W-:-:S13]  /*5470*/  FSETP.EQ.AND P2, PT, |R98|, +INF , PT ;  /* 0x7f8000006200780b */ /* 0x000fda0003f42200 */
[----:B------:R-:W-:Y:S05]  /*5480*/  @!P1 BRA P2, `(.L_x_203) ;  /* 0x0000030000009947 */ /* 0x000fea0001000000 */
[CC--:B------:R-:W-:Y:S01]  /*5490*/  FMNMX R20, |R98|.reuse, |R17|.reuse, !PT ;  /* 0x4000001162147209 */ /* 0x0c0fe20007800200 */
[----:B------:R-:W-:Y:S01]  /*54a0*/  BSSY B6, `(.L_x_204) ;  /* 0x000000d000067945 */ /* 0x000fe20003800000 */
[----:B0-----:R-:W-:Y:S02]  /*54b0*/  FMNMX R21, |R98|, |R17|, PT ;  /* 0x4000001162157209 */ /* 0x001fe40003800200 */
[----:B------:R-:W0:Y:S08]  /*54c0*/  MUFU.RCP R18, R20 ;  /* 0x0000001400127308 */ /* 0x000e300000001000 */
[----:B------:R-:W1:Y:S01]  /*54d0*/  FCHK P1, R21, R20 ;  /* 0x0000001415007302 */ /* 0x000e620000020000 */
[----:B0-----:R-:W-:-:S04]  /*54e0*/  FFMA R19, -R20, R18, 1 ;  /* 0x3f80000014137423 */ /* 0x001fc80000000112 */
[----:B------:R-:W-:-:S04]  /*54f0*/  FFMA R18, R18, R19, R18 ;  /* 0x0000001312127223 */ /* 0x000fc80000000012 */
[----:B------:R-:W-:-:S04]  /*5500*/  FFMA R19, R21, R18, RZ ;  /* 0x0000001215137223 */ /* 0x000fc800000000ff */
[----:B------:R-:W-:-:S04]  /*5510*/  FFMA R22, -R20, R19, R21 ;  /* 0x0000001314167223 */ /* 0x000fc80000000115 */
[----:B------:R-:W-:Y:S01]  /*5520*/  FFMA R18, R18, R22, R19 ;  /* 0x0000001612127223 */ /* 0x000fe20000000013 */
[----:B-1----:R-:W-:Y:S05]  /*5530*/  @!P1 BRA `(.L_x_205) ;  /* 0x0000003000009947 */ /* 0x002fea0003800000 */
[----:B------:R-:W-:Y:S02]  /*5540*/  MOV R103, 0x5560 ;  /* 0x0000556000677802 */ /* 0x000fe40000000f00 */
[----:B------:R-:W-:Y:S05]  /*5550*/  CALL.REL.NOINC `($__internal_7_$__cuda_sm3x_div_rn_noftz_f32_slowpath) ;  /* 0x0001fc4000007944 */ /* 0x000fea0003c00000 */
[----:B------:R-:W-:Y:S02]  /*5560*/  MOV R18, R104 ;  /* 0x0000006800127202 */ /* 0x000fe40000000f00 */
.L_x_205:
[----:B------:R-:W-:Y:S05]  /*5570*/  BSYNC B6 ;  /* 0x0000000000067941 */ /* 0x000fea0003800000 */
.L_x_204:
[----:B------:R-:W-:Y:S01]  /*5580*/  FMUL R19, R18, R18 ;  /* 0x0000001212137220 */ /* 0x000fe20000400000 */
[----:B------:R-:W-:Y:S01]  /*5590*/  MOV R21, 0x3f52c7ea ;  /* 0x3f52c7ea00157802 */ /* 0x000fe20000000f00 */
[----:B------:R-:W-:Y:S02]  /*55a0*/  BSSY B3, `(.L_x_206) ;  /* 0x0000014000037945 */ /* 0x000fe40003800000 */
[C---:B------:R-:W-:Y:S02]  /*55b0*/  FADD R20, R19.reuse, 11.33538818359375 ;  /* 0x41355dc013147421 */ /* 0x040fe40000000000 */
[C---:B------:R-:W-:Y:S02]  /*55c0*/  FFMA R21, R19.reuse, -R21, -5.6748671531677246094 ;  /* 0xc0b5988313157423 */ /* 0x040fe40000000815 */
[C---:B------:R-:W-:Y:S02]  /*55d0*/  FFMA R20, R19.reuse, R20, 28.84246826171875 ;  /* 0x41e6bd6013147423 */ /* 0x040fe40000000014 */
[----:B------:R-:W-:-:S02]  /*55e0*/  FFMA R21, R19, R21, -6.5655550956726074219 ;  /* 0xc0d2190713157423 */ /* 0x000fc40000000015 */
[C---:B------:R-:W-:Y:S02]  /*55f0*/  FFMA R20, R19.reuse, R20, 19.6966705322265625 ;  /* 0x419d92c813147423 */ /* 0x040fe40000000014 */
[----:B------:R-:W-:-:S03]  /*5600*/  FMUL R21, R19, R21 ;  /* 0x0000001513157220 */ /* 0x000fc60000400000 */
[----:B------:R-:W-:-:S04]  /*5610*/  IADD3 R19, R20, 0x1800000, RZ ;  /* 0x0180000014137810 */ /* 0x000fc80007ffe0ff */
[----:B------:R-:W-:-:S04]  /*5620*/  LOP3.LUT R19, R19, 0x7f800000, RZ, 0xc0, !PT ;  /* 0x7f80000013137812 */ /* 0x000fc800078ec0ff */
[----:B------:R-:W-:Y:S01]  /*5630*/  ISETP.GT.U32.AND P1, PT, R19, 0x1ffffff, PT ;  /* 0x01ffffff1300780c */ /* 0x000fe20003f24070 */
[----:B------:R-:W-:-:S12]  /*5640*/  FMUL R19, R21, R18 ;  /* 0x0000001215137220 */ /* 0x000fd80000400000 */
[----:B------:R-:W-:Y:S05]  /*5650*/  @P1 BRA `(.L_x_207) ;  /* 0x0000004000001947 */ /* 0x000fea0003800000 */
[----:B------:R-:W-:Y:S02]  /*5660*/  MOV R21, 0x5680 ;  /* 0x0000568000157802 */ /* 0x000fe40000000f00 */
[----:B------:R-:W-:Y:S05]  /*5670*/  CALL.REL.NOINC `($__internal_5_$__cuda_sm20_rcp_rn_f32_slowpath) ;  /* 0x0001f67000007944 */ /* 0x000fea0003c00000 */
[----:B-1----:R-:W-:Y:S01]  /*5680*/  MOV R20, R103 ;  /* 0x0000006700147202 */ /* 0x002fe20000000f00 */
[----:B------:R-:W-:Y:S05]  /*5690*/  BRA `(.L_x_208) ;  /* 0x0000004000007947 */ /* 0x000fea0003800000 */
.L_x_207:
[----:B------:R-:W0:Y:S02]  /*56a0*/  MUFU.RCP R21, R20 ;  /* 0x0000001400157308 */ /* 0x000e240000001000 */
[----:B0-----:R-:W-:-:S04]  /*56b0*/  FFMA R20, R20, R21, -1 ;  /* 0xbf80000014147423 */ /* 0x001fc80000000015 */
[----:B------:R-:W-:-:S04]  /*56c0*/  FADD.FTZ R20, -R20, -RZ ;  /* 0x800000ff14147221 */ /* 0x000fc80000010100 */
[----:B------:R-:W-:Y:S02]  /*56d0*/  FFMA R20, R21, R20, R21 ;  /* 0x0000001415147223 */ /* 0x000fe40000000015 */
.L_x_208:
[----:B------:R-:W-:Y:S05]  /*56e0*/  BSYNC B3 ;  /* 0x0000000000037941 */ /* 0x000fea0003800000 */
.L_x_206:
[----:B------:R-:W-:Y:S01]  /*56f0*/  FSETP.GT.AND P1, PT, |R17|, |R98|, PT ;  /* 0x400000621100720b */ /* 0x000fe20003f24200 */
[----:B------:R-:W-:Y:S01]  /*5700*/  FFMA R18, R19, R20, R18 ;  /* 0x0000001413127223 */ /* 0x000fe20000000012 */
[C---:B------:R-:W-:Y:S01]  /*5710*/  ISETP.GE.AND P2, PT, R98.reuse, RZ, PT ;  /* 0x000000ff6200720c */ /* 0x040fe20003f46270 */
[----:B------:R-:W-:Y:S01]  /*5720*/  FADD R98, |R98|, |R17| ;  /* 0x4000001162627221 */ /* 0x000fe20000000200 */
[----:B------:R-:W-:-:S04]  /*5730*/  LOP3.LUT R17, R17, 0x80000000, RZ, 0xc0, !PT ;  /* 0x8000000011117812 */ /* 0x000fc800078ec0ff */
[----:B------:R-:W-:-:S05]  /*5740*/  FSETP.GTU.AND P3, PT, R98, +INF , PT ;  /* 0x7f8000006200780b */ /* 0x000fca0003f6c000 */
[----:B------:R-:W-:-:S04]  /*5750*/  @P1 FADD R18, -R18, 1.5707963705062866211 ;  /* 0x3fc90fdb12121421 */ /* 0x000fc80000000100 */
[----:B------:R-:W-:-:S05]  /*5760*/  @!P2 FADD R18, -R18, 3.1415927410125732422 ;  /* 0x40490fdb1212a421 */ /* 0x000fca0000000100 */
[----:B------:R-:W-:Y:S01]  /*5770*/  @!P3 LOP3.LUT R98, R17, R18, RZ, 0xfc, !PT ;  /* 0x000000121162b212 */ /* 0x000fe200078efcff */
[----:B------:R-:W-:Y:S05]  /*5780*/  BRA `(.L_x_209) ;  /* 0x0000008000007947 */ /* 0x000fea0003800000 */
.L_x_203:
[----:B------:R-:W-:Y:S02]  /*5790*/  ISETP.GE.AND P1, PT, R98, RZ, PT ;  /* 0x000000ff6200720c */ /* 0x000fe40003f26270 */
[----:B------:R-:W-:-:S04]  /*57a0*/  MOV R98, 0x4016cbe4 ;  /* 0x4016cbe400627802 */ /* 0x000fc80000000f00 */
[----:B------:R-:W-:-:S04]  /*57b0*/  SEL R98, R98, 0x3f490fdb, !P1 ;  /* 0x3f490fdb62627807 */ /* 0x000fc80004800000 */
[----:B------:R-:W-:Y:S01]  /*57c0*/  LOP3.LUT R98, R98, 0x80000000, R17, 0xf8, !PT ;  /* 0x8000000062627812 */ /* 0x000fe200078ef811 */
[----:B------:R-:W-:Y:S05]  /*57d0*/  BRA `(.L_x_209) ;  /* 0x0000003000007947 */ /* 0x000fea0003800000 */
.L_x_202:
[----:B------:R-:W-:-:S04]  /*57e0*/  SHF.R.S32.HI R98, RZ, 0x1f, R98 ;  /* 0x0000001fff627819 */ /* 0x000fc80000011462 */
[----:B------:R-:W-:-:S04]  /*57f0*/  LOP3.LUT R98, R98, 0x40490fdb, RZ, 0xc0, !PT ;  /* 0x40490fdb62627812 */ /* 0x000fc800078ec0ff */
[----:B------:R-:W-:Y:S02]  /*5800*/  LOP3.LUT R98, R98, 0x80000000, R17, 0xf8, !PT ;  /* 0x8000000062627812 */ /* 0x000fe400078ef811 */
.L_x_209:
[----:B------:R-:W-:Y:S05]  /*5810*/  BSYNC B5 ;  /* 0x0000000000057941 */ /* 0x000fea0003800000 */
.L_x_201:
[----:B------:R-:W-:Y:S01]  /*5820*/  FMUL R17, R96, -0.5 ;  /* 0xbf00000060117820 */ /* 0x000fe20000400000 */
[----:B------:R-:W-:Y:S03]  /*5830*/  BSSY B2, `(.L_x_210) ;  /* 0x000004a000027945 */ /* 0x000fe60003800000 */
[C---:B------:R-:W-:Y:S01]  /*5840*/  FMUL R22, R17.reuse, 0.63661974668502807617 ;  /* 0x3f22f98311167820 */ /* 0x040fe20000400000 */
[----:B------:R-:W-:-:S05]  /*5850*/  FSETP.GE.AND P1, PT, |R17|, 105615, PT ;  /* 0x47ce47801100780b */ /* 0x000fca0003f26200 */
[----:B------:R-:W1:Y:S02]  /*5860*/  F2I.NTZ R22, R22 ;  /* 0x0000001600167305 */ /* 0x000e640000203100 */
[-C--:B01----:R-:W-:Y:S02]  /*5870*/  I2FP.F32.S32 R21, R22.reuse ;  /* 0x0000001600157245 */ /* 0x083fe40000201400 */
[----:B------:R-:W-:-:S03]  /*5880*/  MOV R20, R22 ;  /* 0x0000001600147202 */ /* 0x000fc60000000f00 */
[----:B------:R-:W-:-:S04]  /*5890*/  FFMA R18, R21, -1.5707962512969970703, R17 ;  /* 0xbfc90fda15127823 */ /* 0x000fc80000000011 */
[----:B------:R-:W-:-:S04]  /*58a0*/  FFMA R18, R21, -7.5497894158615963534e-08, R18 ;  /* 0xb3a2216815127823 */ /* 0x000fc80000000012 */
[----:B------:R-:W-:-:S05]  /*58b0*/  FFMA R21, R21, -5.3903029534742383927e-15, R18 ;  /* 0xa7c234c515157823 */ /* 0x000fca0000000012 */
[----:B------:R-:W-:Y:S01]  /*58c0*/  MOV R19, R21 ;  /* 0x0000001500137202 */ /* 0x000fe20000000f00 */
[----:B------:R-:W-:Y:S05]  /*58d0*/  @!P1 BRA `(.L_x_211) ;  /* 0x000003f000009947 */ /* 0x000fea0003800000 */
[----:B------:R-:W-:-:S13]  /*58e0*/  FSETP.NEU.AND P2, PT, |R17|, +INF , PT ;  /* 0x7f8000001100780b */ /* 0x000fda0003f4d200 */
[----:B------:R-:W-:Y:S05]  /*58f0*/  @!P2 BRA `(.L_x_212) ;  /* 0x000003b00000a947 */ /* 0x000fea0003800000 */
[----:B------:R-:W-:Y:S01]  /*5900*/  SHF.R.U32.HI R83, RZ, 0x17, R17 ;  /* 0x00000017ff537819 */ /* 0x000fe20000011611 */
[----:B------:R-:W-:Y:S01]  /*5910*/  CS2R R18, SRZ ;  /* 0x0000000000127805 */ /* 0x000fe2000001ff00 */
[----:B------:R-:W-:Y:S01]  /*5920*/  SHF.L.U32 R82, R17, 0x8, RZ ;  /* 0x0000000811527819 */ /* 0x000fe200000006ff */
[----:B------:R-:W-:Y:S01]  /*5930*/  UMOV UR4, URZ ;  /* 0x0000003f00047c82 */ /* 0x000fe20008000000 */
[----:B------:R-:W-:Y:S02]  /*5940*/  LOP3.LUT R83, R83, 0xff, RZ, 0xc0, !PT ;  /* 0x000000ff53537812 */ /* 0x000fe400078ec0ff */
[----:B------:R-:W-:Y:S02]  /*5950*/  LOP3.LUT R82, R82, 0x80000000, RZ, 0xfc, !PT ;  /* 0x8000000052527812 */ /* 0x000fe400078efcff */
[----:B------:R-:W-:Y:S02]  /*5960*/  IADD3 R83, R83, -0x80, RZ ;  /* 0xffffff8053537810 */ /* 0x000fe40007ffe0ff */
[----:B------:R-:W-:-:S02]  /*5970*/  MOV R81, RZ ;  /* 0x000000ff00517202 */ /* 0x000fc40000000f00 */
[----:B------:R-:W-:Y:S02]  /*5980*/  MOV R22, RZ ;  /* 0x000000ff00167202 */ /* 0x000fe40000000f00 */
[----:B------:R-:W-:Y:S02]  /*5990*/  SHF.R.U32.HI R80, RZ, 0x5, R83 ;  /* 0x00000005ff507819 */ /* 0x000fe40000011653 */
.L_x_213:
[C---:B------:R-:W-:Y:S02]  /*59a0*/  SHF.L.U32 R23, R18.reuse, 0x2, RZ ;  /* 0x0000000212177819 */ /* 0x040fe400000006ff */
[----:B------:R-:W-:Y:S02]  /*59b0*/  SHF.L.U64.HI R19, R18, 0x2, R19 ;  /* 0x0000000212137819 */ /* 0x000fe40000010213 */
[----:B------:R-:W-:-:S04]  /*59c0*/  IADD3 R18, P2, R23, c[0x4][0x88], RZ ;  /* 0x0100220017127a10 */ /* 0x000fc80007f5e0ff */
[----:B------:R-:W-:-:S05]  /*59d0*/  IADD3.X R19, R19, c[0x4][0x8c], RZ, P2, !PT ;  /* 0x0100230013137a10 */ /* 0x000fca00017fe4ff */
[----:B------:R-:W2:Y:S01]  /*59e0*/  LDG.E.CONSTANT R18, [R18.64] ;  /* 0x0000000e12127981 */ /* 0x000ea2000c1e9900 */
[----:B------:R-:W-:Y:S02]  /*59f0*/  IADD3 R23, R1, R23, RZ ;  /* 0x0000001701177210 */ /* 0x000fe40007ffe0ff */
[----:B------:R-:W-:Y:S01]  /*5a00*/  IADD3 R81, R81, 0x1, RZ ;  /* 0x0000000151517810 */ /* 0x000fe20007ffe0ff */
[----:B--2---:R-:W-:-:S05]  /*5a10*/  IMAD.WIDE.U32 R18, R18, R82, RZ ;  /* 0x0000005212127225 */ /* 0x004fca00078e00ff */
[----:B------:R-:W-:Y:S02]  /*5a20*/  IADD3 R22, P2, R18, R22, RZ ;  /* 0x0000001612167210 */ /* 0x000fe40007f5e0ff */
[----:B------:R-:W-:-:S03]  /*5a30*/  SHF.R.S32.HI R18, RZ, 0x1f, R81 ;  /* 0x0000001fff127819 */ /* 0x000fc60000011451 */
[----:B------:R0:W-:Y:S02]  /*5a40*/  STL [R23], R22 ;  /* 0x0000001617007387 */ /* 0x0001e40000100800 */
[----:B0-----:R-:W-:Y:S02]  /*5a50*/  IADD3.X R22, R19, UR4, RZ, P2, !PT ;  /* 0x0000000413167c10 */ /* 0x001fe400097fe4ff */
[----:B------:R-:W-:Y:S02]  /*5a60*/  ISETP.NE.AND P2, PT, R81, 0x6, PT ;  /* 0x000000065100780c */ /* 0x000fe40003f45270 */
[----:B------:R-:W-:Y:S02]  /*5a70*/  MOV R19, R18 ;  /* 0x0000001200137202 */ /* 0x000fe40000000f00 */
[----:B------:R-:W-:-:S09]  /*5a80*/  MOV R18, R81 ;  /* 0x0000005100127202 */ /* 0x000fd20000000f00 */
[----:B------:R-:W-:Y:S05]  /*5a90*/  @P2 BRA `(.L_x_213) ;  /* 0xffffff0000002947 */ /* 0x000fea000383ffff */
[----:B------:R-:W-:Y:S01]  /*5aa0*/  LOP3.LUT P2, R83, R83, 0x1f, RZ, 0xc0, !PT ;  /* 0x0000001f53537812 */ /* 0x000fe2000784c0ff */
[----:B------:R0:W-:Y:S01]  /*5ab0*/  STL [R1+0x18], R22 ;  /* 0x0000181601007387 */ /* 0x0001e20000100800 */
[C---:B------:R-:W-:Y:S02]  /*5ac0*/  IADD3 R18, -R80.reuse, 0x4, RZ ;  /* 0x0000000450127810 */ /* 0x040fe40007ffe1ff */
[----:B------:R-:W-:-:S04]  /*5ad0*/  IADD3 R23, -R80, 0x6, RZ ;  /* 0x0000000650177810 */ /* 0x000fc80007ffe1ff */
[----:B------:R-:W-:-:S05]  /*5ae0*/  LEA R23, R23, UR42, 0x2 ;  /* 0x0000002a17177c11 */ /* 0x000fca000f8e10ff */
[----:B------:R-:W-:Y:S01]  /*5af0*/  @P2 LEA R18, R18, UR42, 0x2 ;  /* 0x0000002a12122c11 */ /* 0x000fe2000f8e10ff */
[----:B0-----:R0:W2:Y:S04]  /*5b00*/  LDL R22, [R23] ;  /* 0x0000000017167983 */ /* 0x0010a80000100800 */
[----:B------:R1:W3:Y:S04]  /*5b10*/  @P2 LDL R19, [R18] ;  /* 0x0000000012132983 */ /* 0x0002e80000100800 */
[----:B-1----:R0:W4:Y:S02]  /*5b20*/  LDL R18, [R23+-0x4] ;  /* 0xfffffc0017127983 */ /* 0x0021240000100800 */
[----:B0-----:R-:W-:-:S02]  /*5b30*/  @P2 IADD3 R23, -R83, 0x20, RZ ;  /* 0x0000002053172810 */ /* 0x001fc40007ffe1ff */
[----:B--2---:R-:W-:Y:S02]  /*5b40*/  @P2 SHF.L.U32 R80, R22, R83, RZ ;  /* 0x0000005316502219 */ /* 0x004fe400000006ff */
[-C--:B---3--:R-:W-:Y:S02]  /*5b50*/  @P2 SHF.R.U32.HI R19, RZ, R23.reuse, R19 ;  /* 0x00000017ff132219 */ /* 0x088fe40000011613 */
[----:B----4-:R-:W-:Y:S02]  /*5b60*/  @P2 SHF.R.U32.HI R23, RZ, R23, R18 ;  /* 0x00000017ff172219 */ /* 0x010fe40000011612 */
[----:B------:R-:W-:Y:S02]  /*5b70*/  @P2 SHF.L.U32 R83, R18, R83, RZ ;  /* 0x0000005312532219 */ /* 0x000fe400000006ff */
[----:B------:R-:W-:Y:S02]  /*5b80*/  @P2 IADD3 R22, R23, R80, RZ ;  /* 0x0000005017162210 */ /* 0x000fe40007ffe0ff */
[----:B------:R-:W-:-:S04]  /*5b90*/  @P2 IADD3 R18, R19, R83, RZ ;  /* 0x0000005313122210 */ /* 0x000fc80007ffe0ff */
[----:B------:R-:W-:-:S04]  /*5ba0*/  SHF.L.U32.HI R19, R18, 0x2, R22 ;  /* 0x0000000212137819 */ /* 0x000fc80000010616 */
[----:B------:R-:W-:-:S04]  /*5bb0*/  SHF.R.U32.HI R23, RZ, 0x1f, R19 ;  /* 0x0000001fff177819 */ /* 0x000fc80000011613 */
[----:B------:R-:W-:Y:S02]  /*5bc0*/  ISETP.NE.AND P2, PT, R23, RZ, PT ;  /* 0x000000ff1700720c */ /* 0x000fe40003f45270 */
[----:B------:R-:W-:-:S11]  /*5bd0*/  SHF.L.U32 R18, R18, 0x2, RZ ;  /* 0x0000000212127819 */ /* 0x000fd600000006ff */
[----:B------:R-:W-:Y:S02]  /*5be0*/  @P2 LOP3.LUT R19, RZ, R19, RZ, 0x33, !PT ;  /* 0x00000013ff132212 */ /* 0x000fe400078e33ff */
[----:B------:R-:W-:-:S06]  /*5bf0*/  @P2 LOP3.LUT R18, RZ, R18, RZ, 0x33, !PT ;  /* 0x00000012ff122212 */ /* 0x000fcc00078e33ff */
[----:B------:R-:W0:Y:S02]  /*5c00*/  I2F.F64.S64 R18, R18 ;  /* 0x0000001200127312 */ /* 0x000e240000301c00 */
[----:B0-----:R-:W0:Y:S01]  /*5c10*/  DMUL R18, R18, c[0x2][0x0] ;  /* 0x0080000012127a28 */ /* 0x001e220000000000 */
[----:B------:R-:W-:-:S09]  /*5c20*/  LEA.HI R22, R22, R23, RZ, 0x2 ;  /* 0x0000001716167211 */ /* 0x000fd200078f10ff */
[----:B0-----:R0:W1:Y:S02]  /*5c30*/  F2F.F32.F64 R19, R18 ;  /* 0x0000001200137310 */ /* 0x0010640000301000 */
[----:B0-----:R-:W-:-:S04]  /*5c40*/  LOP3.LUT P3, R18, R17, 0x80000000, RZ, 0xc0, !PT ;  /* 0x8000000011127812 */ /* 0x001fc8000786c0ff */
[----:B------:R-:W-:-:S04]  /*5c50*/  @P2 LOP3.LUT R18, R18, 0x80000000, RZ, 0x3c, !PT ;  /* 0x8000000012122812 */ /* 0x000fc800078e3cff */
[----:B------:R-:W-:Y:S02]  /*5c60*/  ISETP.NE.AND P2, PT, R18, RZ, PT ;  /* 0x000000ff1200720c */ /* 0x000fe40003f45270 */
[----:B------:R-:W-:Y:S02]  /*5c70*/  IADD3 R18, -R22, RZ, RZ ;  /* 0x000000ff16127210 */ /* 0x000fe40007ffe1ff */
[----:B-1----:R-:W-:Y:S02]  /*5c80*/  FSEL R19, R19, -R19, !P2 ;  /* 0x8000001313137208 */ /* 0x002fe40005000000 */
[----:B------:R-:W-:Y:S01]  /*5c90*/  @P3 MOV R22, R18 ;  /* 0x0000001200163202 */ /* 0x000fe20000000f00 */
[----:B------:R-:W-:Y:S05]  /*5ca0*/  BRA `(.L_x_211) ;  /* 0x0000002000007947 */ /* 0x000fea0003800000 */
.L_x_212:
[----:B------:R-:W-:Y:S01]  /*5cb0*/  FMUL R19, RZ, R17 ;  /* 0x00000011ff137220 */ /* 0x000fe20000400000 */
[----:B------:R-:W-:Y:S02]  /*5cc0*/  MOV R22, RZ ;  /* 0x000000ff00167202 */ /* 0x000fe40000000f00 */
.L_x_211:
[----:B------:R-:W-:Y:S05]  /*5cd0*/  BSYNC B2 ;  /* 0x0000000000027941 */ /* 0x000fea0003800000 */
.L_x_210:
[----:B------:R-:W-:Y:S01]  /*5ce0*/  IADD3 R18, R22, 0x1, RZ ;  /* 0x0000000116127810 */ /* 0x000fe20007ffe0ff */
[----:B------:R-:W-:Y:S01]  /*5cf0*/  BSSY B2, `(.L_x_214) ;  /* 0x0000051000027945 */ /* 0x000fe20003800000 */
[----:B------:R-:W-:-:S02]  /*5d00*/  MOV R87, 0x3c0885e4 ;  /* 0x3c0885e400577802 */ /* 0x000fc40000000f00 */
[C---:B------:R-:W-:Y:S02]  /*5d10*/  LOP3.LUT P3, RZ, R18.reuse, 0x1, RZ, 0xc0, !PT ;  /* 0x0000000112ff7812 */ /* 0x040fe4000786c0ff */
[----:B------:R-:W-:Y:S01]  /*5d20*/  LOP3.LUT P2, RZ, R18, 0x2, RZ, 0xc0, !PT ;  /* 0x0000000212ff7812 */ /* 0x000fe2000784c0ff */
[C---:B------:R-:W-:Y:S01]  /*5d30*/  FMUL R18, R19.reuse, R19 ;  /* 0x0000001313127220 */ /* 0x040fe20000400000 */
[----:B------:R-:W-:Y:S02]  /*5d40*/  MOV R22, 0xb94d4153 ;  /* 0xb94d415300167802 */ /* 0x000fe40000000f00 */
[----:B------:R-:W-:Y:S02]  /*5d50*/  MOV R86, 0x3e2aaaa8 ;  /* 0x3e2aaaa800567802 */ /* 0x000fe40000000f00 */
[----:B------:R-:W-:-:S05]  /*5d60*/  FSEL R19, R19, 1, !P3 ;  /* 0x3f80000013137808 */ /* 0x000fca0005800000 */
[----:B------:R-:W-:-:S05]  /*5d70*/  @P3 MOV R23, 0x37cbac00 ;  /* 0x37cbac0000173802 */ /* 0x000fca0000000f00 */
[----:B------:R-:W-:Y:S01]  /*5d80*/  @P3 FFMA R22, R18, R23, -0.0013887860113754868507 ;  /* 0xbab607ed12163423 */ /* 0x000fe20000000017 */
[----:B------:R-:W-:-:S05]  /*5d90*/  FSEL R23, R87, 0.041666727513074874878, !P3 ;  /* 0x3d2aaabb57177808 */ /* 0x000fca0005800000 */
[----:B------:R-:W-:Y:S01]  /*5da0*/  FFMA R22, R18, R22, R23 ;  /* 0x0000001612167223 */ /* 0x000fe20000000017 */
[----:B------:R-:W-:-:S05]  /*5db0*/  FSEL R23, -R86, -0.4999999701976776123, !P3 ;  /* 0xbeffffff56177808 */ /* 0x000fca0005800100 */
[C---:B------:R-:W-:Y:S01]  /*5dc0*/  FFMA R22, R18.reuse, R22, R23 ;  /* 0x0000001612167223 */ /* 0x040fe20000000017 */
[----:B------:R-:W-:-:S04]  /*5dd0*/  FFMA R18, R18, R19, RZ ;  /* 0x0000001312127223 */ /* 0x000fc800000000ff */
[----:B------:R-:W-:-:S04]  /*5de0*/  FFMA R19, R22, R18, R19 ;  /* 0x0000001216137223 */ /* 0x000fc80000000013 */
[----:B------:R-:W-:Y:S01]  /*5df0*/  @P2 FFMA R19, R19, -1, RZ ;  /* 0xbf80000013132823 */ /* 0x000fe200000000ff */
        /* <DEDUP_REMOVED lines=13> */
.L_x_217:
        /* <DEDUP_REMOVED lines=26> */
[----:B------:R-:W-:Y:S02]  /*6070*/  LOP3.LUT P2, R17, R17, 0x80000000, RZ, 0xc0, !PT ;  /* 0x8000000011117812 */ /* 0x000fe4000784c0ff */
[----:B--2---:R-:W-:Y:S02]  /*6080*/  @P1 SHF.L.U32 R23, R18, R82, RZ ;  /* 0x0000005212171219 */ /* 0x004fe400000006ff */
[-C--:B---3--:R-:W-:Y:S02]  /*6090*/  @P1 SHF.R.U32.HI R21, RZ, R22.reuse, R21 ;  /* 0x00000016ff151219 */ /* 0x088fe40000011615 */
[----:B----4-:R-:W-:Y:S02]  /*60a0*/  @P1 SHF.R.U32.HI R22, RZ, R22, R20 ;  /* 0x00000016ff161219 */ /* 0x010fe40000011614 */
[----:B------:R-:W-:Y:S02]  /*60b0*/  @P1 SHF.L.U32 R82, R20, R82, RZ ;  /* 0x0000005214521219 */ /* 0x000fe400000006ff */
[----:B------:R-:W-:-:S02]  /*60c0*/  @P1 IADD3 R18, R22, R23, RZ ;  /* 0x0000001716121210 */ /* 0x000fc40007ffe0ff */
        /* <DEDUP_REMOVED lines=9> */
[----:B------:R-:W-:-:S09]  /*6160*/  @P1 LOP3.LUT R17, R17, 0x80000000, RZ, 0x3c, !PT ;  /* 0x8000000011111812 */ /* 0x000fd200078e3cff */
[----:B0-----:R0:W1:Y:S01]  /*6170*/  F2F.F32.F64 R21, R20 ;  /* 0x0000001400157310 */ /* 0x0010620000301000 */
[----:B------:R-:W-:Y:S02]  /*6180*/  ISETP.NE.AND P1, PT, R17, RZ, PT ;  /* 0x000000ff1100720c */ /* 0x000fe40003f25270 */
[----:B0-----:R-:W-:-:S04]  /*6190*/  LEA.HI R20, R18, R22, RZ, 0x2 ;  /* 0x0000001612147211 */ /* 0x001fc800078f10ff */
[----:B------:R-:W-:Y:S02]  /*61a0*/  IADD3 R17, -R20, RZ, RZ ;  /* 0x000000ff14117210 */ /* 0x000fe40007ffe1ff */
[----:B-1----:R-:W-:Y:S02]  /*61b0*/  FSEL R21, R21, -R21, !P1 ;  /* 0x8000001515157208 */ /* 0x002fe40004800000 */
[----:B------:R-:W-:Y:S01]  /*61c0*/  @P2 MOV R20, R17 ;  /* 0x0000001100142202 */ /* 0x000fe20000000f00 */
[----:B------:R-:W-:Y:S05]  /*61d0*/  BRA `(.L_x_215) ;  /* 0x0000002000007947 */ /* 0x000fea0003800000 */
.L_x_216:
[----:B------:R-:W-:Y:S01]  /*61e0*/  FMUL R21, RZ, R17 ;  /* 0x00000011ff157220 */ /* 0x000fe20000400000 */
[----:B------:R-:W-:Y:S02]  /*61f0*/  MOV R20, RZ ;  /* 0x000000ff00147202 */ /* 0x000fe40000000f00 */
.L_x_215:
[----:B------:R-:W-:Y:S05]  /*6200*/  BSYNC B2 ;  /* 0x0000000000027941 */ /* 0x000fea0003800000 */
.L_x_214:
[C---:B------:R-:W-:Y:S01]  /*6210*/  LOP3.LUT P2, RZ, R20.reuse, 0x1, RZ, 0xc0, !PT ;  /* 0x0000000114ff7812 */ /* 0x040fe2000784c0ff */
[----:B------:R-:W-:Y:S01]  /*6220*/  FMUL R17, R21, R21 ;  /* 0x0000001515117220 */ /* 0x000fe20000400000 */
[----:B------:R-:W-:Y:S01]  /*6230*/  LOP3.LUT P1, RZ, R20, 0x2, RZ, 0xc0, !PT ;  /* 0x0000000214ff7812 */ /* 0x000fe2000782c0ff */
[----:B------:R-:W-:Y:S01]  /*6240*/  FMUL R22, R97, -0.5 ;  /* 0xbf00000061167820 */ /* 0x000fe20000400000 */
[----:B------:R-:W-:Y:S01]  /*6250*/  MOV R20, 0xb94d4153 ;  /* 0xb94d415300147802 */ /* 0x000fe20000000f00 */
[----:B------:R-:W-:Y:S01]  /*6260*/  FADD R91, R19, R19 ;  /* 0x00000013135b7221 */ /* 0x000fe20000000000 */
[----:B------:R-:W-:Y:S01]  /*6270*/  BSSY B2, `(.L_x_218) ;  /* 0x0000065000027945 */ /* 0x000fe20003800000 */
[----:B------:R-:W-:-:S02]  /*6280*/  FMUL R81, R22, 0.63661974668502807617 ;  /* 0x3f22f98316517820 */ /* 0x000fc40000400000 */
[----:B------:R-:W-:-:S04]  /*6290*/  FFMA R91, R19, R91, -1 ;  /* 0xbf800000135b7423 */ /* 0x000fc8000000005b */
[----:B------:R-:W-:Y:S01]  /*62a0*/  @P2 MOV R18, 0x37cbac00 ;  /* 0x37cbac0000122802 */ /* 0x000fe20000000f00 */
[----:B------:R-:W0:Y:S04]  /*62b0*/  F2I.NTZ R81, R81 ;  /* 0x0000005100517305 */ /* 0x000e280000203100 */
[----:B------:R-:W-:Y:S01]  /*62c0*/  @P2 FFMA R20, R17, R18, -0.0013887860113754868507 ;  /* 0xbab607ed11142423 */ /* 0x000fe20000000012 */
[----:B------:R-:W-:-:S05]  /*62d0*/  FSEL R18, R87, 0.041666727513074874878, !P2 ;  /* 0x3d2aaabb57127808 */ /* 0x000fca0005000000 */
[----:B------:R-:W-:Y:S01]  /*62e0*/  FFMA R20, R17, R20, R18 ;  /* 0x0000001411147223 */ /* 0x000fe20000000012 */
[----:B------:R-:W-:Y:S02]  /*62f0*/  FSEL R18, R21, 1, !P2 ;  /* 0x3f80000015127808 */ /* 0x000fe40005000000 */
[----:B------:R-:W-:Y:S02]  /*6300*/  FSEL R21, -R86, -0.4999999701976776123, !P2 ;  /* 0xbeffffff56157808 */ /* 0x000fe40005000100 */
[----:B0-----:R-:W-:-:S03]  /*6310*/  I2FP.F32.S32 R80, R81 ;  /* 0x0000005100507245 */ /* 0x001fc60000201400 */
[C---:B------:R-:W-:Y:S01]  /*6320*/  FFMA R20, R17.reuse, R20, R21 ;  /* 0x0000001411147223 */ /* 0x040fe20000000015 */
[----:B------:R-:W-:Y:S01]  /*6330*/  FFMA R17, R17, R18, RZ ;  /* 0x0000001211117223 */ /* 0x000fe200000000ff */
[----:B------:R-:W-:-:S03]  /*6340*/  MOV R23, R81 ;  /* 0x0000005100177202 */ /* 0x000fc60000000f00 */
[----:B------:R-:W-:-:S04]  /*6350*/  FFMA R18, R20, R17, R18 ;  /* 0x0000001114127223 */ /* 0x000fc80000000012 */
[----:B------:R-:W-:Y:S01]  /*6360*/  @P1 FFMA R18, R18, -1, RZ ;  /* 0xbf80000012121823 */ /* 0x000fe200000000ff */
[----:B------:R-:W-:-:S03]  /*6370*/  FSETP.GE.AND P1, PT, |R22|, 105615, PT ;  /* 0x47ce47801600780b */ /* 0x000fc60003f26200 */
[----:B------:R-:W-:-:S04]  /*6380*/  FMUL R92, RZ, R18 ;  /* 0x00000012ff5c7220 */ /* 0x000fc80000400000 */
[C-C-:B------:R-:W-:Y:S01]  /*6390*/  FADD R17, R92.reuse, R92.reuse ;  /* 0x0000005c5c117221 */ /* 0x140fe20000000000 */
[----:B------:R-:W-:-:S03]  /*63a0*/  FADD R20, R92, -R92 ;  /* 0x8000005c5c147221 */ /* 0x000fc60000000000 */
[----:B------:R-:W-:Y:S01]  /*63b0*/  FADD R17, R92, R17 ;  /* 0x000000115c117221 */ /* 0x000fe20000000000 */
[----:B------:R-:W-:-:S03]  /*63c0*/  FMUL R20, R19, R20 ;  /* 0x0000001413147220 */ /* 0x000fc60000400000 */
[----:B------:R-:W-:-:S04]  /*63d0*/  FADD R17, R17, R17 ;  /* 0x0000001111117221 */ /* 0x000fc80000000000 */
[-C--:B------:R-:W-:Y:S01]  /*63e0*/  FMUL R89, R18, R17.reuse ;  /* 0x0000001112597220 */ /* 0x080fe20000400000 */
[----:B------:R-:W-:-:S03]  /*63f0*/  FMUL R17, R92, R17 ;  /* 0x000000115c117220 */ /* 0x000fc60000400000 */
[-C--:B------:R-:W-:Y:S01]  /*6400*/  FFMA R89, RZ, R91.reuse, R89 ;  /* 0x0000005bff597223 */ /* 0x080fe20000000059 */
[--C-:B------:R-:W-:Y:S01]  /*6410*/  FADD R90, R91, R17.reuse ;  /* 0x000000115b5a7221 */ /* 0x100fe20000000000 */
[----:B------:R-:W-:Y:S01]  /*6420*/  FFMA R91, RZ, R91, R17 ;  /* 0x0000005bff5b7223 */ /* 0x000fe20000000011 */
[----:B------:R-:W-:Y:S01]  /*6430*/  FADD R17, R18, -R92 ;  /* 0x8000005c12117221 */ /* 0x000fe20000000000 */
[C---:B------:R-:W-:Y:S01]  /*6440*/  FFMA R89, R20.reuse, 2, R89 ;  /* 0x4000000014597823 */ /* 0x040fe20000000059 */
[----:B------:R-:W-:Y:S02]  /*6450*/  FFMA R90, R20, 2, R90 ;  /* 0x40000000145a7823 */ /* 0x000fe4000000005a */
[----:B------:R-:W-:-:S04]  /*6460*/  FMUL R17, R19, R17 ;  /* 0x0000001113117220 */ /* 0x000fc80000400000 */
[----:B------:R-:W-:Y:S01]  /*6470*/  FFMA R91, R17, 2, R91 ;  /* 0x40000000115b7823 */ /* 0x000fe2000000005b */
        /* <DEDUP_REMOVED lines=17> */
.L_x_221:
        /* <DEDUP_REMOVED lines=38> */
[----:B------:R-:W0:Y:S01]  /*67f0*/  I2F.F64.S64 R20, R20 ;  /* 0x0000001400147312 */ /* 0x000e220000301c00 */
[----:B------:R-:W-:Y:S02]  /*6800*/  LEA.HI R81, R17, R81, RZ, 0x2 ;  /* 0x0000005111517211 */ /* 0x000fe400078f10ff */
[----:B------:R-:W-:Y:S01]  /*6810*/  LOP3.LUT P3, R17, R22, 0x80000000, RZ, 0xc0, !PT ;  /* 0x8000000016117812 */ /* 0x000fe2000786c0ff */
[----:B0-----:R-:W0:-:S03]  /*6820*/  DMUL R20, R20, c[0x2][0x0] ;  /* 0x0080000014147a28 */ /* 0x001e060000000000 */
[----:B------:R-:W-:-:S07]  /*6830*/  @P2 LOP3.LUT R17, R17, 0x80000000, RZ, 0x3c, !PT ;  /* 0x8000000011112812 */ /* 0x000fce00078e3cff */
[----:B0-----:R-:W0:Y:S01]  /*6840*/  F2F.F32.F64 R20, R20 ;  /* 0x0000001400147310 */ /* 0x001e220000301000 */
[----:B------:R-:W-:Y:S02]  /*6850*/  ISETP.NE.AND P2, PT, R17, RZ, PT ;  /* 0x000000ff1100720c */ /* 0x000fe40003f45270 */
[----:B------:R-:W-:-:S04]  /*6860*/  IADD3 R17, -R81, RZ, RZ ;  /* 0x000000ff51117210 */ /* 0x000fc80007ffe1ff */
[----:B------:R-:W-:Y:S02]  /*6870*/  @P3 MOV R81, R17 ;  /* 0x0000001100513202 */ /* 0x000fe40000000f00 */
[----:B0-----:R-:W-:Y:S01]  /*6880*/  FSEL R17, R20, -R20, !P2 ;  /* 0x8000001414117208 */ /* 0x001fe20005000000 */
[----:B------:R-:W-:Y:S05]  /*6890*/  BRA `(.L_x_219) ;  /* 0x0000002000007947 */ /* 0x000fea0003800000 */
.L_x_220:
[----:B------:R-:W-:Y:S01]  /*68a0*/  FMUL R17, RZ, R22 ;  /* 0x00000016ff117220 */ /* 0x000fe20000400000 */
[----:B------:R-:W-:Y:S02]  /*68b0*/  MOV R81, RZ ;  /* 0x000000ff00517202 */ /* 0x000fe40000000f00 */
.L_x_219:
[----:B------:R-:W-:Y:S05]  /*68c0*/  BSYNC B2 ;  /* 0x0000000000027941 */ /* 0x000fea0003800000 */
.L_x_218:
[----:B------:R-:W-:Y:S01]  /*68d0*/  IADD3 R20, R81, 0x1, RZ ;  /* 0x0000000151147810 */ /* 0x000fe20007ffe0ff */
[----:B------:R-:W-:Y:S01]  /*68e0*/  BSSY B2, `(.L_x_222) ;  /* 0x000004f000027945 */ /* 0x000fe20003800000 */
[----:B------:R-:W-:Y:S02]  /*68f0*/  MOV R21, 0xb94d4153 ;  /* 0xb94d415300157802 */ /* 0x000fe40000000f00 */
[C---:B------:R-:W-:Y:S02]  /*6900*/  LOP3.LUT P3, RZ, R20.reuse, 0x1, RZ, 0xc0, !PT ;  /* 0x0000000114ff7812 */ /* 0x040fe4000786c0ff */
[----:B------:R-:W-:Y:S01]  /*6910*/  LOP3.LUT P2, RZ, R20, 0x2, RZ, 0xc0, !PT ;  /* 0x0000000214ff7812 */ /* 0x000fe2000784c0ff */
[C---:B------:R-:W-:Y:S01]  /*6920*/  FMUL R20, R17.reuse, R17 ;  /* 0x0000001111147220 */ /* 0x040fe20000400000 */
[----:B------:R-:W-:-:S09]  /*6930*/  FSEL R17, R17, 1, !P3 ;  /* 0x3f80000011117808 */ /* 0x000fd20005800000 */
        /* <DEDUP_REMOVED lines=22> */
.L_x_225:
        /* <DEDUP_REMOVED lines=42> */
[----:B0-----:R0:W1:Y:S01]  /*6d40*/  F2F.F32.F64 R20, R20 ;  /* 0x0000001400147310 */ /* 0x0010620000301000 */
[----:B------:R-:W-:-:S04]  /*6d50*/  @P1 LOP3.LUT R22, R22, 0x80000000, RZ, 0x3c, !PT ;  /* 0x8000000016161812 */ /* 0x000fc800078e3cff */
[----:B------:R-:W-:Y:S02]  /*6d60*/  ISETP.NE.AND P1, PT, R22, RZ, PT ;  /* 0x000000ff1600720c */ /* 0x000fe40003f25270 */
[----:B0-----:R-:W-:-:S04]  /*6d70*/  IADD3 R21, -R23, RZ, RZ ;  /* 0x000000ff17157210 */ /* 0x001fc80007ffe1ff */
[----:B------:R-:W-:Y:S02]  /*6d80*/  @P2 MOV R23, R21 ;  /* 0x0000001500172202 */ /* 0x000fe40000000f00 */
[----:B-1----:R-:W-:Y:S01]  /*6d90*/  FSEL R80, R20, -R20, !P1 ;  /* 0x8000001414507208 */ /* 0x002fe20004800000 */
[----:B------:R-:W-:Y:S05]  /*6da0*/  BRA `(.L_x_223) ;  /* 0x0000002000007947 */ /* 0x000fea0003800000 */
.L_x_224:
[----:B------:R-:W-:Y:S01]  /*6db0*/  FMUL R80, RZ, R22 ;  /* 0x00000016ff507220 */ /* 0x000fe20000400000 */
[----:B------:R-:W-:Y:S02]  /*6dc0*/  MOV R23, RZ ;  /* 0x000000ff00177202 */ /* 0x000fe40000000f00 */
.L_x_223:
[----:B------:R-:W-:Y:S05]  /*6dd0*/  BSYNC B2 ;  /* 0x0000000000027941 */ /* 0x000fea0003800000 */
.L_x_222:
[C---:B------:R-:W-:Y:S01]  /*6de0*/  LOP3.LUT P2, RZ, R23.reuse, 0x1, RZ, 0xc0, !PT ;  /* 0x0000000117ff7812 */ /* 0x040fe2000784c0ff */
[----:B------:R-:W-:Y:S01]  /*6df0*/  FMUL R20, R80, R80 ;  /* 0x0000005050147220 */ /* 0x000fe20000400000 */
[----:B------:R-:W-:Y:S01]  /*6e00*/  MOV R21, 0xb94d4153 ;  /* 0xb94d415300157802 */ /* 0x000fe20000000f00 */
[----:B------:R-:W-:Y:S01]  /*6e10*/  FMUL R93, R98, -0.5 ;  /* 0xbf000000625d7820 */ /* 0x000fe20000400000 */
[----:B------:R-:W-:Y:S01]  /*6e20*/  LOP3.LUT P1, RZ, R23, 0x2, RZ, 0xc0, !PT ;  /* 0x0000000217ff7812 */ /* 0x000fe2000782c0ff */
[----:B------:R-:W-:Y:S01]  /*6e30*/  BSSY B2, `(.L_x_226) ;  /* 0x000004c000027945 */ /* 0x000fe20003800000 */
[----:B------:R-:W-:-:S07]  /*6e40*/  FSEL R80, R80, 1, !P2 ;  /* 0x3f80000050507808 */ /* 0x000fce0005000000 */
        /* <DEDUP_REMOVED lines=9> */
[----:B------:R-:W-:-:S03]  /*6ee0*/  FSETP.NEU.AND P1, PT, |R93|, +INF , PT ;  /* 0x7f8000005d00780b */ /* 0x000fc60003f2d200 */
[-C--:B------:R-:W-:Y:S01]  /*6ef0*/  FMUL R87, R90, R80.reuse ;  /* 0x000000505a577220 */ /* 0x080fe20000400000 */
[-C--:B------:R-:W-:Y:S01]  /*6f00*/  FMUL R86, R89, R80.reuse ;  /* 0x0000005059567220 */ /* 0x080fe20000400000 */
[----:B------:R-:W-:Y:S01]  /*6f10*/  FMUL R88, R91, R80 ;  /* 0x000000505b587220 */ /* 0x000fe20000400000 */
[----:B------:R-:W-:Y:S01]  /*6f20*/  FSETP.LTU.OR P1, PT, |R93|, 105615, !P1 ;  /* 0x47ce47805d00780b */ /* 0x000fe20004f29600 */
[C---:B------:R-:W-:Y:S01]  /*6f30*/  FMUL R182, R19.reuse, R87 ;  /* 0x0000005713b67220 */ /* 0x040fe20000400000 */
[C---:B------:R-:W-:Y:S01]  /*6f40*/  FMUL R83, R19.reuse, R86 ;  /* 0x0000005613537220 */ /* 0x040fe20000400000 */
[----:B------:R-:W-:Y:S01]  /*6f50*/  FMUL R84, R19, R88 ;  /* 0x0000005813547220 */ /* 0x000fe20000400000 */
[C---:B------:R-:W-:Y:S01]  /*6f60*/  FMUL R85, R18.reuse, R86 ;  /* 0x0000005612557220 */ /* 0x040fe20000400000 */
[C---:B------:R-:W-:Y:S01]  /*6f70*/  FFMA R182, R17.reuse, R92, R182 ;  /* 0x0000005c11b67223 */ /* 0x040fe200000000b6 */
[C---:B------:R-:W-:Y:S01]  /*6f80*/  FFMA R83, R17.reuse, R18, R83 ;  /* 0x0000001211537223 */ /* 0x040fe20000000053 */
[C---:B------:R-:W-:Y:S01]  /*6f90*/  FFMA R84, R17.reuse, R92, R84 ;  /* 0x0000005c11547223 */ /* 0x040fe20000000054 */
[----:B------:R-:W-:Y:S01]  /*6fa0*/  FFMA R85, R17, R19, -R85 ;  /* 0x0000001311557223 */ /* 0x000fe20000000855 */
[----:B------:R-:W-:Y:S01]  /*6fb0*/  FFMA R182, R18, R88, R182 ;  /* 0x0000005812b67223 */ /* 0x000fe200000000b6 */
[CC--:B------:R-:W-:Y:S01]  /*6fc0*/  FFMA R83, R92.reuse, R87.reuse, R83 ;  /* 0x000000575c537223 */ /* 0x0c0fe20000000053 */
[CC--:B------:R-:W-:Y:S01]  /*6fd0*/  FFMA R84, R92.reuse, R86.reuse, R84 ;  /* 0x000000565c547223 */ /* 0x0c0fe20000000054 */
[CC--:B------:R-:W-:Y:S01]  /*6fe0*/  FFMA R85, -R92.reuse, R87.reuse, R85 ;  /* 0x000000575c557223 */ /* 0x0c0fe20000000155 */
[C---:B------:R-:W-:Y:S01]  /*6ff0*/  FFMA R182, -R92.reuse, R86, R182 ;  /* 0x000000565cb67223 */ /* 0x040fe200000001b6 */
[-C--:B------:R-:W-:Y:S01]  /*7000*/  FFMA R83, -R92, R88.reuse, R83 ;  /* 0x000000585c537223 */ /* 0x080fe20000000153 */
[----:B------:R-:W-:Y:S01]  /*7010*/  FFMA R84, -R18, R87, R84 ;  /* 0x0000005712547223 */ /* 0x000fe20000000154 */
[----:B------:R-:W-:Y:S01]  /*7020*/  FFMA R85, -R92, R88, R85 ;  /* 0x000000585c557223 */ /* 0x000fe20000000155 */
[----:B------:R-:W-:-:S03]  /*7030*/  FMUL R22, RZ, R182 ;  /* 0x000000b6ff167220 */ /* 0x000fc60000400000 */
[C---:B------:R-:W-:Y:S01]  /*7040*/  FADD R20, R85.reuse, R85 ;  /* 0x0000005555147221 */ /* 0x040fe20000000000 */
[-CC-:B------:R-:W-:Y:S01]  /*7050*/  FFMA R21, RZ, R83.reuse, R22.reuse ;  /* 0x00000053ff157223 */ /* 0x180fe20000000016 */
[----:B------:R-:W-:Y:S02]  /*7060*/  FFMA R22, RZ, R83, -R22 ;  /* 0x00000053ff167223 */ /* 0x000fe40000000816 */
[C---:B------:R-:W-:Y:S01]  /*7070*/  FFMA R20, R85.reuse, R20, -1 ;  /* 0xbf80000055147423 */ /* 0x040fe20000000014 */
[----:B------:R-:W-:Y:S01]  /*7080*/  FADD R21, R84, R21 ;  /* 0x0000001554157221 */ /* 0x000fe20000000000 */
[----:B------:R-:W-:-:S03]  /*7090*/  FMUL R22, R85, R22 ;  /* 0x0000001655167220 */ /* 0x000fc60000400000 */
[----:B------:R-:W-:-:S04]  /*70a0*/  FADD R21, R21, R21 ;  /* 0x0000001515157221 */ /* 0x000fc80000000000 */
[-C--:B------:R-:W-:Y:S01]  /*70b0*/  FMUL R80, R83, R21.reuse ;  /* 0x0000001553507220 */ /* 0x080fe20000400000 */
[----:B------:R-:W-:-:S03]  /*70c0*/  FMUL R81, R182, R21 ;  /* 0x00000015b6517220 */ /* 0x000fc60000400000 */
[-C--:B------:R-:W-:Y:S01]  /*70d0*/  FFMA R80, RZ, R20.reuse, R80 ;  /* 0x00000014ff507223 */ /* 0x080fe20000000050 */
[----:B------:R-:W-:Y:S01]  /*70e0*/  FFMA R81, RZ, R20, R81 ;  /* 0x00000014ff517223 */ /* 0x000fe20000000051 */
[----:B------:R-:W-:-:S04]  /*70f0*/  FFMA R20, R84, R21, R20 ;  /* 0x0000001554147223 */ /* 0x000fc80000000014 */
[----:B------:R-:W-:Y:S01]  /*7100*/  FFMA R82, R22, 2, R20 ;  /* 0x4000000016527823 */ /* 0x000fe20000000014 */
[----:B------:R-:W-:-:S04]  /*7110*/  FFMA R20, -RZ, R84, R182 ;  /* 0x00000054ff147223 */ /* 0x000fc800000001b6 */
[----:B------:R-:W-:-:S04]  /*7120*/  FMUL R20, R85, R20 ;  /* 0x0000001455147220 */ /* 0x000fc80000400000 */
[----:B------:R-:W-:Y:S01]  /*7130*/  FFMA R80, R20, 2, R80 ;  /* 0x4000000014507823 */ /* 0x000fe20000000050 */
[----:B------:R-:W-:-:S04]  /*7140*/  FFMA R20, RZ, R84, -R83 ;  /* 0x00000054ff147223 */ /* 0x000fc80000000853 */
[----:B------:R-:W-:-:S04]  /*7150*/  FMUL R20, R85, R20 ;  /* 0x0000001455147220 */ /* 0x000fc80000400000 */
[----:B------:R-:W-:Y:S01]  /*7160*/  FFMA R81, R20, 2, R81 ;  /* 0x4000000014517823 */ /* 0x000fe20000000051 */
[----:B------:R-:W-:Y:S05]  /*7170*/  @P1 BRA `(.L_x_227) ;  /* 0x0000017000001947 */ /* 0x000fea0003800000 */
[----:B------:R-:W-:Y:S01]  /*7180*/  SHF.L.U32 R94, R93, 0x8, RZ ;  /* 0x000000085d5e7819 */ /* 0x000fe200000006ff */
[----:B------:R-:W-:Y:S01]  /*7190*/  CS2R R20, SRZ ;  /* 0x0000000000147805 */ /* 0x000fe2000001ff00 */
[----:B------:R-:W-:Y:S01]  /*71a0*/  MOV R95, RZ ;  /* 0x000000ff005f7202 */ /* 0x000fe20000000f00 */
[----:B------:R-:W-:Y:S01]  /*71b0*/  UMOV UR4, URZ ;  /* 0x0000003f00047c82 */ /* 0x000fe20008000000 */
[----:B------:R-:W-:Y:S02]  /*71c0*/  LOP3.LUT R94, R94, 0x80000000, RZ, 0xfc, !PT ;  /* 0x800000005e5e7812 */ /* 0x000fe400078efcff */
[----:B------:R-:W-:Y:S02]  /*71d0*/  MOV R22, RZ ;  /* 0x000000ff00167202 */ /* 0x000fe40000000f00 */
.L_x_228:
        /* <DEDUP_REMOVED lines=16> */
[----:B------:R0:W-:Y:S02]  /*72e0*/  STL [R1+0x18], R22 ;  /* 0x0000181601007387 */ /* 0x0001e40000100800 */
.L_x_227:
[----:B------:R-:W-:Y:S05]  /*72f0*/  BSYNC B2 ;  /* 0x0000000000027941 */ /* 0x000fea0003800000 */
.L_x_226:
[----:B------:R-:W-:Y:S01]  /*7300*/  BSSY B2, `(.L_x_229) ;  /* 0x0000019000027945 */ /* 0x000fe20003800000 */
[----:B------:R-:W-:Y:S05]  /*7310*/  @P1 BRA `(.L_x_230) ;  /* 0x0000017000001947 */ /* 0x000fea0003800000 */
[----:B------:R-:W-:Y:S01]  /*7320*/  SHF.L.U32 R93, R93, 0x8, RZ ;  /* 0x000000085d5d7819 */ /* 0x000fe200000006ff */
[----:B------:R-:W-:Y:S01]  /*7330*/  CS2R R20, SRZ ;  /* 0x0000000000147805 */ /* 0x000fe2000001ff00 */
[----:B------:R-:W-:Y:S01]  /*7340*/  MOV R94, RZ ;  /* 0x000000ff005e7202 */ /* 0x000fe20000000f00 */
[----:B------:R-:W-:Y:S01]  /*7350*/  UMOV UR4, URZ ;  /* 0x0000003f00047c82 */ /* 0x000fe20008000000 */
[----:B------:R-:W-:Y:S02]  /*7360*/  LOP3.LUT R93, R93, 0x80000000, RZ, 0xfc, !PT ;  /* 0x800000005d5d7812 */ /* 0x000fe400078efcff */
[----:B0-----:R-:W-:Y:S02]  /*7370*/  MOV R22, RZ ;  /* 0x000000ff00167202 */ /* 0x001fe40000000f00 */
.L_x_231:
        /* <DEDUP_REMOVED lines=17> */
.L_x_230:
[----:B------:R-:W-:Y:S05]  /*7490*/  BSYNC B2 ;  /* 0x0000000000027941 */ /* 0x000fea0003800000 */
.L_x_229:
[----:B------:R-:W-:Y:S01]  /*74a0*/  MOV R94, c[0x0][0x4e8] ;  /* 0x00013a00005e7a02 */ /* 0x000fe20000000f00 */
[----:B0-----:R-:W-:Y:S01]  /*74b0*/  IMAD R22, R47, c[0x0][0x4e8], RZ ;  /* 0x00013a002f167a24 */ /* 0x001fe200078e02ff */
[C---:B------:R-:W-:Y:S01]  /*74c0*/  IADD3 R99, R27.reuse, 0x1, RZ ;  /* 0x000000011b637810 */ /* 0x040fe20007ffe0ff */
[----:B------:R0:W5:Y:S01]  /*74d0*/  LDG.E R249, [R124.64] ;  /* 0x0000000e7cf97981 */ /* 0x000162000c1e1900 */
[C---:B------:R-:W-:Y:S01]  /*74e0*/  IADD3 R100, R27.reuse, 0x2, RZ ;  /* 0x000000021b647810 */ /* 0x040fe20007ffe0ff */
[C---:B------:R-:W-:Y:S02]  /*74f0*/  IMAD R22, R27.reuse, UR24, R22 ;  /* 0x000000181b167c24 */ /* 0x040fe4000f8e0216 */
[----:B------:R-:W-:Y:S01]  /*7500*/  IMAD.WIDE.U32 R20, R27, R94, c[0x0][0x4c8] ;  /* 0x000132001b147625 */ /* 0x000fe200078e005e */
[----:B------:R-:W-:Y:S01]  /*7510*/  MOV R109, c[0x0][0x520] ;  /* 0x00014800006d7a02 */ /* 0x000fe20000000f00 */
[----:B------:R0:W5:Y:S03]  /*7520*/  LDG.E R246, [R122.64] ;  /* 0x0000000e7af67981 */ /* 0x000166000c1e1900 */
[----:B------:R-:W-:-:S02]  /*7530*/  IADD3 R21, R21, R22, RZ ;  /* 0x0000001615157210 */ /* 0x000fc40007ffe0ff */
[----:B------:R-:W-:Y:S02]  /*7540*/  SHF.R.S32.HI R93, RZ, 0x1f, R99 ;  /* 0x0000001fff5d7819 */ /* 0x000fe40000011463 */
[----:B------:R-:W-:Y:S01]  /*7550*/  MOV R22, c[0x0][0x4b0] ;  /* 0x00012c0000167a02 */ /* 0x000fe20000000f00 */
[----:B------:R1:W2:Y:S01]  /*7560*/  LDG.E R110, [R20.64] ;  /* 0x0000000e146e7981 */ /* 0x0002a2000c1e1900 */
[----:B------:R-:W-:Y:S01]  /*7570*/  SHF.R.S32.HI R101, RZ, 0x1f, R100 ;  /* 0x0000001fff657819 */ /* 0x000fe20000011464 */
[----:B------:R-:W-:Y:S01]  /*7580*/  IMAD R108, R93, c[0x0][0x4b0], RZ ;  /* 0x00012c005d6c7a24 */ /* 0x000fe200078e02ff */
[----:B------:R-:W-:Y:S01]  /*7590*/  MOV R112, c[0x0][0x590] ;  /* 0x0001640000707a02 */ /* 0x000fe20000000f00 */
[C---:B------:R-:W-:Y:S01]  /*75a0*/  IMAD.WIDE.U32 R144, R99.reuse, R22, c[0x0][0x490] ;  /* 0x0001240063907625 */ /* 0x040fe200078e0016 */
[----:B------:R-:W-:Y:S02]  /*75b0*/  MOV R147, c[0x0][0x600] ;  /* 0x0001800000937a02 */ /* 0x000fe40000000f00 */
[----:B------:R-:W-:Y:S01]  /*75c0*/  MOV R146, c[0x0][0x638] ;  /* 0x00018e0000927a02 */ /* 0x000fe20000000f00 */
[----:B------:R-:W-:-:S02]  /*75d0*/  IMAD R108, R99, UR31, R108 ;  /* 0x0000001f636c7c24 */ /* 0x000fc4000f8e026c */
[----:B------:R-:W-:Y:S02]  /*75e0*/  IMAD R107, R93, c[0x0][0x4e8], RZ ;  /* 0x00013a005d6b7a24 */ /* 0x000fe400078e02ff */
[----:B------:R-:W-:Y:S01]  /*75f0*/  IMAD R106, R101, c[0x0][0x4b0], RZ ;  /* 0x00012c00656a7a24 */ /* 0x000fe200078e02ff */
[----:B------:R-:W-:Y:S01]  /*7600*/  IADD3 R145, R145, R108, RZ ;  /* 0x0000006c91917210 */ /* 0x000fe20007ffe0ff */
[----:B------:R-:W-:Y:S01]  /*7610*/  IMAD.WIDE.U32 R22, R100, R22, c[0x0][0x490] ;  /* 0x0001240064167625 */ /* 0x000fe200078e0016 */
[----:B------:R-:W-:-:S03]  /*7620*/  MOV R108, c[0x0][0x558] ;  /* 0x00015600006c7a02 */ /* 0x000fc60000000f00 */
[----:B-1----:R-:W-:Y:S01]  /*7630*/  IMAD.WIDE.U32 R20, R99, R94, c[0x0][0x4c8] ;  /* 0x0001320063147625 */ /* 0x002fe200078e005e */
[----:B------:R1:W3:Y:S03]  /*7640*/  LDG.E R156, [R144.64] ;  /* 0x0000000e909c7981 */ /* 0x0002e6000c1e1900 */
[----:B------:R-:W-:Y:S02]  /*7650*/  IMAD R105, R101, c[0x0][0x4e8], RZ ;  /* 0x00013a0065697a24 */ /* 0x000fe400078e02ff */
[----:B------:R-:W-:Y:S02]  /*7660*/  IMAD R104, R93, c[0x0][0x520], RZ ;  /* 0x000148005d687a24 */ /* 0x000fe400078e02ff */
[----:B------:R-:W-:Y:S02]  /*7670*/  IMAD R107, R99, UR24, R107 ;  /* 0x00000018636b7c24 */ /* 0x000fe4000f8e026b */
[----:B------:R-:W-:-:S02]  /*7680*/  IMAD R106, R100, UR31, R106 ;  /* 0x0000001f646a7c24 */ /* 0x000fc4000f8e026a */
[----:B------:R-:W-:Y:S01]  /*7690*/  IMAD R138, R93, c[0x0][0x558], RZ ;  /* 0x000156005d8a7a24 */ /* 0x000fe200078e02ff */
[----:B------:R-:W-:Y:S01]  /*76a0*/  IADD3 R21, R21, R107, RZ ;  /* 0x0000006b15157210 */ /* 0x000fe20007ffe0ff */
[----:B------:R-:W-:Y:S01]  /*76b0*/  IMAD.WIDE.U32 R94, R100, R94, c[0x0][0x4c8] ;  /* 0x00013200645e7625 */ /* 0x000fe200078e005e */
[----:B------:R-:W-:-:S03]  /*76c0*/  IADD3 R23, R23, R106, RZ ;  /* 0x0000006a17177210 */ /* 0x000fc60007ffe0ff */
[C---:B------:R-:W-:Y:S01]  /*76d0*/  IMAD.WIDE.U32 R102, R99.reuse, R109, c[0x0][0x500] ;  /* 0x0001400063667625 */ /* 0x040fe200078e006d */
[----:B------:R4:W3:Y:S03]  /*76e0*/  LDG.E R155, [R20.64] ;  /* 0x0000000e149b7981 */ /* 0x0008e6000c1e1900 */
[----:B------:R-:W-:Y:S01]  /*76f0*/  IMAD R105, R100, UR24, R105 ;  /* 0x0000001864697c24 */ /* 0x000fe2000f8e0269 */
[----:B------:R0:W3:Y:S01]  /*7700*/  LDG.E R148, [R22.64] ;  /* 0x0000000e16947981 */ /* 0x0000e2000c1e1900 */
[----:B------:R-:W-:Y:S02]  /*7710*/  IMAD R104, R99, UR30, R104 ;  /* 0x0000001e63687c24 */ /* 0x000fe4000f8e0268 */
[----:B------:R-:W-:Y:S01]  /*7720*/  IMAD R114, R101, c[0x0][0x590], RZ ;  /* 0x0001640065727a24 */ /* 0x000fe200078e02ff */
[----:B------:R-:W-:Y:S01]  /*7730*/  IADD3 R95, R95, R105, RZ ;  /* 0x000000695f5f7210 */ /* 0x000fe20007ffe0ff */
[----:B------:R-:W-:Y:S01]  /*7740*/  IMAD.WIDE.U32 R106, R99, R108, c[0x0][0x538] ;  /* 0x00014e00636a7625 */ /* 0x000fe200078e006c */
[----:B------:R-:W-:-:S03]  /*7750*/  IADD3 R103, R103, R104, RZ ;  /* 0x0000006867677210 */ /* 0x000fc60007ffe0ff */
[----:B------:R-:W-:Y:S01]  /*7760*/  IMAD R138, R99, UR29, R138 ;  /* 0x0000001d638a7c24 */ /* 0x000fe2000f8e028a */
[----:B0-----:R0:W3:Y:S01]  /*7770*/  LDG.E R23, [R94.64] ;  /* 0x0000000e5e177981 */ /* 0x0010e2000c1e1900 */
[----:B------:R-:W-:Y:S02]  /*7780*/  IMAD R135, R101, c[0x0][0x558], RZ ;  /* 0x0001560065877a24 */ /* 0x000fe400078e02ff */
[----:B------:R-:W-:Y:S01]  /*7790*/  IMAD R134, R93, c[0x0][0x590], RZ ;  /* 0x000164005d867a24 */ /* 0x000fe200078e02ff */
[----:B------:R-:W-:Y:S01]  /*77a0*/  IADD3 R107, R107, R138, RZ ;  /* 0x0000008a6b6b7210 */ /* 0x000fe20007ffe0ff */
[----:B------:R-:W-:Y:S01]  /*77b0*/  IMAD R139, R101, c[0x0][0x520], RZ ;  /* 0x00014800658b7a24 */ /* 0x000fe200078e02ff */
[----:B------:R-:W-:Y:S01]  /*77c0*/  MOV R138, c[0x0][0x5c8] ;  /* 0x00017200008a7a02 */ /* 0x000fe20000000f00 */
[C---:B------:R-:W-:Y:S01]  /*77d0*/  IMAD R114, R100.reuse, UR26, R114 ;  /* 0x0000001a64727c24 */ /* 0x040fe2000f8e0272 */
[----:B-1----:R1:W3:Y:S01]  /*77e0*/  LDG.E R145, [R102.64] ;  /* 0x0000000e66917981 */ /* 0x0022e2000c1e1900 */
[----:B------:R-:W-:-:S03]  /*77f0*/  IMAD.WIDE.U32 R104, R100, R109, c[0x0][0x500] ;  /* 0x0001400064687625 */ /* 0x000fc600078e006d */
[----:B0-----:R-:W3:Y:S01]  /*7800*/  LDG.E R95, [R126.64] ;  /* 0x0000000e7e5f7981 */ /* 0x001ee2000c1e1900 */
[----:B------:R-:W-:-:S03]  /*7810*/  IMAD.WIDE.U32 R108, R100, R108, c[0x0][0x538] ;  /* 0x00014e00646c7625 */ /* 0x000fc600078e006c */
[----:B------:R-:W3:Y:S01]  /*7820*/  LDG.E R94, [R120.64] ;  /* 0x0000000e785e7981 */ /* 0x000ee2000c1e1900 */
[C---:B------:R-:W-:Y:S02]  /*7830*/  IMAD R135, R100.reuse, UR29, R135 ;  /* 0x0000001d64877c24 */ /* 0x040fe4000f8e0287 */
[----:B------:R-:W-:Y:S01]  /*7840*/  IMAD R134, R99, UR26, R134 ;  /* 0x0000001a63867c24 */ /* 0x000fe2000f8e0286 */
[----:B-1----:R-:W3:Y:S01]  /*7850*/  LDG.E R102, [R130.64] ;  /* 0x0000000e82667981 */ /* 0x002ee2000c1e1900 */
[C---:B------:R-:W-:Y:S01]  /*7860*/  IMAD R139, R100.reuse, UR30, R139 ;  /* 0x0000001e648b7c24 */ /* 0x040fe2000f8e028b */
[----:B------:R-:W-:Y:S01]  /*7870*/  IADD3 R109, R109, R135, RZ ;  /* 0x000000876d6d7210 */ /* 0x000fe20007ffe0ff */
[----:B------:R-:W-:Y:S02]  /*7880*/  IMAD R142, R101, c[0x0][0x5c8], RZ ;  /* 0x00017200658e7a24 */ /* 0x000fe400078e02ff */
[----:B------:R-:W-:Y:S01]  /*7890*/  IMAD R143, R93, c[0x0][0x5c8], RZ ;  /* 0x000172005d8f7a24 */ /* 0x000fe200078e02ff */
[----:B------:R-:W-:Y:S01]  /*78a0*/  IADD3 R105, R105, R139, RZ ;  /* 0x0000008b69697210 */ /* 0x000fe20007ffe0ff */
[----:B------:R-:W-:Y:S01]  /*78b0*/  IMAD R142, R100, UR25, R142 ;  /* 0x00000019648e7c24 */ /* 0x000fe2000f8e028e */
[----:B------:R-:W3:Y:S01]  /*78c0*/  LDG.E R108, [R108.64] ;  /* 0x0000000e6c6c7981 */ /* 0x000ee2000c1e1900 */
[----:B------:R-:W-:-:S03]  /*78d0*/  IMAD.WIDE.U32 R140, R99, R147, c[0x0][0x5e0] ;  /* 0x00017800638c7625 */ /* 0x000fc600078e0093 */
[----:B------:R0:W3:Y:S01]  /*78e0*/  LDG.E R144, [R104.64] ;  /* 0x0000000e68907981 */ /* 0x0000e2000c1e1900 */
[C---:B------:R-:W-:Y:S02]  /*78f0*/  IMAD R143, R99.reuse, UR25, R143 ;  /* 0x00000019638f7c24 */ /* 0x040fe4000f8e028f */
[C---:B------:R-:W-:Y:S01]  /*7900*/  IMAD.WIDE.U32 R152, R99.reuse, R146, c[0x0][0x618] ;  /* 0x0001860063987625 */ /* 0x040fe200078e0092 */
[----:B--2---:R1:W-:Y:S03]  /*7910*/  STL [R1+0x1e0], R110 ;  /* 0x0001e06e01007387 */ /* 0x0043e60000100800 */
[----:B-1----:R-:W-:-:S04]  /*7920*/  IMAD.WIDE.U32 R110, R99, R112, c[0x0][0x570] ;  /* 0x00015c00636e7625 */ /* 0x002fc800078e0070 */
[----:B------:R-:W-:Y:S01]  /*7930*/  IMAD.WIDE.U32 R112, R100, R112, c[0x0][0x570] ;  /* 0x00015c0064707625 */ /* 0x000fe200078e0070 */
[----:B------:R-:W-:-:S03]  /*7940*/  IADD3 R111, R111, R134, RZ ;  /* 0x000000866f6f7210 */ /* 0x000fc60007ffe0ff */
[----:B------:R-:W-:Y:S01]  /*7950*/  IMAD.WIDE.U32 R134, R99, R138, c[0x0][0x5a8] ;  /* 0x00016a0063867625 */ /* 0x000fe200078e008a */
[----:B------:R-:W-:-:S03]  /*7960*/  IADD3 R113, R113, R114, RZ ;  /* 0x0000007271717210 */ /* 0x000fc60007ffe0ff */
[----:B------:R-:W-:Y:S01]  /*7970*/  IMAD R114, R93, c[0x0][0x600], RZ ;  /* 0x000180005d727a24 */ /* 0x000fe200078e02ff */
[----:B------:R-:W-:Y:S01]  /*7980*/  IADD3 R135, R135, R143, RZ ;  /* 0x0000008f87877210 */ /* 0x000fe20007ffe0ff */
[----:B------:R-:W-:-:S04]  /*7990*/  IMAD.WIDE.U32 R138, R100, R138, c[0x0][0x5a8] ;  /* 0x00016a00648a7625 */ /* 0x000fc800078e008a */
[----:B------:R-:W-:Y:S01]  /*79a0*/  IMAD R114, R99, UR28, R114 ;  /* 0x0000001c63727c24 */ /* 0x000fe2000f8e0272 */
[----:B------:R-:W-:Y:S01]  /*79b0*/  IADD3 R139, R139, R142, RZ ;  /* 0x0000008e8b8b7210 */ /* 0x000fe20007ffe0ff */
[----:B------:R-:W-:Y:S01]  /*79c0*/  IMAD R142, R93, c[0x0][0x638], RZ ;  /* 0x00018e005d8e7a24 */ /* 0x000fe200078e02ff */
[----:B0-----:R-:W2:Y:S01]  /*79d0*/  LDG.E R105, [R134.64] ;  /* 0x0000000e86697981 */ /* 0x001ea2000c1e1900 */
[----:B------:R-:W-:Y:S01]  /*79e0*/  IMAD R93, R101, c[0x0][0x638], RZ ;  /* 0x00018e00655d7a24 */ /* 0x000fe200078e02ff */
[----:B------:R-:W-:Y:S01]  /*79f0*/  IADD3 R141, R141, R114, RZ ;  /* 0x000000728d8d7210 */ /* 0x000fe20007ffe0ff */
[----:B------:R-:W-:Y:S01]  /*7a00*/  IMAD R114, R101, c[0x0][0x600], RZ ;  /* 0x0001800065727a24 */ /* 0x000fe200078e02ff */
[----:B------:R-:W2:Y:S01]  /*7a10*/  LDG.E R104, [R138.64] ;  /* 0x0000000e8a687981 */ /* 0x000ea2000c1e1900 */
[----:B------:R-:W-:Y:S02]  /*7a20*/  IMAD R101, R99, UR27, R142 ;  /* 0x0000001b63657c24 */ /* 0x000fe4000f8e028e */
[C---:B------:R-:W-:Y:S01]  /*7a30*/  IMAD R114, R100.reuse, UR28, R114 ;  /* 0x0000001c64727c24 */ /* 0x040fe2000f8e0272 */
[----:B------:R-:W2:Y:S01]  /*7a40*/  LDG.E R103, [R140.64] ;  /* 0x0000000e8c677981 */ /* 0x000ea2000c1e1900 */
[----:B------:R-:W-:Y:S01]  /*7a50*/  IMAD.WIDE.U32 R142, R100, R147, c[0x0][0x5e0] ;  /* 0x00017800648e7625 */ /* 0x000fe200078e0093 */
[----:B------:R-:W-:-:S02]  /*7a60*/  IADD3 R153, R153, R101, RZ ;  /* 0x0000006599997210 */ /* 0x000fc40007ffe0ff */
[----:B------:R-:W2:Y:S01]  /*7a70*/  LDG.E R101, [R128.64] ;  /* 0x0000000e80657981 */ /* 0x000ea2000c1e1900 */
[C---:B------:R-:W-:Y:S01]  /*7a80*/  IMAD R93, R100.reuse, UR27, R93 ;  /* 0x0000001b645d7c24 */ /* 0x040fe2000f8e025d */
[----:B------:R-:W-:Y:S01]  /*7a90*/  IADD3 R143, R143, R114, RZ ;  /* 0x000000728f8f7210 */ /* 0x000fe20007ffe0ff */
[----:B------:R-:W-:Y:S01]  /*7aa0*/  IMAD.WIDE.U32 R146, R100, R146, c[0x0][0x618] ;  /* 0x0001860064927625 */ /* 0x000fe200078e0092 */
[----:B------:R0:W2:Y:S04]  /*7ab0*/  LDG.E R114, [R106.64] ;  /* 0x0000000e6a727981 */ /* 0x0000a8000c1e1900 */
[----:B------:R-:W-:Y:S01]  /*7ac0*/  IADD3 R147, R147, R93, RZ ;  /* 0x0000005d93937210 */ /* 0x000fe20007ffe0ff */
[----:B------:R1:W5:Y:S04]  /*7ad0*/  LDG.E R250, [R142.64] ;  /* 0x0000000e8efa7981 */ /* 0x000368000c1e1900 */
[----:B------:R-:W2:Y:S04]  /*7ae0*/  LDG.E R93, [R118.64] ;  /* 0x0000000e765d7981 */ /* 0x000ea8000c1e1900 */
[----:B0-----:R-:W2:Y:S04]  /*7af0*/  LDG.E R107, [R110.64] ;  /* 0x0000000e6e6b7981 */ /* 0x001ea8000c1e1900 */
[----:B------:R-:W2:Y:S04]  /*7b00*/  LDG.E R106, [R112.64] ;  /* 0x0000000e706a7981 */ /* 0x000ea8000c1e1900 */
[----:B------:R1:W5:Y:S04]  /*7b10*/  LDG.E R247, [R152.64] ;  /* 0x0000000e98f77981 */ /* 0x000368000c1e1900 */
[----:B------:R1:W5:Y:S01]  /*7b20*/  LDG.E R245, [R146.64] ;  /* 0x0000000e92f57981 */ /* 0x000362000c1e1900 */
[----:B----4-:R-:W-:Y:S01]  /*7b30*/  FFMA R21, RZ, R5, R4 ;  /* 0x00000005ff157223 */ /* 0x010fe20000000004 */
[----:B------:R-:W-:-:S03]  /*7b40*/  FMUL R20, R58, c[0x0][0x654] ;  /* 0x000195003a147a20 */ /* 0x000fc60000400000 */
[----:B------:R-:W-:Y:S01]  /*7b50*/  FFMA R21, RZ, R6, R21 ;  /* 0x00000006ff157223 */ /* 0x000fe20000000015 */
[----:B------:R-:W-:Y:S01]  /*7b60*/  FFMA R20, R162, c[0x0][0x650], R20 ;  /* 0x00019400a2147a23 */ /* 0x000fe20000000014 */
[----:B------:R-:W-:Y:S02]  /*7b70*/  FADD R210, R56, R56 ;  /* 0x0000003838d27221 */ /* 0x000fe40000000000 */
[----:B------:R-:W-:Y:S01]  /*7b80*/  FADD R21, R21, R21 ;  /* 0x0000001515157221 */ /* 0x000fe20000000000 */
[----:B------:R-:W-:Y:S01]  /*7b90*/  FADD R151, R20, R151 ;  /* 0x0000009714977221 */ /* 0x000fe20000000000 */
[----:B------:R-:W-:Y:S01]  /*7ba0*/  FFMA R238, -RZ, R4, R6 ;  /* 0x00000004ffee7223 */ /* 0x000fe20000000106 */
[-C--:B------:R-:W-:Y:S01]  /*7bb0*/  FFMA R210, R210, R56.reuse, -1 ;  /* 0xbf800000d2d27423 */ /* 0x080fe20000000038 */
[----:B------:R-:W-:Y:S01]  /*7bc0*/  FMUL R20, R21, R5 ;  /* 0x0000000515147220 */ /* 0x000fe20000400000 */
[----:B------:R-:W-:Y:S01]  /*7bd0*/  FMUL R22, R59, c[0x0][0x654] ;  /* 0x000195003b167a20 */ /* 0x000fe20000400000 */
[----:B------:R-:W-:-:S02]  /*7be0*/  FMUL R238, R238, R56 ;  /* 0x00000038eeee7220 */ /* 0x000fc40000400000 */
[----:B------:R-:W-:Y:S01]  /*7bf0*/  FFMA R20, RZ, R210, R20 ;  /* 0x000000d2ff147223 */ /* 0x000fe20000000014 */
[----:B------:R-:W-:Y:S01]  /*7c00*/  FFMA R22, R57, c[0x0][0x650], R22 ;  /* 0x0001940039167a23 */ /* 0x000fe20000000016 */
[-C--:B------:R-:W-:Y:S02]  /*7c10*/  FMUL R234, R90, R5.reuse ;  /* 0x000000055aea7220 */ /* 0x080fe40000400000 */
[----:B------:R-:W-:Y:S01]  /*7c20*/  FFMA R238, R238, 2, R20 ;  /* 0x40000000eeee7823 */ /* 0x000fe20000000014 */
[----:B------:R-:W-:Y:S01]  /*7c30*/  FMUL R20, R81, R5 ;  /* 0x0000000551147220 */ /* 0x000fe20000400000 */
[----:B------:R-:W-:Y:S01]  /*7c40*/  FADD R149, R22, R149 ;  /* 0x0000009516957221 */ /* 0x000fe20000000000 */
[-C--:B------:R-:W-:Y:S01]  /*7c50*/  FFMA R234, R89, R4.reuse, R234 ;  /* 0x0000000459ea7223 */ /* 0x080fe200000000ea */
[CC--:B------:R-:W-:Y:S01]  /*7c60*/  FFMA R22, R21.reuse, R4.reuse, R210 ;  /* 0x0000000415167223 */ /* 0x0c0fe200000000d2 */
[-C--:B------:R-:W-:Y:S01]  /*7c70*/  FFMA R20, R80, R4.reuse, R20 ;  /* 0x0000000450147223 */ /* 0x080fe20000000014 */
[----:B------:R-:W-:Y:S01]  /*7c80*/  FFMA R239, RZ, R4, -R5 ;  /* 0x00000004ffef7223 */ /* 0x000fe20000000805 */
[-C--:B------:R-:W-:Y:S01]  /*7c90*/  FMUL R21, R21, R6.reuse ;  /* 0x0000000615157220 */ /* 0x080fe20000400000 */
[-C--:B------:R-:W-:Y:S01]  /*7ca0*/  FFMA R234, R91, R6.reuse, R234 ;  /* 0x000000065bea7223 */ /* 0x080fe200000000ea */
[----:B------:R-:W-:Y:S01]  /*7cb0*/  FFMA R20, R82, R6, R20 ;  /* 0x0000000652147223 */ /* 0x000fe20000000014 */
[----:B------:R-:W-:Y:S01]  /*7cc0*/  FMUL R239, R239, R56 ;  /* 0x00000038efef7220 */ /* 0x000fe20000400000 */
[----:B------:R-:W-:Y:S01]  /*7cd0*/  FFMA R21, RZ, R210, R21 ;  /* 0x000000d2ff157223 */ /* 0x000fe20000000015 */
[----:B------:R-:W-:Y:S01]  /*7ce0*/  FADD R234, R234, R234 ;  /* 0x000000eaeaea7221 */ /* 0x000fe20000000000 */
[----:B------:R-:W-:-:S02]  /*7cf0*/  FADD R20, R20, R20 ;  /* 0x0000001414147221 */ /* 0x000fc40000000000 */
[----:B------:R-:W-:Y:S01]  /*7d00*/  FFMA R239, R239, 2, R21 ;  /* 0x40000000efef7823 */ /* 0x000fe20000000015 */
[----:B------:R-:W-:Y:S01]  /*7d10*/  FMUL R21, R90, R6 ;  /* 0x000000065a157220 */ /* 0x000fe20000400000 */
[C---:B------:R-:W-:Y:S01]  /*7d20*/  FMUL R222, R234.reuse, R4 ;  /* 0x00000004eade7220 */ /* 0x040fe20000400000 */
[CC--:B------:R-:W-:Y:S01]  /*7d30*/  FMUL R216, R234.reuse, R5.reuse ;  /* 0x00000005ead87220 */ /* 0x0c0fe20000400000 */
[----:B------:R-:W-:Y:S01]  /*7d40*/  FMUL R234, R234, R6 ;  /* 0x00000006eaea7220 */ /* 0x000fe20000400000 */
[C---:B------:R-:W-:Y:S01]  /*7d50*/  FMUL R209, R20.reuse, R4 ;  /* 0x0000000414d17220 */ /* 0x040fe20000400000 */
[CC--:B------:R-:W-:Y:S01]  /*7d60*/  FMUL R206, R20.reuse, R5.reuse ;  /* 0x0000000514ce7220 */ /* 0x0c0fe20000400000 */
[----:B------:R-:W-:Y:S01]  /*7d70*/  FMUL R20, R20, R6 ;  /* 0x0000000614147220 */ /* 0x000fe20000400000 */
[C---:B------:R-:W-:Y:S01]  /*7d80*/  FFMA R21, R91.reuse, R5, -R21 ;  /* 0x000000055b157223 */ /* 0x040fe20000000815 */
[C---:B------:R-:W-:Y:S01]  /*7d90*/  FFMA R222, R210.reuse, R89, R222 ;  /* 0x00000059d2de7223 */ /* 0x040fe200000000de */
[C---:B------:R-:W-:Y:S01]  /*7da0*/  FFMA R216, R210.reuse, R90, R216 ;  /* 0x0000005ad2d87223 */ /* 0x040fe200000000d8 */
[C---:B------:R-:W-:Y:S01]  /*7db0*/  FFMA R234, R210.reuse, R91, R234 ;  /* 0x0000005bd2ea7223 */ /* 0x040fe200000000ea */
[C---:B------:R-:W-:Y:S01]  /*7dc0*/  FFMA R209, R210.reuse, R80, R209 ;  /* 0x00000050d2d17223 */ /* 0x040fe200000000d1 */
[C---:B------:R-:W-:Y:S01]  /*7dd0*/  FFMA R206, R210.reuse, R81, R206 ;  /* 0x00000051d2ce7223 */ /* 0x040fe200000000ce */
[----:B------:R-:W-:Y:S01]  /*7de0*/  FFMA R210, R210, R82, R20 ;  /* 0x00000052d2d27223 */ /* 0x000fe20000000014 */
[----:B------:R-:W-:Y:S01]  /*7df0*/  FMUL R20, R91, R4 ;  /* 0x000000045b147220 */ /* 0x000fe20000400000 */
[----:B------:R-:W-:-:S03]  /*7e00*/  FMUL R21, R21, R56 ;  /* 0x0000003815157220 */ /* 0x000fc60000400000 */
[----:B------:R-:W-:Y:S01]  /*7e10*/  FFMA R20, R89, R6, -R20 ;  /* 0x0000000659147223 */ /* 0x000fe20000000814 */
[----:B------:R-:W-:Y:S01]  /*7e20*/  FFMA R222, R21, 2, R222 ;  /* 0x4000000015de7823 */ /* 0x000fe200000000de */
[----:B------:R-:W-:Y:S02]  /*7e30*/  FMUL R21, R89, R5 ;  /* 0x0000000559157220 */ /* 0x000fe40000400000 */
[----:B------:R-:W-:Y:S02]  /*7e40*/  FMUL R20, R20, R56 ;  /* 0x0000003814147220 */ /* 0x000fe40000400000 */
[----:B------:R-:W-:Y:S02]  /*7e50*/  FFMA R21, R90, R4, -R21 ;  /* 0x000000045a157223 */ /* 0x000fe40000000815 */
[----:B------:R-:W-:Y:S01]  /*7e60*/  FFMA R216, R20, 2, R216 ;  /* 0x4000000014d87823 */ /* 0x000fe200000000d8 */
[----:B------:R-:W-:Y:S01]  /*7e70*/  FMUL R20, R81, R6 ;  /* 0x0000000651147220 */ /* 0x000fe20000400000 */
[----:B------:R-:W-:-:S03]  /*7e80*/  FMUL R21, R21, R56 ;  /* 0x0000003815157220 */ /* 0x000fc60000400000 */
[C---:B------:R-:W-:Y:S01]  /*7e90*/  FFMA R20, R82.reuse, R5, -R20 ;  /* 0x0000000552147223 */ /* 0x040fe20000000814 */
[----:B------:R-:W-:Y:S01]  /*7ea0*/  FFMA R234, R21, 2, R234 ;  /* 0x4000000015ea7823 */ /* 0x000fe200000000ea */
[----:B------:R-:W-:Y:S01]  /*7eb0*/  FMUL R21, R82, R4 ;  /* 0x0000000452157220 */ /* 0x000fe20000400000 */
[----:B------:R-:W-:Y:S01]  /*7ec0*/  FMUL R240, RZ, R6 ;  /* 0x00000006fff07220 */ /* 0x000fe20000400000 */
[----:B------:R-:W-:Y:S01]  /*7ed0*/  FMUL R20, R20, R56 ;  /* 0x0000003814147220 */ /* 0x000fe20000400000 */
[----:B---3--:R-:W-:Y:S01]  /*7ee0*/  STL [R1+0x1dc], R156 ;  /* 0x0001dc9c01007387 */ /* 0x008fe20000100800 */
[----:B------:R-:W-:-:S03]  /*7ef0*/  FFMA R21, R80, R6, -R21 ;  /* 0x0000000650157223 */ /* 0x000fc60000000815 */
[----:B------:R-:W-:Y:S01]  /*7f00*/  STL [R1+0x1d8], R155 ;  /* 0x0001d89b01007387 */ /* 0x000fe20000100800 */
[----:B------:R-:W-:-:S03]  /*7f10*/  FFMA R209, R20, 2, R209 ;  /* 0x4000000014d17823 */ /* 0x000fc600000000d1 */
[----:B------:R-:W-:Y:S04]  /*7f20*/  STL [R1+0x1d4], R148 ;  /* 0x0001d49401007387 */ /* 0x000fe80000100800 */
[----:B------:R-:W-:Y:S04]  /*7f30*/  STL [R1+0xbc], R145 ;  /* 0x0000bc9101007387 */ /* 0x000fe80000100800 */
[----:B------:R-:W-:Y:S04]  /*7f40*/  STL [R1+0xb8], R144 ;  /* 0x0000b89001007387 */ /* 0x000fe80000100800 */
[----:B------:R-:W-:Y:S04]  /*7f50*/  STL [R1+0xec], R108 ;  /* 0x0000ec6c01007387 */ /* 0x000fe80000100800 */
[----:B------:R-:W-:Y:S01]  /*7f60*/  STL [R1+0x1cc], R102 ;  /* 0x0001cc6601007387 */ /* 0x000fe20000100800 */
[-C--:B------:R-:W-:Y:S01]  /*7f70*/  FFMA R240, RZ, R5.reuse, -R240 ;  /* 0x00000005fff07223 */ /* 0x080fe200000008f0 */
[----:B------:R-:W-:Y:S01]  /*7f80*/  FMUL R20, R80, R5 ;  /* 0x0000000550147220 */ /* 0x000fe20000400000 */
[----:B------:R-:W-:-:S02]  /*7f90*/  FMUL R21, R21, R56 ;  /* 0x0000003815157220 */ /* 0x000fc40000400000 */
[----:B------:R-:W-:Y:S01]  /*7fa0*/  FMUL R240, R240, R56 ;  /* 0x00000038f0f07220 */ /* 0x000fe20000400000 */
[----:B------:R-:W-:Y:S01]  /*7fb0*/  FFMA R20, R81, R4, -R20 ;  /* 0x0000000451147223 */ /* 0x000fe20000000814 */
[----:B------:R-:W-:Y:S01]  /*7fc0*/  FFMA R206, R21, 2, R206 ;  /* 0x4000000015ce7823 */ /* 0x000fe200000000ce */
[----:B------:R0:W-:Y:S01]  /*7fd0*/  STL [R1+0x1d0], R23 ;  /* 0x0001d01701007387 */ /* 0x0001e20000100800 */
[----:B------:R-:W-:Y:S01]  /*7fe0*/  FFMA R240, R240, 2, R22 ;  /* 0x40000000f0f07823 */ /* 0x000fe20000000016 */
[----:B------:R-:W-:Y:S01]  /*7ff0*/  FMUL R20, R20, R56 ;  /* 0x0000003814147220 */ /* 0x000fe20000400000 */
[C---:B------:R-:W-:Y:S01]  /*8000*/  FMUL R179, R61.reuse, R238 ;  /* 0x000000ee3db37220 */ /* 0x040fe20000400000 */
[C---:B------:R-:W-:Y:S01]  /*8010*/  FMUL R178, R61.reuse, R216 ;  /* 0x000000d83db27220 */ /* 0x040fe20000400000 */
[----:B------:R-:W-:Y:S01]  /*8020*/  FMUL R177, R61, R206 ;  /* 0x000000ce3db17220 */ /* 0x000fe20000400000 */
[----:B------:R-:W-:Y:S01]  /*8030*/  FFMA R210, R20, 2, R210 ;  /* 0x4000000014d27823 */ /* 0x000fe200000000d2 */
[----:B0-----:R-:W-:Y:S01]  /*8040*/  FMUL R23, R60, c[0x0][0x654] ;  /* 0x000195003c177a20 */ /* 0x001fe20000400000 */
[C---:B------:R-:W-:Y:S01]  /*8050*/  FFMA R179, R63.reuse, R240, R179 ;  /* 0x000000f03fb37223 */ /* 0x040fe200000000b3 */
[C---:B------:R-:W-:Y:S01]  /*8060*/  FFMA R178, R63.reuse, R222, R178 ;  /* 0x000000de3fb27223 */ /* 0x040fe200000000b2 */
[----:B------:R-:W-:Y:S01]  /*8070*/  FFMA R177, R63, R209, R177 ;  /* 0x000000d13fb17223 */ /* 0x000fe200000000b1 */
[----:B------:R-:W-:Y:S01]  /*8080*/  FFMA R23, R161, c[0x0][0x650], R23 ;  /* 0x00019400a1177a23 */ /* 0x000fe20000000017 */
[----:B------:R0:W-:Y:S01]  /*8090*/  STL [R1+0xcc], R95 ;  /* 0x0000cc5f01007387 */ /* 0x0001e20000100800 */
[C---:B------:R-:W-:Y:S01]  /*80a0*/  FFMA R179, R62.reuse, R239, R179 ;  /* 0x000000ef3eb37223 */ /* 0x040fe200000000b3 */
[C---:B------:R-:W-:Y:S01]  /*80b0*/  FFMA R178, R62.reuse, R234, R178 ;  /* 0x000000ea3eb27223 */ /* 0x040fe200000000b2 */
[----:B------:R-:W-:Y:S01]  /*80c0*/  FADD R150, R23, R150 ;  /* 0x0000009617967221 */ /* 0x000fe20000000000 */
[----:B------:R3:W-:Y:S01]  /*80d0*/  STL [R1+0xc8], R94 ;  /* 0x0000c85e01007387 */ /* 0x0007e20000100800 */
[----:B------:R-:W-:Y:S01]  /*80e0*/  FFMA R177, R62, R210, R177 ;  /* 0x000000d23eb17223 */ /* 0x000fe200000000b1 */
[----:B------:R-:W-:Y:S01]  /*80f0*/  FADD R220, -R6, -RZ ;  /* 0x800000ff06dc7221 */ /* 0x000fe20000000100 */
[----:B------:R-:W-:Y:S01]  /*8100*/  FADD R217, -R5, -RZ ;  /* 0x800000ff05d97221 */ /* 0x000fe20000000100 */
[----:B------:R-:W-:Y:S01]  /*8110*/  FADD R214, -R4, -RZ ;  /* 0x800000ff04d67221 */ /* 0x000fe20000000100 */
[----:B------:R-:W-:-:S02]  /*8120*/  MOV R180, R8 ;  /* 0x0000000800b47202 */ /* 0x000fc40000000f00 */
[----:B------:R-:W-:Y:S02]  /*8130*/  MOV R181, R9 ;  /* 0x0000000900b57202 */ /* 0x000fe40000000f00 */
[----:B0-----:R-:W-:Y:S02]  /*8140*/  MOV R95, R68 ;  /* 0x00000044005f7202 */ /* 0x001fe40000000f00 */
[----:B---3--:R-:W-:Y:S02]  /*8150*/  MOV R94, R7 ;  /* 0x00000007005e7202 */ /* 0x008fe40000000f00 */
[----:B------:R-:W-:Y:S01]  /*8160*/  MOV R219, R56 ;  /* 0x0000003800db7202 */ /* 0x000fe20000000f00 */
[----:B--2---:R-:W-:Y:S04]  /*8170*/  STL [R1+0x78], R105 ;  /* 0x0000786901007387 */ /* 0x004fe80000100800 */
[----:B------:R-:W-:Y:S04]  /*8180*/  STL [R1+0x7c], R104 ;  /* 0x00007c6801007387 */ /* 0x000fe80000100800 */
[----:B------:R-:W-:Y:S04]  /*8190*/  STL [R1+0x20], R103 ;  /* 0x0000206701007387 */ /* 0x000fe80000100800 */
[----:B------:R-:W-:Y:S04]  /*81a0*/  STL [R1+0xf8], R114 ;  /* 0x0000f87201007387 */ /* 0x000fe80000100800 */
[----:B------:R-:W-:Y:S04]  /*81b0*/  STL [R1+0xd4], R107 ;  /* 0x0000d46b01007387 */ /* 0x000fe80000100800 */
[----:B------:R-:W-:Y:S04]  /*81c0*/  STL [R1+0xd0], R106 ;  /* 0x0000d06a01007387 */ /* 0x000fe80000100800 */
[----:B------:R0:W-:Y:S04]  /*81d0*/  STL [R1+0xb4], R101 ;  /* 0x0000b46501007387 */ /* 0x0001e80000100800 */
[----:B------:R2:W-:Y:S01]  /*81e0*/  STL [R1+0x3c], R93 ;  /* 0x00003c5d01007387 */ /* 0x0005e20000100800 */
[----:B0-----:R-:W-:-:S02]  /*81f0*/  MOV R101, R27 ;  /* 0x0000001b00657202 */ /* 0x001fc40000000f00 */
[----:B--2---:R-:W-:Y:S02]  /*8200*/  MOV R93, 0x3f800000 ;  /* 0x3f800000005d7802 */ /* 0x004fe40000000f00 */
.L_x_188:
[----:B-1----:R-:W-:Y:S05]  /*8210*/  BSYNC B4 ;  /* 0x0000000000047941 */ /* 0x002fea0003800000 */
.L_x_187:
[----:B------:R-:W-:Y:S01]  /*8220*/  ISETP.NE.AND P4, PT, R25, 0x6, PT ;  /* 0x000000061900780c */ /* 0x000fe20003f85270 */
[----:B------:R-:W-:Y:S01]  /*8230*/  BSSY B4, `(.L_x_232) ;  /* 0x0000358000047945 */ /* 0x000fe20003800000 */
[----:B------:R-:W-:Y:S01]  /*8240*/  CS2R R212, SRZ ;  /* 0x0000000000d47805 */ /* 0x000fe2000001ff00 */
[----:B------:R-:W-:Y:S01]  /*8250*/  CS2R R146, SRZ ;  /* 0x0000000000927805 */ /* 0x000fe2000001ff00 */
[----:B------:R-:W-:Y:S01]  /*8260*/  MOV R148, RZ ;  /* 0x000000ff00947202 */ /* 0x000fe20000000f00 */
[----:B------:R-:W-:Y:S01]  /*8270*/  CS2R R152, SRZ ;  /* 0x0000000000987805 */ /* 0x000fe2000001ff00 */
        /* <DEDUP_REMOVED lines=9> */
[----:B------:R-:W-:Y:S01]  /*8310*/  MOV R114, RZ ;  /* 0x000000ff00727202 */ /* 0x000fe20000000f00 */
[----:B------:R-:W-:Y:S01]  /*8320*/  CS2R R134, SRZ ;  /* 0x0000000000867805 */ /* 0x000fe2000001ff00 */
[----:B------:R-:W-:Y:S01]  /*8330*/  CS2R R138, SRZ ;  /* 0x00000000008a7805 */ /* 0x000fe2000001ff00 */
[----:B------:R-:W-:Y:S01]  /*8340*/  CS2R R140, SRZ ;  /* 0x00000000008c7805 */ /* 0x000fe2000001ff00 */
[----:B------:R-:W-:Y:S01]  /*8350*/  CS2R R142, SRZ ;  /* 0x00000000008e7805 */ /* 0x000fe2000001ff00 */
[----:B------:R-:W-:Y:S05]  /*8360*/  @P4 BRA `(.L_x_233) ;  /* 0x0000344000004947 */ /* 0x000fea0003800000 */
[-C--:B------:R-:W-:Y:S01]  /*8370*/  FFMA R20, RZ, R8.reuse, R7 ;  /* 0x00000008ff147223 */ /* 0x080fe20000000007 */
        /* <DEDUP_REMOVED lines=54> */
[----:B-----5:R-:W-:Y:S05]  /*86e0*/  CALL.REL.NOINC `($__internal_7_$__cuda_sm3x_div_rn_noftz_f32_slowpath) ;  /* 0x0001cab000007944 */ /* 0x020fea0003c00000 */
[----:B------:R-:W-:Y:S02]  /*86f0*/  MOV R108, R104 ;  /* 0x00000068006c7202 */ /* 0x000fe40000000f00 */
.L_x_238:
[----:B------:R-:W-:Y:S05]  /*8700*/  BSYNC B6 ;  /* 0x0000000000067941 */ /* 0x000fea0003800000 */
.L_x_237:
        /* <DEDUP_REMOVED lines=15> */
[----:B-----5:R-:W-:Y:S05]  /*8800*/  CALL.REL.NOINC `($__internal_5_$__cuda_sm20_rcp_rn_f32_slowpath) ;  /* 0x0001c4e000007944 */ /* 0x020fea0003c00000 */
[----:B-1----:R-:W-:Y:S01]  /*8810*/  MOV R20, R103 ;  /* 0x0000006700147202 */ /* 0x002fe20000000f00 */
[----:B------:R-:W-:Y:S05]  /*8820*/  BRA `(.L_x_241) ;  /* 0x0000004000007947 */ /* 0x000fea0003800000 */
.L_x_240:
[----:B------:R-:W0:Y:S02]  /*8830*/  MUFU.RCP R21, R20 ;  /* 0x0000001400157308 */ /* 0x000e240000001000 */
[----:B0-----:R-:W-:-:S04]  /*8840*/  FFMA R20, R20, R21, -1 ;  /* 0xbf80000014147423 */ /* 0x001fc80000000015 */
[----:B------:R-:W-:-:S04]  /*8850*/  FADD.FTZ R20, -R20, -RZ ;  /* 0x800000ff14147221 */ /* 0x000fc80000010100 */
[----:B------:R-:W-:Y:S02]  /*8860*/  FFMA R20, R21, R20, R21 ;  /* 0x0000001415147223 */ /* 0x000fe40000000015 */
.L_x_241:
[----:B------:R-:W-:Y:S05]  /*8870*/  BSYNC B3 ;  /* 0x0000000000037941 */ /* 0x000fea0003800000 */
.L_x_239:
        /* <DEDUP_REMOVED lines=10> */
.L_x_236:
[----:B------:R-:W-:Y:S02]  /*8920*/  ISETP.GE.AND P1, PT, R115, RZ, PT ;  /* 0x000000ff7300720c */ /* 0x000fe40003f26270 */
[----:B------:R-:W-:-:S04]  /*8930*/  MOV R115, 0x4016cbe4 ;  /* 0x4016cbe400737802 */ /* 0x000fc80000000f00 */
[----:B------:R-:W-:-:S04]  /*8940*/  SEL R115, R115, 0x3f490fdb, !P1 ;  /* 0x3f490fdb73737807 */ /* 0x000fc80004800000 */
[----:B------:R-:W-:Y:S01]  /*8950*/  LOP3.LUT R115, R115, 0x80000000, R23, 0xf8, !PT ;  /* 0x8000000073737812 */ /* 0x000fe200078ef817 */
[----:B------:R-:W-:Y:S05]  /*8960*/  BRA `(.L_x_242) ;  /* 0x0000003000007947 */ /* 0x000fea0003800000 */
.L_x_235:
[----:B------:R-:W-:-:S04]  /*8970*/  SHF.R.S32.HI R115, RZ, 0x1f, R115 ;  /* 0x0000001fff737819 */ /* 0x000fc80000011473 */
[----:B------:R-:W-:-:S04]  /*8980*/  LOP3.LUT R115, R115, 0x40490fdb, RZ, 0xc0, !PT ;  /* 0x40490fdb73737812 */ /* 0x000fc800078ec0ff */
[----:B------:R-:W-:Y:S02]  /*8990*/  LOP3.LUT R115, R115, 0x80000000, R23, 0xf8, !PT ;  /* 0x8000000073737812 */ /* 0x000fe400078ef817 */
.L_x_242:
[----:B------:R-:W-:Y:S05]  /*89a0*/  BSYNC B5 ;  /* 0x0000000000057941 */ /* 0x000fea0003800000 */
.L_x_234:
        /* <DEDUP_REMOVED lines=33> */
.L_x_244:
[----:B0-----:R-:W-:Y:S02]  /*8bc0*/  FSETP.GEU.AND P2, PT, -R102, RZ, PT ;  /* 0x000000ff6600720b */ /* 0x001fe40003f4e100 */
[----:B------:R-:W-:-:S04]  /*8bd0*/  MOV R20, 0x3fc90fdb ;  /* 0x3fc90fdb00147802 */ /* 0x000fc80000000f00 */
[----:B-----5:R-:W-:-:S05]  /*8be0*/  FSEL R103, -R20, 1.5707963705062866211, !P2 ;  /* 0x3fc90fdb14677808 */ /* 0x020fca0005000100 */
[----:B------:R0:W-:Y:S02]  /*8bf0*/  STL [R1+0x1f0], R103 ;  /* 0x0001f06701007387 */ /* 0x0001e40000100800 */
.L_x_245:
[----:B------:R-:W-:Y:S05]  /*8c00*/  BSYNC B2 ;  /* 0x0000000000027941 */ /* 0x000fea0003800000 */
.L_x_243:
        /* <DEDUP_REMOVED lines=8> */
[----:B------:R-:W-:Y:S01]  /*8c90*/  FMNMX R20, |R117|, |R22|, !PT ;  /* 0x4000001675147209 */ /* 0x000fe20007800200 */
[----:B------:R-:W-:Y:S03]  /*8ca0*/  BSSY B6, `(.L_x_249) ;  /* 0x000000d000067945 */ /* 0x000fe60003800000 */
[----:B------:R-:W1:Y:S02]  /*8cb0*/  MUFU.RCP R23, R20 ;  /* 0x0000001400177308 */ /* 0x000e640000001000 */
[----:B-1----:R-:W-:-:S04]  /*8cc0*/  FFMA R21, -R20, R23, 1 ;  /* 0x3f80000014157423 */ /* 0x002fc80000000117 */
[----:B------:R-:W-:Y:S01]  /*8cd0*/  FFMA R23, R23, R21, R23 ;  /* 0x0000001517177223 */ /* 0x000fe20000000017 */
[----:B------:R-:W-:-:S04]  /*8ce0*/  FMNMX R21, |R117|, |R22|, PT ;  /* 0x4000001675157209 */ /* 0x000fc80003800200 */
[----:B------:R-:W1:Y:S01]  /*8cf0*/  FCHK P1, R21, R20 ;  /* 0x0000001415007302 */ /* 0x000e620000020000 */
[----:B------:R-:W-:-:S04]  /*8d00*/  FFMA R102, R21, R23, RZ ;  /* 0x0000001715667223 */ /* 0x000fc800000000ff */
[----:B0-----:R-:W-:-:S04]  /*8d10*/  FFMA R103, -R20, R102, R21 ;  /* 0x0000006614677223 */ /* 0x001fc80000000115 */
[----:B------:R-:W-:Y:S01]  /*8d20*/  FFMA R23, R23, R103, R102 ;  /* 0x0000006717177223 */ /* 0x000fe20000000066 */
[----:B-1----:R-:W-:Y:S05]  /*8d30*/  @!P1 BRA `(.L_x_250) ;  /* 0x0000003000009947 */ /* 0x002fea0003800000 */
[----:B------:R-:W-:Y:S02]  /*8d40*/  MOV R103, 0x8d60 ;  /* 0x00008d6000677802 */ /* 0x000fe40000000f00 */
[----:B------:R-:W-:Y:S05]  /*8d50*/  CALL.REL.NOINC `($__internal_7_$__cuda_sm3x_div_rn_noftz_f32_slowpath) ;  /* 0x0001c44000007944 */ /* 0x000fea0003c00000 */
[----:B------:R-:W-:Y:S02]  /*8d60*/  MOV R23, R104 ;  /* 0x0000006800177202 */ /* 0x000fe40000000f00 */
.L_x_250:
[----:B------:R-:W-:Y:S05]  /*8d70*/  BSYNC B6 ;  /* 0x0000000000067941 */ /* 0x000fea0003800000 */
.L_x_249:
        /* <DEDUP_REMOVED lines=18> */
.L_x_252:
[----:B------:R-:W0:Y:S02]  /*8ea0*/  MUFU.RCP R21, R20 ;  /* 0x0000001400157308 */ /* 0x000e240000001000 */
[----:B0-----:R-:W-:-:S04]  /*8eb0*/  FFMA R20, R20, R21, -1 ;  /* 0xbf80000014147423 */ /* 0x001fc80000000015 */
[----:B------:R-:W-:-:S04]  /*8ec0*/  FADD.FTZ R20, -R20, -RZ ;  /* 0x800000ff14147221 */ /* 0x000fc80000010100 */
[----:B------:R-:W-:Y:S02]  /*8ed0*/  FFMA R20, R21, R20, R21 ;  /* 0x0000001415147223 */ /* 0x000fe40000000015 */
.L_x_253:
[----:B------:R-:W-:Y:S05]  /*8ee0*/  BSYNC B3 ;  /* 0x0000000000037941 */ /* 0x000fea0003800000 */
.L_x_251:
        /* <DEDUP_REMOVED lines=10> */
.L_x_248:
[----:B------:R-:W-:Y:S02]  /*8f90*/  ISETP.GE.AND P1, PT, R117, RZ, PT ;  /* 0x000000ff7500720c */ /* 0x000fe40003f26270 */
[----:B------:R-:W-:-:S04]  /*8fa0*/  MOV R117, 0x4016cbe4 ;  /* 0x4016cbe400757802 */ /* 0x000fc80000000f00 */
[----:B------:R-:W-:-:S04]  /*8fb0*/  SEL R117, R117, 0x3f490fdb, !P1 ;  /* 0x3f490fdb75757807 */ /* 0x000fc80004800000 */
[----:B------:R-:W-:Y:S01]  /*8fc0*/  LOP3.LUT R117, R117, 0x80000000, R22, 0xf8, !PT ;  /* 0x8000000075757812 */ /* 0x000fe200078ef816 */
[----:B------:R-:W-:Y:S05]  /*8fd0*/  BRA `(.L_x_254) ;  /* 0x0000003000007947 */ /* 0x000fea0003800000 */
.L_x_247:
[----:B------:R-:W-:-:S04]  /*8fe0*/  SHF.R.S32.HI R117, RZ, 0x1f, R117 ;  /* 0x0000001fff757819 */ /* 0x000fc80000011475 */
[----:B------:R-:W-:-:S04]  /*8ff0*/  LOP3.LUT R117, R117, 0x40490fdb, RZ, 0xc0, !PT ;  /* 0x40490fdb75757812 */ /* 0x000fc800078ec0ff */
[----:B------:R-:W-:Y:S02]  /*9000*/  LOP3.LUT R117, R117, 0x80000000, R22, 0xf8, !PT ;  /* 0x8000000075757812 */ /* 0x000fe400078ef816 */
.L_x_254:
[----:B------:R-:W-:Y:S05]  /*9010*/  BSYNC B5 ;  /* 0x0000000000057941 */ /* 0x000fea0003800000 */
.L_x_246:
        /* <DEDUP_REMOVED lines=24> */
.L_x_258:
        /* <DEDUP_REMOVED lines=49> */
.L_x_257:
[----:B------:R-:W-:Y:S01]  /*94b0*/  FMUL R23, RZ, R22 ;  /* 0x00000016ff177220 */ /* 0x000fe20000400000 */
[----:B------:R-:W-:Y:S02]  /*94c0*/  MOV R104, RZ ;  /* 0x000000ff00687202 */ /* 0x000fe40000000f00 */
.L_x_256:
[----:B------:R-:W-:Y:S05]  /*94d0*/  BSYNC B2 ;  /* 0x0000000000027941 */ /* 0x000fea0003800000 */
.L_x_255:
        /* <DEDUP_REMOVED lines=31> */
.L_x_262:
        /* <DEDUP_REMOVED lines=49> */
.L_x_261:
[----:B------:R-:W-:Y:S01]  /*99e0*/  FMUL R103, RZ, R22 ;  /* 0x00000016ff677220 */ /* 0x000fe20000400000 */
[----:B------:R-:W-:Y:S02]  /*99f0*/  MOV R102, RZ ;  /* 0x000000ff00667202 */ /* 0x000fe40000000f00 */
.L_x_260:
[----:B------:R-:W-:Y:S05]  /*9a00*/  BSYNC B2 ;  /* 0x0000000000027941 */ /* 0x000fea0003800000 */
.L_x_259:
[----:B------:R-:W-:Y:S01]  /*9a10*/  LOP3.LUT P2, RZ, R102, 0x1, RZ, 0xc0, !PT ;  /* 0x0000000166ff7812 */ /* 0x000fe2000784c0ff */
[----:B------:R-:W-:Y:S01]  /*9a20*/  FMUL R20, R103, R103 ;  /* 0x0000006767147220 */ /* 0x000fe20000400000 */
[----:B------:R-:W-:Y:S01]  /*9a30*/  MOV R21, 0xb94d4153 ;  /* 0xb94d415300157802 */ /* 0x000fe20000000f00 */
[----:B------:R-:W-:Y:S01]  /*9a40*/  FMUL R104, R116, -0.5 ;  /* 0xbf00000074687820 */ /* 0x000fe20000400000 */
[----:B------:R-:W-:Y:S01]  /*9a50*/  LOP3.LUT P1, RZ, R102, 0x2, RZ, 0xc0, !PT ;  /* 0x0000000266ff7812 */ /* 0x000fe2000782c0ff */
[C---:B------:R-:W-:Y:S01]  /*9a60*/  FADD R113, R23.reuse, R23 ;  /* 0x0000001717717221 */ /* 0x040fe20000000000 */
[----:B------:R-:W-:Y:S01]  /*9a70*/  FSEL R102, -R134, -0.4999999701976776123, !P2 ;  /* 0xbeffffff86667808 */ /* 0x000fe20005000100 */
[----:B------:R-:W-:Y:S01]  /*9a80*/  FMUL R105, R104, 0.63661974668502807617 ;  /* 0x3f22f98368697820 */ /* 0x000fe20000400000 */
[----:B------:R-:W-:Y:S01]  /*9a90*/  BSSY B2, `(.L_x_263) ;  /* 0x0000063000027945 */ /* 0x000fe20003800000 */
[----:B------:R-:W-:-:S04]  /*9aa0*/  FFMA R113, R23, R113, -1 ;  /* 0xbf80000017717423 */ /* 0x000fc80000000071 */
[----:B------:R-:W-:Y:S01]  /*9ab0*/  @P2 MOV R22, 0x37cbac00 ;  /* 0x37cbac0000162802 */ /* 0x000fe20000000f00 */
[----:B------:R-:W0:Y:S04]  /*9ac0*/  F2I.NTZ R105, R105 ;  /* 0x0000006900697305 */ /* 0x000e280000203100 */
[----:B------:R-:W-:Y:S01]  /*9ad0*/  @P2 FFMA R21, R20, R22, -0.0013887860113754868507 ;  /* 0xbab607ed14152423 */ /* 0x000fe20000000016 */
[----:B------:R-:W-:-:S05]  /*9ae0*/  FSEL R22, R135, 0.041666727513074874878, !P2 ;  /* 0x3d2aaabb87167808 */ /* 0x000fca0005000000 */
[----:B------:R-:W-:Y:S01]  /*9af0*/  FFMA R21, R20, R21, R22 ;  /* 0x0000001514157223 */ /* 0x000fe20000000016 */
[----:B------:R-:W-:-:S03]  /*9b00*/  FSEL R22, R103, 1, !P2 ;  /* 0x3f80000067167808 */ /* 0x000fc60005000000 */
[C---:B------:R-:W-:Y:S02]  /*9b10*/  FFMA R21, R20.reuse, R21, R102 ;  /* 0x0000001514157223 */ /* 0x040fe40000000066 */
[----:B------:R-:W-:Y:S01]  /*9b20*/  FFMA R20, R20, R22, RZ ;  /* 0x0000001614147223 */ /* 0x000fe200000000ff */
[-C--:B0-----:R-:W-:Y:S02]  /*9b30*/  I2FP.F32.S32 R102, R105.reuse ;  /* 0x0000006900667245 */ /* 0x081fe40000201400 */
[----:B------:R-:W-:Y:S01]  /*9b40*/  MOV R103, R105 ;  /* 0x0000006900677202 */ /* 0x000fe20000000f00 */
[----:B------:R-:W-:-:S04]  /*9b50*/  FFMA R22, R21, R20, R22 ;  /* 0x0000001415167223 */ /* 0x000fc80000000016 */
[----:B------:R-:W-:Y:S01]  /*9b60*/  @P1 FFMA R22, R22, -1, RZ ;  /* 0xbf80000016161823 */ /* 0x000fe200000000ff */
[----:B------:R-:W-:-:S03]  /*9b70*/  FSETP.GE.AND P1, PT, |R104|, 105615, PT ;  /* 0x47ce47806800780b */ /* 0x000fc60003f26200 */
[----:B------:R-:W-:-:S04]  /*9b80*/  FMUL R114, RZ, R22 ;  /* 0x00000016ff727220 */ /* 0x000fc80000400000 */
[----:B------:R-:W-:-:S04]  /*9b90*/  FADD R20, R114, R114 ;  /* 0x0000007272147221 */ /* 0x000fc80000000000 */
[----:B------:R-:W-:-:S04]  /*9ba0*/  FADD R20, R114, R20 ;  /* 0x0000001472147221 */ /* 0x000fc80000000000 */
[----:B------:R-:W-:-:S04]  /*9bb0*/  FADD R20, R20, R20 ;  /* 0x0000001414147221 */ /* 0x000fc80000000000 */
[-C--:B------:R-:W-:Y:S01]  /*9bc0*/  FMUL R111, R22, R20.reuse ;  /* 0x00000014166f7220 */ /* 0x080fe20000400000 */
[----:B------:R-:W-:-:S03]  /*9bd0*/  FMUL R20, R114, R20 ;  /* 0x0000001472147220 */ /* 0x000fc60000400000 */
[-C--:B------:R-:W-:Y:S01]  /*9be0*/  FFMA R111, RZ, R113.reuse, R111 ;  /* 0x00000071ff6f7223 */ /* 0x080fe2000000006f */
[--C-:B------:R-:W-:Y:S01]  /*9bf0*/  FADD R112, R113, R20.reuse ;  /* 0x0000001471707221 */ /* 0x100fe20000000000 */
[----:B------:R-:W-:Y:S01]  /*9c00*/  FFMA R113, RZ, R113, R20 ;  /* 0x00000071ff717223 */ /* 0x000fe20000000014 */
[----:B------:R-:W-:-:S04]  /*9c10*/  FADD R20, R114, -R114 ;  /* 0x8000007272147221 */ /* 0x000fc80000000000 */
[----:B------:R-:W-:-:S04]  /*9c20*/  FMUL R20, R23, R20 ;  /* 0x0000001417147220 */ /* 0x000fc80000400000 */
[C---:B------:R-:W-:Y:S01]  /*9c30*/  FFMA R111, R20.reuse, 2, R111 ;  /* 0x40000000146f7823 */ /* 0x040fe2000000006f */
[----:B------:R-:W-:Y:S01]  /*9c40*/  FFMA R112, R20, 2, R112 ;  /* 0x4000000014707823 */ /* 0x000fe20000000070 */
[----:B------:R-:W-:-:S04]  /*9c50*/  FADD R20, R22, -R114 ;  /* 0x8000007216147221 */ /* 0x000fc80000000000 */
        /* <DEDUP_REMOVED lines=19> */
.L_x_266:
        /* <DEDUP_REMOVED lines=26> */
[-C--:B--2---:R-:W-:Y:S02]  /*9f30*/  @P2 SHF.L.U32 R108, R105, R107.reuse, RZ ;  /* 0x0000006b696c2219 */ /* 0x084fe400000006ff */
        /* <DEDUP_REMOVED lines=22> */
.L_x_265:
[----:B------:R-:W-:Y:S01]  /*a0a0*/  FMUL R21, RZ, R104 ;  /* 0x00000068ff157220 */ /* 0x000fe20000400000 */
[----:B------:R-:W-:Y:S02]  /*a0b0*/  MOV R105, RZ ;  /* 0x000000ff00697202 */ /* 0x000fe40000000f00 */
.L_x_264:
[----:B------:R-:W-:Y:S05]  /*a0c0*/  BSYNC B2 ;  /* 0x0000000000027941 */ /* 0x000fea0003800000 */
.L_x_263:
[----:B------:R-:W-:Y:S01]  /*a0d0*/  IADD3 R20, R105, 0x1, RZ ;  /* 0x0000000169147810 */ /* 0x000fe20007ffe0ff */
[----:B------:R-:W-:Y:S01]  /*a0e0*/  BSSY B2, `(.L_x_267) ;  /* 0x000004f000027945 */ /* 0x000fe20003800000 */
[----:B------:R-:W-:-:S02]  /*a0f0*/  MOV R105, 0xb94d4153 ;  /* 0xb94d415300697802 */ /* 0x000fc40000000f00 */
        /* <DEDUP_REMOVED lines=26> */
.L_x_270:
        /* <DEDUP_REMOVED lines=27> */
[-C--:B--2---:R-:W-:Y:S02]  /*a450*/  @P1 SHF.L.U32 R107, R20, R106.reuse, RZ ;  /* 0x0000006a146b1219 */ /* 0x084fe400000006ff */
        /* <DEDUP_REMOVED lines=21> */
.L_x_269:
[----:B------:R-:W-:Y:S01]  /*a5b0*/  FMUL R102, RZ, R104 ;  /* 0x00000068ff667220 */ /* 0x000fe20000400000 */
[----:B------:R-:W-:Y:S02]  /*a5c0*/  MOV R103, RZ ;  /* 0x000000ff00677202 */ /* 0x000fe40000000f00 */
.L_x_268:
[----:B------:R-:W-:Y:S05]  /*a5d0*/  BSYNC B2 ;  /* 0x0000000000027941 */ /* 0x000fea0003800000 */
.L_x_267:
[----:B------:R-:W-:Y:S01]  /*a5e0*/  LOP3.LUT P2, RZ, R103, 0x1, RZ, 0xc0, !PT ;  /* 0x0000000167ff7812 */ /* 0x000fe2000784c0ff */
[----:B------:R-:W-:Y:S01]  /*a5f0*/  FMUL R20, R102, R102 ;  /* 0x0000006666147220 */ /* 0x000fe20000400000 */
[----:B------:R-:W-:Y:S01]  /*a600*/  MOV R104, 0xb94d4153 ;  /* 0xb94d415300687802 */ /* 0x000fe20000000f00 */
[----:B------:R-:W-:Y:S01]  /*a610*/  FMUL R139, R117, -0.5 ;  /* 0xbf000000758b7820 */ /* 0x000fe20000400000 */
[----:B------:R-:W-:Y:S01]  /*a620*/  LOP3.LUT P1, RZ, R103, 0x2, RZ, 0xc0, !PT ;  /* 0x0000000267ff7812 */ /* 0x000fe2000782c0ff */
[----:B------:R-:W-:Y:S01]  /*a630*/  BSSY B2, `(.L_x_271) ;  /* 0x000004c000027945 */ /* 0x000fe20003800000 */
[----:B------:R-:W-:-:S02]  /*a640*/  FSEL R103, -R134, -0.4999999701976776123, !P2 ;  /* 0xbeffffff86677808 */ /* 0x000fc40005000100 */
[----:B------:R-:W-:-:S05]  /*a650*/  FSEL R102, R102, 1, !P2 ;  /* 0x3f80000066667808 */ /* 0x000fca0005000000 */
[----:B------:R-:W-:-:S05]  /*a660*/  @P2 MOV R105, 0x37cbac00 ;  /* 0x37cbac0000692802 */ /* 0x000fca0000000f00 */
[----:B------:R-:W-:Y:S01]  /*a670*/  @P2 FFMA R104, R20, R105, -0.0013887860113754868507 ;  /* 0xbab607ed14682423 */ /* 0x000fe20000000069 */
[----:B------:R-:W-:-:S05]  /*a680*/  FSEL R105, R135, 0.041666727513074874878, !P2 ;  /* 0x3d2aaabb87697808 */ /* 0x000fca0005000000 */
[----:B------:R-:W-:-:S04]  /*a690*/  FFMA R104, R20, R104, R105 ;  /* 0x0000006814687223 */ /* 0x000fc80000000069 */
        /* <DEDUP_REMOVED lines=37> */
[----:B------:R-:W-:Y:S01]  /*a8f0*/  FFMA R104, R106, R134, R104 ;  /* 0x000000866a687223 */ /* 0x000fe20000000068 */
[----:B------:R-:W-:-:S03]  /*a900*/  FFMA R134, -RZ, R106, R20 ;  /* 0x0000006aff867223 */ /* 0x000fc60000000114 */
[----:B------:R-:W-:Y:S01]  /*a910*/  FFMA R104, R135, 2, R104 ;  /* 0x4000000087687823 */ /* 0x000fe20000000068 */
        /* <DEDUP_REMOVED lines=12> */
.L_x_273:
        /* <DEDUP_REMOVED lines=17> */
.L_x_272:
[----:B------:R-:W-:Y:S05]  /*aaf0*/  BSYNC B2 ;  /* 0x0000000000027941 */ /* 0x000fea0003800000 */
.L_x_271:
        /* <DEDUP_REMOVED lines=8> */
.L_x_276:
        /* <DEDUP_REMOVED lines=17> */
.L_x_275:
[----:B------:R-:W-:Y:S05]  /*ac90*/  BSYNC B2 ;  /* 0x0000000000027941 */ /* 0x000fea0003800000 */
.L_x_274:
[----:B------:R1:W2:Y:S04]  /*aca0*/  LDG.E R142, [R130.64] ;  /* 0x0000000e828e7981 */ /* 0x0002a8000c1e1900 */
[----:B------:R3:W4:Y:S04]  /*acb0*/  LDG.E R141, [R128.64] ;  /* 0x0000000e808d7981 */ /* 0x000728000c1e1900 */
[----:B------:R0:W4:Y:S04]  /*acc0*/  LDG.E R140, [R126.64] ;  /* 0x0000000e7e8c7981 */ /* 0x000128000c1e1900 */
[----:B------:R0:W4:Y:S04]  /*acd0*/  LDG.E R139, [R120.64] ;  /* 0x0000000e788b7981 */ /* 0x000128000c1e1900 */
[----:B------:R0:W4:Y:S04]  /*ace0*/  LDG.E R134, [R124.64] ;  /* 0x0000000e7c867981 */ /* 0x000128000c1e1900 */
[----:B------:R0:W4:Y:S02]  /*acf0*/  LDG.E R135, [R118.64] ;  /* 0x0000000e76877981 */ /* 0x000124000c1e1900 */
[----:B0-----:R-:W-:Y:S01]  /*ad00*/  IADD3 R137, R27, 0x1, RZ ;  /* 0x000000011b897810 */ /* 0x001fe20007ffe0ff */
[----:B-1----:R-:W-:Y:S01]  /*ad10*/  IMAD R131, R47, c[0x0][0x4e8], RZ ;  /* 0x00013a002f837a24 */ /* 0x002fe200078e02ff */
[----:B------:R0:W4:Y:S02]  /*ad20*/  LDG.E R144, [R122.64] ;  /* 0x0000000e7a907981 */ /* 0x000124000c1e1900 */
[----:B------:R-:W-:-:S02]  /*ad30*/  SHF.R.S32.HI R138, RZ, 0x1f, R137 ;  /* 0x0000001fff8a7819 */ /* 0x000fc40000011489 */
[----:B------:R-:W-:Y:S01]  /*ad40*/  MOV R118, c[0x0][0x4e8] ;  /* 0x00013a0000767a02 */ /* 0x000fe20000000f00 */
[----:B------:R-:W-:Y:S01]  /*ad50*/  IMAD R131, R27, UR24, R131 ;  /* 0x000000181b837c24 */ /* 0x000fe2000f8e0283 */
[----:B------:R-:W-:-:S03]  /*ad60*/  MOV R126, c[0x0][0x520] ;  /* 0x00014800007e7a02 */ /* 0x000fc60000000f00 */
[----:B------:R-:W-:-:S04]  /*ad70*/  IMAD.WIDE.U32 R124, R27, R118, c[0x0][0x4c8] ;  /* 0x000132001b7c7625 */ /* 0x000fc800078e0076 */
[C---:B------:R-:W-:Y:S02]  /*ad80*/  IMAD R130, R138.reuse, c[0x0][0x4e8], RZ ;  /* 0x00013a008a827a24 */ /* 0x040fe400078e02ff */
[----:B---3--:R-:W-:Y:S01]  /*ad90*/  IMAD R128, R138, c[0x0][0x520], RZ ;  /* 0x000148008a807a24 */ /* 0x008fe200078e02ff */
[----:B------:R-:W-:Y:S01]  /*ada0*/  IADD3 R125, R125, R131, RZ ;  /* 0x000000837d7d7210 */ /* 0x000fe20007ffe0ff */
[----:B------:R-:W-:Y:S01]  /*adb0*/  IMAD.WIDE.U32 R118, R137, R118, c[0x0][0x4c8] ;  /* 0x0001320089767625 */ /* 0x000fe200078e0076 */
[----:B------:R-:W-:-:S03]  /*adc0*/  MOV R120, c[0x0][0x4b0] ;  /* 0x00012c0000787a02 */ /* 0x000fc60000000f00 */
[C---:B------:R-:W-:Y:S01]  /*add0*/  IMAD.WIDE.U32 R126, R137.reuse, R126, c[0x0][0x500] ;  /* 0x00014000897e7625 */ /* 0x040fe200078e007e */
[----:B------:R1:W3:Y:S03]  /*ade0*/  LDG.E R143, [R124.64] ;  /* 0x0000000e7c8f7981 */ /* 0x0002e6000c1e1900 */
[C---:B------:R-:W-:Y:S02]  /*adf0*/  IMAD R130, R137.reuse, UR24, R130 ;  /* 0x0000001889827c24 */ /* 0x040fe4000f8e0282 */
[----:B------:R-:W-:Y:S02]  /*ae00*/  IMAD R128, R137, UR30, R128 ;  /* 0x0000001e89807c24 */ /* 0x000fe4000f8e0280 */
[----:B------:R-:W-:Y:S01]  /*ae10*/  IMAD R129, R138, c[0x0][0x4b0], RZ ;  /* 0x00012c008a817a24 */ /* 0x000fe200078e02ff */
[----:B------:R-:W-:Y:S01]  /*ae20*/  IADD3 R119, R119, R130, RZ ;  /* 0x0000008277777210 */ /* 0x000fe20007ffe0ff */
[----:B------:R-:W-:Y:S01]  /*ae30*/  IMAD.WIDE.U32 R120, R137, R120, c[0x0][0x490] ;  /* 0x0001240089787625 */ /* 0x000fe200078e0078 */
[----:B-1----:R-:W-:-:S02]  /*ae40*/  MOV R124, c[0x0][0x558] ;  /* 0x00015600007c7a02 */ /* 0x002fc40000000f00 */
[----:B0-----:R-:W-:Y:S01]  /*ae50*/  IADD3 R123, R127, R128, RZ ;  /* 0x000000807f7b7210 */ /* 0x001fe20007ffe0ff */
[C---:B------:R-:W-:Y:S01]  /*ae60*/  IMAD R129, R137.reuse, UR31, R129 ;  /* 0x0000001f89817c24 */ /* 0x040fe2000f8e0281 */
[----:B------:R-:W-:Y:S02]  /*ae70*/  MOV R122, R126 ;  /* 0x0000007e007a7202 */ /* 0x000fe40000000f00 */
[----:B------:R-:W-:Y:S02]  /*ae80*/  MOV R126, c[0x0][0x590] ;  /* 0x00016400007e7a02 */ /* 0x000fe40000000f00 */
[----:B------:R-:W-:Y:S02]  /*ae90*/  MOV R128, c[0x0][0x5c8] ;  /* 0x0001720000807a02 */ /* 0x000fe40000000f00 */
[----:B------:R-:W-:Y:S01]  /*aea0*/  MOV R130, c[0x0][0x600] ;  /* 0x0001800000827a02 */ /* 0x000fe20000000f00 */
[----:B------:R-:W-:Y:S01]  /*aeb0*/  IMAD.WIDE.U32 R124, R137, R124, c[0x0][0x538] ;  /* 0x00014e00897c7625 */ /* 0x000fe200078e007c */
[----:B------:R-:W-:-:S03]  /*aec0*/  IADD3 R121, R121, R129, RZ ;  /* 0x0000008179797210 */ /* 0x000fc60007ffe0ff */
[----:B------:R-:W-:-:S04]  /*aed0*/  IMAD.WIDE.U32 R126, R137, R126, c[0x0][0x570] ;  /* 0x00015c00897e7625 */ /* 0x000fc800078e007e */
[----:B------:R-:W-:-:S04]  /*aee0*/  IMAD.WIDE.U32 R128, R137, R128, c[0x0][0x5a8] ;  /* 0x00016a0089807625 */ /* 0x000fc800078e0080 */
[----:B------:R-:W-:Y:S01]  /*aef0*/  IMAD.WIDE.U32 R130, R137, R130, c[0x0][0x5e0] ;  /* 0x0001780089827625 */ /* 0x000fe200078e0082 */
[----:B--2---:R0:W-:Y:S04]  /*af00*/  STL [R1+0x1c8], R142 ;  /* 0x0001c88e01007387 */ /* 0x0041e80000100800 */
[----:B----4-:R1:W-:Y:S04]  /*af10*/  STL [R1+0xc4], R141 ;  /* 0x0000c48d01007387 */ /* 0x0103e80000100800 */
[----:B------:R2:W-:Y:S01]  /*af20*/  STL [R1+0x104], R140 ;  /* 0x0001048c01007387 */ /* 0x0005e20000100800 */
[----:B0-----:R-:W-:-:S03]  /*af30*/  IMAD R142, R138, c[0x0][0x558], RZ ;  /* 0x000156008a8e7a24 */ /* 0x001fc600078e02ff */
[----:B------:R0:W-:Y:S01]  /*af40*/  STL [R1+0x94], R139 ;  /* 0x0000948b01007387 */ /* 0x0001e20000100800 */
[----:B-1----:R-:W-:-:S03]  /*af50*/  IMAD R141, R138, c[0x0][0x590], RZ ;  /* 0x000164008a8d7a24 */ /* 0x002fc600078e02ff */
[----:B------:R1:W-:Y:S01]  /*af60*/  STL [R1+0x30], R134 ;  /* 0x0000308601007387 */ /* 0x0003e20000100800 */
[C---:B--2---:R-:W-:Y:S02]  /*af70*/  IMAD R140, R138.reuse, c[0x0][0x5c8], RZ ;  /* 0x000172008a8c7a24 */ /* 0x044fe400078e02ff */
[C---:B------:R-:W-:Y:S02]  /*af80*/  IMAD R142, R137.reuse, UR29, R142 ;  /* 0x0000001d898e7c24 */ /* 0x040fe4000f8e028e */
[C---:B0-----:R-:W-:Y:S02]  /*af90*/  IMAD R139, R138.reuse, c[0x0][0x600], RZ ;  /* 0x000180008a8b7a24 */ /* 0x041fe400078e02ff */
[----:B------:R-:W-:Y:S01]  /*afa0*/  IMAD R138, R138, c[0x0][0x638], RZ ;  /* 0x00018e008a8a7a24 */ /* 0x000fe200078e02ff */
[----:B-1----:R-:W-:Y:S01]  /*afb0*/  MOV R134, c[0x0][0x638] ;  /* 0x00018e0000867a02 */ /* 0x002fe20000000f00 */
[C---:B------:R-:W-:Y:S02]  /*afc0*/  IMAD R141, R137.reuse, UR26, R141 ;  /* 0x0000001a898d7c24 */ /* 0x040fe4000f8e028d */
[----:B------:R-:W-:-:S02]  /*afd0*/  IMAD R140, R137, UR25, R140 ;  /* 0x00000019898c7c24 */ /* 0x000fc4000f8e028c */
[C---:B------:R-:W-:Y:S01]  /*afe0*/  IMAD R139, R137.reuse, UR28, R139 ;  /* 0x0000001c898b7c24 */ /* 0x040fe2000f8e028b */
[----:B------:R0:W-:Y:S01]  /*aff0*/  STL [R1+0x100], R135 ;  /* 0x0001008701007387 */ /* 0x0001e20000100800 */
[----:B------:R-:W-:Y:S01]  /*b000*/  IMAD R138, R137, UR27, R138 ;  /* 0x0000001b898a7c24 */ /* 0x000fe2000f8e028a */
[----:B------:R-:W-:Y:S02]  /*b010*/  IADD3 R125, R125, R142, RZ ;  /* 0x0000008e7d7d7210 */ /* 0x000fe40007ffe0ff */
[----:B------:R-:W-:Y:S02]  /*b020*/  IADD3 R127, R127, R141, RZ ;  /* 0x0000008d7f7f7210 */ /* 0x000fe40007ffe0ff */
[----:B------:R-:W-:Y:S02]  /*b030*/  IADD3 R129, R129, R140, RZ ;  /* 0x0000008c81817210 */ /* 0x000fe40007ffe0ff */
[----:B------:R-:W-:Y:S01]  /*b040*/  IADD3 R131, R131, R139, RZ ;  /* 0x0000008b83837210 */ /* 0x000fe20007ffe0ff */
[----:B------:R1:W2:Y:S01]  /*b050*/  LDG.E R125, [R124.64] ;  /* 0x0000000e7c7d7981 */ /* 0x0002a2000c1e1900 */
[----:B0-----:R-:W-:-:S03]  /*b060*/  IMAD.WIDE.U32 R134, R137, R134, c[0x0][0x618] ;  /* 0x0001860089867625 */ /* 0x001fc600078e0086 */
[----:B------:R0:W4:Y:S02]  /*b070*/  LDG.E R140, [R118.64] ;  /* 0x0000000e768c7981 */ /* 0x000124000c1e1900 */
[----:B------:R-:W-:Y:S02]  /*b080*/  IADD3 R135, R135, R138, RZ ;  /* 0x0000008a87877210 */ /* 0x000fe40007ffe0ff */
[----:B------:R0:W4:Y:S04]  /*b090*/  LDG.E R138, [R122.64] ;  /* 0x0000000e7a8a7981 */ /* 0x000128000c1e1900 */
[----:B-1----:R-:W4:Y:S04]  /*b0a0*/  LDG.E R124, [R126.64] ;  /* 0x0000000e7e7c7981 */ /* 0x002f28000c1e1900 */
[----:B------:R1:W4:Y:S04]  /*b0b0*/  LDG.E R139, [R120.64] ;  /* 0x0000000e788b7981 */ /* 0x000328000c1e1900 */
[----:B0-----:R-:W4:Y:S04]  /*b0c0*/  LDG.E R123, [R128.64] ;  /* 0x0000000e807b7981 */ /* 0x001f28000c1e1900 */
[----:B------:R-:W4:Y:S01]  /*b0d0*/  LDG.E R122, [R130.64] ;  /* 0x0000000e827a7981 */ /* 0x000f22000c1e1900 */
[----:B------:R-:W-:Y:S01]  /*b0e0*/  FMUL R118, R58, c[0x0][0x654] ;  /* 0x000195003a767a20 */ /* 0x000fe20000400000 */
[----:B------:R-:W-:Y:S01]  /*b0f0*/  FMUL R153, RZ, R6 ;  /* 0x00000006ff997220 */ /* 0x000fe20000400000 */
[----:B------:R-:W-:Y:S01]  /*b100*/  FADD R212, R56, R56 ;  /* 0x0000003838d47221 */ /* 0x000fe20000000000 */
[-C--:B------:R-:W-:Y:S01]  /*b110*/  FMUL R148, R112, R5.reuse ;  /* 0x0000000570947220 */ /* 0x080fe20000400000 */
[----:B------:R-:W-:Y:S01]  /*b120*/  FFMA R118, R162, c[0x0][0x650], R118 ;  /* 0x00019400a2767a23 */ /* 0x000fe20000000076 */
[-C--:B------:R-:W-:Y:S01]  /*b130*/  FFMA R145, -RZ, R4.reuse, R6 ;  /* 0x00000004ff917223 */ /* 0x080fe20000000106 */
[----:B------:R-:W-:Y:S01]  /*b140*/  FFMA R152, RZ, R4, -R5 ;  /* 0x00000004ff987223 */ /* 0x000fe20000000805 */
[-C--:B------:R-:W-:Y:S01]  /*b150*/  FMUL R146, R112, R6.reuse ;  /* 0x0000000670927220 */ /* 0x080fe20000400000 */
[----:B------:R-:W-:Y:S01]  /*b160*/  FADD R151, R118, R151 ;  /* 0x0000009776977221 */ /* 0x000fe20000000000 */
[-C--:B------:R-:W-:Y:S01]  /*b170*/  FFMA R118, RZ, R5.reuse, R4 ;  /* 0x00000005ff767223 */ /* 0x080fe20000000004 */
[----:B------:R0:W-:Y:S03]  /*b180*/  STL [R1+0x24], R144 ;  /* 0x0000249001007387 */ /* 0x0001e60000100800 */
[----:B------:R-:W-:Y:S01]  /*b190*/  FFMA R118, RZ, R6, R118 ;  /* 0x00000006ff767223 */ /* 0x000fe20000000076 */
[----:B-1----:R-:W-:Y:S01]  /*b1a0*/  FMUL R120, R59, c[0x0][0x654] ;  /* 0x000195003b787a20 */ /* 0x002fe20000400000 */
[-C--:B------:R-:W-:Y:S01]  /*b1b0*/  FFMA R153, RZ, R5.reuse, -R153 ;  /* 0x00000005ff997223 */ /* 0x080fe20000000899 */
[-C--:B------:R-:W-:Y:S01]  /*b1c0*/  FFMA R212, R212, R56.reuse, -1 ;  /* 0xbf800000d4d47423 */ /* 0x080fe20000000038 */
[----:B------:R-:W-:Y:S01]  /*b1d0*/  FADD R118, R118, R118 ;  /* 0x0000007676767221 */ /* 0x000fe20000000000 */
[----:B------:R-:W-:Y:S01]  /*b1e0*/  FFMA R120, R57, c[0x0][0x650], R120 ;  /* 0x0001940039787a23 */ /* 0x000fe20000000078 */
[----:B------:R-:W-:Y:S01]  /*b1f0*/  FMUL R153, R153, R56 ;  /* 0x0000003899997220 */ /* 0x000fe20000400000 */
[----:B---3--:R1:W-:Y:S01]  /*b200*/  STL [R1+0x1c4], R143 ;  /* 0x0001c48f01007387 */ /* 0x0083e20000100800 */
[-C--:B------:R-:W-:Y:S01]  /*b210*/  FFMA R119, R118, R4.reuse, R212 ;  /* 0x0000000476777223 */ /* 0x080fe200000000d4 */
[----:B------:R-:W-:Y:S01]  /*b220*/  FFMA R148, R111, R4, R148 ;  /* 0x000000046f947223 */ /* 0x000fe20000000094 */
[----:B------:R-:W-:Y:S01]  /*b230*/  FADD R149, R120, R149 ;  /* 0x0000009578957221 */ /* 0x000fe20000000000 */
[-C--:B------:R-:W-:Y:S01]  /*b240*/  FMUL R120, R103, R5.reuse ;  /* 0x0000000567787220 */ /* 0x080fe20000400000 */
[----:B------:R-:W-:Y:S01]  /*b250*/  FFMA R153, R153, 2, R119 ;  /* 0x4000000099997823 */ /* 0x000fe20000000077 */
[CC--:B------:R-:W-:Y:S01]  /*b260*/  FMUL R119, R118.reuse, R5.reuse ;  /* 0x0000000576777220 */ /* 0x0c0fe20000400000 */
[----:B------:R-:W-:Y:S01]  /*b270*/  FFMA R148, R113, R6, R148 ;  /* 0x0000000671947223 */ /* 0x000fe20000000094 */
[----:B------:R-:W-:Y:S01]  /*b280*/  FMUL R145, R145, R56 ;  /* 0x0000003891917220 */ /* 0x000fe20000400000 */
[----:B------:R-:W-:Y:S01]  /*b290*/  FMUL R118, R118, R6 ;  /* 0x0000000676767220 */ /* 0x000fe20000400000 */
[----:B------:R-:W-:Y:S01]  /*b2a0*/  FFMA R119, RZ, R212, R119 ;  /* 0x000000d4ff777223 */ /* 0x000fe20000000077 */
[----:B------:R-:W-:Y:S01]  /*b2b0*/  FFMA R120, R102, R4, R120 ;  /* 0x0000000466787223 */ /* 0x000fe20000000078 */
[----:B------:R-:W-:Y:S01]  /*b2c0*/  FADD R148, R148, R148 ;  /* 0x0000009494947221 */ /* 0x000fe20000000000 */
[----:B------:R-:W-:Y:S01]  /*b2d0*/  FMUL R152, R152, R56 ;  /* 0x0000003898987220 */ /* 0x000fe20000400000 */
[----:B------:R-:W-:Y:S01]  /*b2e0*/  FFMA R118, RZ, R212, R118 ;  /* 0x000000d4ff767223 */ /* 0x000fe20000000076 */
[----:B------:R-:W-:Y:S01]  /*b2f0*/  FFMA R145, R145, 2, R119 ;  /* 0x4000000091917823 */ /* 0x000fe20000000077 */
[----:B------:R-:W-:Y:S01]  /*b300*/  FFMA R120, R104, R6, R120 ;  /* 0x0000000668787223 */ /* 0x000fe20000000078 */
[C---:B------:R-:W-:Y:S01]  /*b310*/  FFMA R146, R113.reuse, R5, -R146 ;  /* 0x0000000571927223 */ /* 0x040fe20000000892 */
[-C--:B------:R-:W-:Y:S01]  /*b320*/  FMUL R119, R148, R4.reuse ;  /* 0x0000000494777220 */ /* 0x080fe20000400000 */
[----:B------:R-:W-:Y:S01]  /*b330*/  FFMA R152, R152, 2, R118 ;  /* 0x4000000098987823 */ /* 0x000fe20000000076 */
[----:B------:R-:W-:Y:S01]  /*b340*/  FADD R120, R120, R120 ;  /* 0x0000007878787221 */ /* 0x000fe20000000000 */
[----:B------:R-:W-:Y:S01]  /*b350*/  FMUL R118, R113, R4 ;  /* 0x0000000471767220 */ /* 0x000fe20000400000 */
[----:B------:R-:W-:Y:S01]  /*b360*/  FMUL R146, R146, R56 ;  /* 0x0000003892927220 */ /* 0x000fe20000400000 */
[----:B------:R-:W-:Y:S01]  /*b370*/  FFMA R119, R212, R111, R119 ;  /* 0x0000006fd4777223 */ /* 0x000fe20000000077 */
[CC--:B------:R-:W-:Y:S01]  /*b380*/  FMUL R147, R148.reuse, R5.reuse ;  /* 0x0000000594937220 */ /* 0x0c0fe20000400000 */
[----:B------:R-:W-:Y:S01]  /*b390*/  FMUL R148, R148, R6 ;  /* 0x0000000694947220 */ /* 0x000fe20000400000 */
[C---:B------:R-:W-:Y:S01]  /*b3a0*/  FMUL R163, R120.reuse, R4 ;  /* 0x0000000478a37220 */ /* 0x040fe20000400000 */
[----:B------:R-:W-:Y:S01]  /*b3b0*/  FMUL R213, R120, R5 ;  /* 0x0000000578d57220 */ /* 0x000fe20000400000 */
[----:B------:R-:W-:Y:S01]  /*b3c0*/  FMUL R121, R60, c[0x0][0x654] ;  /* 0x000195003c797a20 */ /* 0x000fe20000400000 */
[-C--:B------:R-:W-:Y:S01]  /*b3d0*/  FFMA R118, R111, R6.reuse, -R118 ;  /* 0x000000066f767223 */ /* 0x080fe20000000876 */
[----:B------:R-:W-:Y:S01]  /*b3e0*/  FMUL R120, R120, R6 ;  /* 0x0000000678787220 */ /* 0x000fe20000400000 */
[----:B------:R-:W-:Y:S01]  /*b3f0*/  FFMA R146, R146, 2, R119 ;  /* 0x4000000092927823 */ /* 0x000fe20000000077 */
[----:B------:R-:W-:Y:S01]  /*b400*/  FMUL R119, R104, R4 ;  /* 0x0000000468777220 */ /* 0x000fe20000400000 */
[C---:B------:R-:W-:Y:S01]  /*b410*/  FFMA R147, R212.reuse, R112, R147 ;  /* 0x00000070d4937223 */ /* 0x040fe20000000093 */
[C---:B------:R-:W-:Y:S01]  /*b420*/  FFMA R148, R212.reuse, R113, R148 ;  /* 0x00000071d4947223 */ /* 0x040fe20000000094 */
[C---:B------:R-:W-:Y:S01]  /*b430*/  FFMA R163, R212.reuse, R102, R163 ;  /* 0x00000066d4a37223 */ /* 0x040fe200000000a3 */
[C---:B------:R-:W-:Y:S01]  /*b440*/  FFMA R213, R212.reuse, R103, R213 ;  /* 0x00000067d4d57223 */ /* 0x040fe200000000d5 */
[----:B------:R-:W-:Y:S01]  /*b450*/  FFMA R121, R161, c[0x0][0x650], R121 ;  /* 0x00019400a1797a23 */ /* 0x000fe20000000079 */
[----:B------:R-:W-:Y:S01]  /*b460*/  FFMA R212, R212, R104, R120 ;  /* 0x00000068d4d47223 */ /* 0x000fe20000000078 */
[----:B------:R-:W-:Y:S01]  /*b470*/  FMUL R118, R118, R56 ;  /* 0x0000003876767220 */ /* 0x000fe20000400000 */
[-C--:B------:R-:W-:Y:S01]  /*b480*/  FMUL R120, R103, R6.reuse ;  /* 0x0000000667787220 */ /* 0x080fe20000400000 */
[----:B------:R-:W-:Y:S01]  /*b490*/  FFMA R119, R102, R6, -R119 ;  /* 0x0000000666777223 */ /* 0x000fe20000000877 */
[----:B------:R-:W-:Y:S01]  /*b4a0*/  FADD R150, R121, R150 ;  /* 0x0000009679967221 */ /* 0x000fe20000000000 */
[----:B------:R-:W-:Y:S01]  /*b4b0*/  FFMA R147, R118, 2, R147 ;  /* 0x4000000076937823 */ /* 0x000fe20000000093 */
[-C--:B------:R-:W-:Y:S01]  /*b4c0*/  FMUL R121, R111, R5.reuse ;  /* 0x000000056f797220 */ /* 0x080fe20000400000 */
[-C--:B------:R-:W-:Y:S01]  /*b4d0*/  FFMA R120, R104, R5.reuse, -R120 ;  /* 0x0000000568787223 */ /* 0x080fe20000000878 */
[----:B------:R-:W-:Y:S01]  /*b4e0*/  FMUL R118, R102, R5 ;  /* 0x0000000566767220 */ /* 0x000fe20000400000 */
[----:B------:R-:W-:Y:S01]  /*b4f0*/  FMUL R119, R119, R56 ;  /* 0x0000003877777220 */ /* 0x000fe20000400000 */
[----:B------:R-:W-:Y:S01]  /*b500*/  FFMA R121, R112, R4, -R121 ;  /* 0x0000000470797223 */ /* 0x000fe20000000879 */
[----:B------:R-:W-:Y:S01]  /*b510*/  FMUL R120, R120, R56 ;  /* 0x0000003878787220 */ /* 0x000fe20000400000 */
[----:B------:R-:W-:Y:S01]  /*b520*/  FFMA R118, R103, R4, -R118 ;  /* 0x0000000467767223 */ /* 0x000fe20000000876 */
[----:B------:R-:W-:Y:S01]  /*b530*/  FFMA R213, R119, 2, R213 ;  /* 0x4000000077d57823 */ /* 0x000fe200000000d5 */
[-C--:B------:R-:W-:Y:S01]  /*b540*/  FMUL R121, R121, R56.reuse ;  /* 0x0000003879797220 */ /* 0x080fe20000400000 */
[----:B------:R-:W-:Y:S01]  /*b550*/  FFMA R163, R120, 2, R163 ;  /* 0x4000000078a37823 */ /* 0x000fe200000000a3 */
[----:B------:R-:W-:Y:S01]  /*b560*/  FMUL R118, R118, R56 ;  /* 0x0000003876767220 */ /* 0x000fe20000400000 */
[C---:B------:R-:W-:Y:S01]  /*b570*/  FMUL R175, R61.reuse, R145 ;  /* 0x000000913daf7220 */ /* 0x040fe20000400000 */
[C---:B------:R-:W-:Y:S01]  /*b580*/  FMUL R176, R61.reuse, R147 ;  /* 0x000000933db07220 */ /* 0x040fe20000400000 */
[----:B------:R-:W-:Y:S01]  /*b590*/  FMUL R237, R61, R213 ;  /* 0x000000d53ded7220 */ /* 0x000fe20000400000 */
[----:B------:R-:W-:Y:S01]  /*b5a0*/  FFMA R148, R121, 2, R148 ;  /* 0x4000000079947823 */ /* 0x000fe20000000094 */
[----:B------:R-:W-:Y:S01]  /*b5b0*/  FFMA R212, R118, 2, R212 ;  /* 0x4000000076d47823 */ /* 0x000fe200000000d4 */
[C---:B------:R-:W-:Y:S01]  /*b5c0*/  FFMA R175, R63.reuse, R153, R175 ;  /* 0x000000993faf7223 */ /* 0x040fe200000000af */
[C---:B------:R-:W-:Y:S01]  /*b5d0*/  FFMA R176, R63.reuse, R146, R176 ;  /* 0x000000923fb07223 */ /* 0x040fe200000000b0 */
[----:B------:R-:W-:Y:S01]  /*b5e0*/  FFMA R237, R63, R163, R237 ;  /* 0x000000a33fed7223 */ /* 0x000fe200000000ed */
[----:B------:R3:W5:Y:S01]  /*b5f0*/  LDG.E R248, [R134.64] ;  /* 0x0000000e86f87981 */ /* 0x000762000c1e1900 */
[----:B0-----:R-:W-:Y:S01]  /*b600*/  FADD R144, -R6, -RZ ;  /* 0x800000ff06907221 */ /* 0x001fe20000000100 */
[C---:B------:R-:W-:Y:S01]  /*b610*/  FFMA R175, R62.reuse, R152, R175 ;  /* 0x000000983eaf7223 */ /* 0x040fe200000000af */
[C---:B------:R-:W-:Y:S01]  /*b620*/  FFMA R176, R62.reuse, R148, R176 ;  /* 0x000000943eb07223 */ /* 0x040fe200000000b0 */
[----:B------:R-:W-:Y:S01]  /*b630*/  FFMA R237, R62, R212, R237 ;  /* 0x000000d43eed7223 */ /* 0x000fe200000000ed */
[----:B------:R-:W-:Y:S01]  /*b640*/  FADD R142, -R5, -RZ ;  /* 0x800000ff058e7221 */ /* 0x000fe20000000100 */
[----:B------:R-:W-:Y:S01]  /*b650*/  FADD R141, -R4, -RZ ;  /* 0x800000ff048d7221 */ /* 0x000fe20000000100 */
[----:B------:R-:W-:-:S02]  /*b660*/  MOV R208, R27 ;  /* 0x0000001b00d07202 */ /* 0x000fc40000000f00 */
[-C--:B------:R-:W-:Y:S02]  /*b670*/  MOV R207, R27.reuse ;  /* 0x0000001b00cf7202 */ /* 0x080fe40000000f00 */
[----:B---3--:R-:W-:Y:S02]  /*b680*/  MOV R134, 0x3f800000 ;  /* 0x3f80000000867802 */ /* 0x008fe40000000f00 */
[-C--:B------:R-:W-:Y:S02]  /*b690*/  MOV R205, R27.reuse ;  /* 0x0000001b00cd7202 */ /* 0x080fe40000000f00 */
[-C--:B------:R-:W-:Y:S02]  /*b6a0*/  MOV R204, R27.reuse ;  /* 0x0000001b00cc7202 */ /* 0x080fe40000000f00 */
[-C--:B------:R-:W-:Y:S02]  /*b6b0*/  MOV R203, R27.reuse ;  /* 0x0000001b00cb7202 */ /* 0x080fe40000000f00 */
[----:B------:R-:W-:-:S02]  /*b6c0*/  MOV R202, R27 ;  /* 0x0000001b00ca7202 */ /* 0x000fc40000000f00 */
[-C--:B------:R-:W-:Y:S02]  /*b6d0*/  MOV R201, R27.reuse ;  /* 0x0000001b00c97202 */ /* 0x080fe40000000f00 */
[----:B------:R-:W-:Y:S02]  /*b6e0*/  MOV R200, R27 ;  /* 0x0000001b00c87202 */ /* 0x000fe40000000f00 */
[----:B------:R-:W-:Y:S02]  /*b6f0*/  MOV R135, R7 ;  /* 0x0000000700877202 */ /* 0x000fe40000000f00 */
[----:B-1----:R-:W-:Y:S01]  /*b700*/  MOV R143, R56 ;  /* 0x00000038008f7202 */ /* 0x002fe20000000f00 */
[----:B--2---:R-:W-:Y:S04]  /*b710*/  STL [R1+0xe4], R125 ;  /* 0x0000e47d01007387 */ /* 0x004fe80000100800 */
[----:B----4-:R-:W-:Y:S04]  /*b720*/  STL [R1+0xd8], R124 ;  /* 0x0000d87c01007387 */ /* 0x010fe80000100800 */
[----:B------:R-:W-:Y:S04]  /*b730*/  STL [R1+0x8c], R123 ;  /* 0x00008c7b01007387 */ /* 0x000fe80000100800 */
[----:B------:R-:W-:Y:S04]  /*b740*/  STL [R1+0x28], R122 ;  /* 0x0000287a01007387 */ /* 0x000fe80000100800 */
[----:B------:R0:W-:Y:S04]  /*b750*/  STL [R1+0x1c0], R140 ;  /* 0x0001c08c01007387 */ /* 0x0001e80000100800 */
[----:B------:R1:W-:Y:S04]  /*b760*/  STL [R1+0x1bc], R139 ;  /* 0x0001bc8b01007387 */ /* 0x0003e80000100800 */
[----:B------:R2:W-:Y:S01]  /*b770*/  STL [R1+0xc0], R138 ;  /* 0x0000c08a01007387 */ /* 0x0005e20000100800 */
[----:B0-----:R-:W-:-:S02]  /*b780*/  MOV R140, R68 ;  /* 0x00000044008c7202 */ /* 0x001fc40000000f00 */
[----:B-1----:R-:W-:Y:S02]  /*b790*/  MOV R139, R9 ;  /* 0x00000009008b7202 */ /* 0x002fe40000000f00 */
[----:B--2---:R-:W-:Y:S02]  /*b7a0*/  MOV R138, R8 ;  /* 0x00000008008a7202 */ /* 0x004fe40000000f00 */
.L_x_233:
[----:B------:R-:W-:Y:S05]  /*b7b0*/  BSYNC B4 ;  /* 0x0000000000047941 */ /* 0x000fea0003800000 */
.L_x_232:
[----:B------:R-:W-:-:S04]  /*b7c0*/  ISETP.NE.U32.AND P2, PT, RZ, c[0x0][0xb68], PT ;  /* 0x0002da00ff007a0c */ /* 0x000fc80003f45070 */
[----:B------:R-:W-:-:S13]  /*b7d0*/  ISETP.NE.AND.EX P2, PT, RZ, c[0x0][0xb6c], PT, P2 ;  /* 0x0002db00ff007a0c */ /* 0x000fda0003f45320 */
[----:B------:R-:W-:Y:S01]  /*b7e0*/  @P2 MOV R118, c[0x0][0xb88] ;  /* 0x0002e20000762a02 */ /* 0x000fe20000000f00 */
[----:B------:R-:W-:-:S04]  /*b7f0*/  @P2 IMAD R120, R29, c[0x0][0xb88], RZ ;  /* 0x0002e2001d782a24 */ /* 0x000fc800078e02ff */
[C---:B------:R-:W-:Y:S02]  /*b800*/  @P2 IMAD R120, R26.reuse, UR22, R120 ;  /* 0x000000161a782c24 */ /* 0x040fe4000f8e0278 */
[----:B------:R-:W-:-:S05]  /*b810*/  @P2 IMAD.WIDE.U32 R118, R26, R118, c[0x0][0xb68] ;  /* 0x0002da001a762625 */ /* 0x000fca00078e0076 */
[----:B------:R-:W-:-:S05]  /*b820*/  @P2 IADD3 R119, R119, R120, RZ ;  /* 0x0000007877772210 */ /* 0x000fca0007ffe0ff */
[----:B------:R0:W2:Y:S04]  /*b830*/  @P2 LDG.E R122, [R118.64] ;  /* 0x0000000e767a2981 */ /* 0x0000a8000c1e1900 */
[----:B------:R0:W3:Y:S04]  /*b840*/  @P2 LDG.E R121, [R118.64+0x4] ;  /* 0x0000040e76792981 */ /* 0x0000e8000c1e1900 */
[----:B------:R0:W4:Y:S04]  /*b850*/  @P2 LDG.E R126, [R118.64+0x8] ;  /* 0x0000080e767e2981 */ /* 0x000128000c1e1900 */
[----:B------:R0:W4:Y:S04]  /*b860*/  @P2 LDG.E R123, [R118.64+0xc] ;  /* 0x00000c0e767b2981 */ /* 0x000128000c1e1900 */
[----:B------:R0:W4:Y:S04]  /*b870*/  @P2 LDG.E R120, [R118.64+0x10] ;  /* 0x0000100e76782981 */ /* 0x000128000c1e1900 */
[----:B0-----:R0:W4:Y:S01]  /*b880*/  @P2 LDG.E R119, [R118.64+0x14] ;  /* 0x0000140e76772981 */ /* 0x001122000c1e1900 */
[----:B--2---:R-:W-:Y:S01]  /*b890*/  @P2 FADD R122, RZ, -R122 ;  /* 0x8000007aff7a2221 */ /* 0x004fe20000000000 */
[----:B---3--:R-:W-:Y:S01]  /*b8a0*/  @P2 FADD R121, RZ, -R121 ;  /* 0x80000079ff792221 */ /* 0x008fe20000000000 */
[----:B----4-:R-:W-:Y:S01]  /*b8b0*/  @P2 FADD R126, RZ, -R126 ;  /* 0x8000007eff7e2221 */ /* 0x010fe20000000000 */
[----:B------:R-:W-:Y:S01]  /*b8c0*/  @P2 FADD R123, RZ, -R123 ;  /* 0x8000007bff7b2221 */ /* 0x000fe20000000000 */
[----:B0-----:R-:W-:Y:S01]  /*b8d0*/  @P2 FADD R118, RZ, -R120 ;  /* 0x80000078ff762221 */ /* 0x001fe20000000000 */
[----:B------:R-:W-:Y:S01]  /*b8e0*/  @P2 FADD R119, RZ, -R119 ;  /* 0x80000077ff772221 */ /* 0x000fe20000000000 */
[----:B------:R-:W-:Y:S05]  /*b8f0*/  @P2 BRA `(.L_x_277) ;  /* 0x0000018000002947 */ /* 0x000fea0003800000 */
        /* <DEDUP_REMOVED lines=12> */
[----:B------:R0:W4:Y:S01]  /*b9c0*/  @P1 LDG.E R125, [R118.64+0x14] ;  /* 0x0000140e767d1981 */ /* 0x000122000c1e1900 */
[----:B------:R-:W-:Y:S01]  /*b9d0*/  MOV R122, RZ ;  /* 0x000000ff007a7202 */ /* 0x000fe20000000f00 */
[----:B0-----:R-:W-:Y:S01]  /*b9e0*/  CS2R R118, SRZ ;  /* 0x0000000000767805 */ /* 0x001fe2000001ff00 */
[----:B--2---:R-:W-:Y:S01]  /*b9f0*/  @P1 FADD R122, RZ, -R121 ;  /* 0x80000079ff7a1221 */ /* 0x004fe20000000000 */
[----:B------:R-:W-:Y:S01]  /*ba00*/  MOV R121, RZ ;  /* 0x000000ff00797202 */ /* 0x000fe20000000f00 */
[----:B---3--:R-:W-:Y:S01]  /*ba10*/  @P1 FADD R121, RZ, -R126 ;  /* 0x8000007eff791221 */ /* 0x008fe20000000000 */
[----:B------:R-:W-:Y:S01]  /*ba20*/  MOV R126, RZ ;  /* 0x000000ff007e7202 */ /* 0x000fe20000000f00 */
[----:B----4-:R-:W-:Y:S01]  /*ba30*/  @P1 FADD R126, RZ, -R123 ;  /* 0x8000007bff7e1221 */ /* 0x010fe20000000000 */
[----:B------:R-:W-:Y:S01]  /*ba40*/  MOV R123, RZ ;  /* 0x000000ff007b7202 */ /* 0x000fe20000000f00 */
[----:B------:R-:W-:Y:S01]  /*ba50*/  @P1 FADD R123, RZ, -R124 ;  /* 0x8000007cff7b1221 */ /* 0x000fe20000000000 */
[----:B------:R-:W-:Y:S01]  /*ba60*/  @P1 FADD R118, RZ, -R120 ;  /* 0x80000078ff761221 */ /* 0x000fe20000000000 */
[----:B------:R-:W-:Y:S01]  /*ba70*/  @P1 FADD R119, RZ, -R125 ;  /* 0x8000007dff771221 */ /* 0x000fe20000000000 */
.L_x_277:
[----:B------:R-:W-:Y:S01]  /*ba80*/  FADD R120, RZ, R126 ;  /* 0x0000007eff787221 */ /* 0x000fe20000000000 */
[----:B------:R0:W-:Y:S01]  /*ba90*/  STL [R1+0xa8], RZ ;  /* 0x0000a8ff01007387 */ /* 0x0001e20000100800 */
[----:B------:R-:W-:Y:S01]  /*baa0*/  FADD R121, RZ, R121 ;  /* 0x00000079ff797221 */ /* 0x000fe20000000000 */
[----:B------:R-:W-:Y:S01]  /*bab0*/  FADD R123, RZ, R123 ;  /* 0x0000007bff7b7221 */ /* 0x000fe20000000000 */
[----:B------:R-:W-:Y:S01]  /*bac0*/  FMUL R124, R232, R120 ;  /* 0x00000078e87c7220 */ /* 0x000fe20000400000 */
[----:B------:R0:W-:Y:S01]  /*bad0*/  STL [R1+0xac], RZ ;  /* 0x0000acff01007387 */ /* 0x0001e20000100800 */
[----:B------:R-:W-:Y:S01]  /*bae0*/  FADD R122, RZ, R122 ;  /* 0x0000007aff7a7221 */ /* 0x000fe20000000000 */
[----:B------:R-:W-:Y:S01]  /*baf0*/  FADD R118, RZ, R118 ;  /* 0x00000076ff767221 */ /* 0x000fe20000000000 */
[CC--:B------:R-:W-:Y:S01]  /*bb00*/  FFMA R124, R223.reuse, R121.reuse, -R124 ;  /* 0x00000079df7c7223 */ /* 0x0c0fe2000000087c */
[----:B------:R0:W-:Y:S01]  /*bb10*/  STL [R1+0xb0], RZ ;  /* 0x0000b0ff01007387 */ /* 0x0001e20000100800 */
[----:B------:R-:W-:Y:S01]  /*bb20*/  FADD R119, RZ, R119 ;  /* 0x00000077ff777221 */ /* 0x000fe20000000000 */
[----:B------:R-:W-:Y:S01]  /*bb30*/  BSSY B2, `(.L_x_278) ;  /* 0x000005a000027945 */ /* 0x000fe20003800000 */
[----:B------:R-:W-:Y:S01]  /*bb40*/  FADD R157, R124, R123 ;  /* 0x0000007b7c9d7221 */ /* 0x000fe20000000000 */
[----:B------:R-:W-:Y:S01]  /*bb50*/  FMUL R123, R223, R122 ;  /* 0x0000007adf7b7220 */ /* 0x000fe20000400000 */
[----:B------:R-:W-:Y:S01]  /*bb60*/  FMUL R124, R224, R121 ;  /* 0x00000079e07c7220 */ /* 0x000fe20000400000 */
[----:B------:R-:W-:-:S02]  /*bb70*/  MOV R129, RZ ;  /* 0x000000ff00817202 */ /* 0x000fc40000000f00 */
[----:B------:R-:W-:Y:S01]  /*bb80*/  FFMA R123, R224, R120, -R123 ;  /* 0x00000078e07b7223 */ /* 0x000fe2000000087b */
[----:B------:R-:W-:Y:S01]  /*bb90*/  FFMA R124, R232, R122, -R124 ;  /* 0x0000007ae87c7223 */ /* 0x000fe2000000087c */
[----:B------:R-:W-:Y:S02]  /*bba0*/  MOV R127, R121 ;  /* 0x00000079007f7202 */ /* 0x000fe40000000f00 */
[----:B------:R-:W-:Y:S01]  /*bbb0*/  FADD R156, R123, R118 ;  /* 0x000000767b9c7221 */ /* 0x000fe20000000000 */
[----:B------:R-:W-:Y:S01]  /*bbc0*/  FADD R155, R124, R119 ;  /* 0x000000777c9b7221 */ /* 0x000fe20000000000 */
[----:B------:R-:W-:Y:S02]  /*bbd0*/  MOV R123, R120 ;  /* 0x00000078007b7202 */ /* 0x000fe40000000f00 */
[----:B------:R-:W-:Y:S01]  /*bbe0*/  MOV R128, R122 ;  /* 0x0000007a00807202 */ /* 0x000fe20000000f00 */
[----:B------:R-:W-:Y:S05]  /*bbf0*/  @!P0 BRA `(.L_x_279) ;  /* 0x000004d000008947 */ /* 0x000fea0003800000 */
[----:B0-----:R-:W-:Y:S05]  /*bc00*/  @!P2 BRA `(.L_x_280) ;  /* 0x000001200000a947 */ /* 0x001fea0003800000 */
[----:B------:R-:W-:Y:S01]  /*bc10*/  MOV R118, c[0x0][0xb88] ;  /* 0x0002e20000767a02 */ /* 0x000fe20000000f00 */
[----:B------:R-:W-:-:S04]  /*bc20*/  IMAD R123, R52, c[0x0][0xb88], RZ ;  /* 0x0002e200347b7a24 */ /* 0x000fc800078e02ff */
[C---:B------:R-:W-:Y:S02]  /*bc30*/  IMAD R123, R28.reuse, UR22, R123 ;  /* 0x000000161c7b7c24 */ /* 0x040fe4000f8e027b */
[----:B------:R-:W-:-:S05]  /*bc40*/  IMAD.WIDE.U32 R118, R28, R118, c[0x0][0xb68] ;  /* 0x0002da001c767625 */ /* 0x000fca00078e0076 */
[----:B------:R-:W-:-:S05]  /*bc50*/  IADD3 R119, R119, R123, RZ ;  /* 0x0000007b77777210 */ /* 0x000fca0007ffe0ff */
[----:B------:R0:W2:Y:S04]  /*bc60*/  LDG.E R128, [R118.64] ;  /* 0x0000000e76807981 */ /* 0x0000a8000c1e1900 */
[----:B------:R0:W3:Y:S04]  /*bc70*/  LDG.E R127, [R118.64+0x4] ;  /* 0x0000040e767f7981 */ /* 0x0000e8000c1e1900 */
[----:B------:R0:W4:Y:S04]  /*bc80*/  LDG.E R123, [R118.64+0x8] ;  /* 0x0000080e767b7981 */ /* 0x000128000c1e1900 */
[----:B------:R0:W4:Y:S04]  /*bc90*/  LDG.E R124, [R118.64+0xc] ;  /* 0x00000c0e767c7981 */ /* 0x000128000c1e1900 */
[----:B------:R0:W4:Y:S04]  /*bca0*/  LDG.E R125, [R118.64+0x10] ;  /* 0x0000100e767d7981 */ /* 0x000128000c1e1900 */
[----:B0-----:R-:W4:Y:S01]  /*bcb0*/  LDG.E R118, [R118.64+0x14] ;  /* 0x0000140e76767981 */ /* 0x001f22000c1e1900 */
[----:B--2---:R-:W-:Y:S01]  /*bcc0*/  FADD R128, RZ, R128 ;  /* 0x00000080ff807221 */ /* 0x004fe20000000000 */
[----:B---3--:R-:W-:Y:S01]  /*bcd0*/  FADD R127, RZ, R127 ;  /* 0x0000007fff7f7221 */ /* 0x008fe20000000000 */
[----:B----4-:R-:W-:Y:S01]  /*bce0*/  FADD R123, RZ, R123 ;  /* 0x0000007bff7b7221 */ /* 0x010fe20000000000 */
[----:B------:R-:W-:Y:S01]  /*bcf0*/  FADD R124, RZ, R124 ;  /* 0x0000007cff7c7221 */ /* 0x000fe20000000000 */
[----:B------:R-:W-:Y:S01]  /*bd00*/  FADD R125, RZ, R125 ;  /* 0x0000007dff7d7221 */ /* 0x000fe20000000000 */
[----:B------:R-:W-:Y:S01]  /*bd10*/  FADD R119, RZ, R118 ;  /* 0x00000076ff777221 */ /* 0x000fe20000000000 */
[----:B------:R-:W-:Y:S05]  /*bd20*/  BRA `(.L_x_281) ;  /* 0x0000019000007947 */ /* 0x000fea0003800000 */
.L_x_280:
        /* <DEDUP_REMOVED lines=13> */
[----:B------:R-:W-:-:S02]  /*be00*/  MOV R128, RZ ;  /* 0x000000ff00807202 */ /* 0x000fc40000000f00 */
[----:B0-----:R-:W-:Y:S01]  /*be10*/  MOV R119, RZ ;  /* 0x000000ff00777202 */ /* 0x001fe20000000f00 */
[----:B--2---:R-:W-:Y:S01]  /*be20*/  @P1 FADD R128, RZ, R127 ;  /* 0x0000007fff801221 */ /* 0x004fe20000000000 */
[----:B------:R-:W-:Y:S01]  /*be30*/  MOV R127, RZ ;  /* 0x000000ff007f7202 */ /* 0x000fe20000000f00 */
[----:B---3--:R-:W-:Y:S01]  /*be40*/  @P1 FADD R127, RZ, R123 ;  /* 0x0000007bff7f1221 */ /* 0x008fe20000000000 */
[----:B------:R-:W-:Y:S01]  /*be50*/  MOV R123, RZ ;  /* 0x000000ff007b7202 */ /* 0x000fe20000000f00 */
[----:B----4-:R-:W-:Y:S01]  /*be60*/  @P1 FADD R123, RZ, R124 ;  /* 0x0000007cff7b1221 */ /* 0x010fe20000000000 */
[----:B------:R-:W-:Y:S01]  /*be70*/  MOV R124, RZ ;  /* 0x000000ff007c7202 */ /* 0x000fe20000000f00 */
[----:B------:R-:W-:Y:S01]  /*be80*/  @P1 FADD R124, RZ, R125 ;  /* 0x0000007dff7c1221 */ /* 0x000fe20000000000 */
[----:B------:R-:W-:Y:S01]  /*be90*/  MOV R125, RZ ;  /* 0x000000ff007d7202 */ /* 0x000fe20000000f00 */
[----:B------:R-:W-:Y:S01]  /*bea0*/  @P1 FADD R125, RZ, R126 ;  /* 0x0000007eff7d1221 */ /* 0x000fe20000000000 */
[----:B------:R-:W-:Y:S01]  /*beb0*/  @P1 FADD R119, RZ, R118 ;  /* 0x00000076ff771221 */ /* 0x000fe20000000000 */
.L_x_281:
[----:B------:R-:W-:Y:S01]  /*bec0*/  FSEL R118, R228, RZ, P0 ;  /* 0x000000ffe4767208 */ /* 0x000fe20000000000 */
[----:B------:R-:W-:Y:S01]  /*bed0*/  FADD R127, RZ, R127 ;  /* 0x0000007fff7f7221 */ /* 0x000fe20000000000 */
[----:B------:R-:W-:Y:S01]  /*bee0*/  FADD R124, R157, R124 ;  /* 0x0000007c9d7c7221 */ /* 0x000fe20000000000 */
[----:B------:R-:W-:Y:S01]  /*bef0*/  FSEL R130, R229, RZ, P0 ;  /* 0x000000ffe5827208 */ /* 0x000fe20000000000 */
[----:B------:R-:W-:Y:S01]  /*bf00*/  FADD R123, RZ, R123 ;  /* 0x0000007bff7b7221 */ /* 0x000fe20000000000 */
[----:B------:R-:W-:Y:S01]  /*bf10*/  FMUL R157, R118, R127 ;  /* 0x0000007f769d7220 */ /* 0x000fe20000400000 */
[----:B------:R-:W-:Y:S01]  /*bf20*/  FADD R128, RZ, R128 ;  /* 0x00000080ff807221 */ /* 0x000fe20000000000 */
[----:B------:R-:W-:Y:S01]  /*bf30*/  FSEL R126, R221, RZ, P0 ;  /* 0x000000ffdd7e7208 */ /* 0x000fe20000000000 */
[----:B------:R-:W-:Y:S01]  /*bf40*/  FADD R119, R155, R119 ;  /* 0x000000779b777221 */ /* 0x000fe20000000000 */
[CC--:B------:R-:W-:Y:S01]  /*bf50*/  FFMA R157, R130.reuse, R123.reuse, -R157 ;  /* 0x0000007b829d7223 */ /* 0x0c0fe2000000089d */
[-C--:B------:R-:W-:Y:S01]  /*bf60*/  FMUL R130, R130, R128.reuse ;  /* 0x0000008082827220 */ /* 0x080fe20000400000 */
[----:B------:R-:W-:Y:S01]  /*bf70*/  FADD R125, R156, R125 ;  /* 0x0000007d9c7d7221 */ /* 0x000fe20000000000 */
[C---:B------:R-:W-:Y:S01]  /*bf80*/  FMUL R131, R126.reuse, R123 ;  /* 0x0000007b7e837220 */ /* 0x040fe20000400000 */
[----:B------:R-:W-:Y:S01]  /*bf90*/  FADD R157, -R157, R124 ;  /* 0x0000007c9d9d7221 */ /* 0x000fe20000000100 */
[----:B------:R-:W-:Y:S01]  /*bfa0*/  FFMA R130, R126, R127, -R130 ;  /* 0x0000007f7e827223 */ /* 0x000fe20000000882 */
[----:B------:R-:W-:Y:S01]  /*bfb0*/  FMUL R124, R128, R149 ;  /* 0x00000095807c7220 */ /* 0x000fe20000400000 */
[----:B------:R-:W-:Y:S01]  /*bfc0*/  FFMA R131, R118, R128, -R131 ;  /* 0x0000008076837223 */ /* 0x000fe20000000883 */
[-C--:B------:R-:W-:Y:S01]  /*bfd0*/  FMUL R118, R127, R150.reuse ;  /* 0x000000967f767220 */ /* 0x080fe20000400000 */
[----:B------:R-:W-:Y:S01]  /*bfe0*/  FADD R155, -R130, R119 ;  /* 0x00000077829b7221 */ /* 0x000fe20000000100 */
[-C--:B------:R-:W-:Y:S01]  /*bff0*/  FMUL R119, R123, R151.reuse ;  /* 0x000000977b777220 */ /* 0x080fe20000400000 */
[----:B------:R-:W-:Y:S01]  /*c000*/  FFMA R124, R127, R151, -R124 ;  /* 0x000000977f7c7223 */ /* 0x000fe2000000087c */
[----:B------:R-:W-:Y:S01]  /*c010*/  FFMA R118, R123, R149, -R118 ;  /* 0x000000957b767223 */ /* 0x000fe20000000876 */
[----:B------:R-:W-:Y:S01]  /*c020*/  FADD R156, -R131, R125 ;  /* 0x0000007d839c7221 */ /* 0x000fe20000000100 */
[----:B------:R-:W-:Y:S01]  /*c030*/  FFMA R119, R128, R150, -R119 ;  /* 0x0000009680777223 */ /* 0x000fe20000000877 */
[----:B------:R-:W-:Y:S01]  /*c040*/  FADD R123, R120, R123 ;  /* 0x0000007b787b7221 */ /* 0x000fe20000000000 */
[----:B------:R-:W-:Y:S01]  /*c050*/  FADD R125, RZ, R118 ;  /* 0x00000076ff7d7221 */ /* 0x000fe20000000000 */
[----:B------:R-:W-:Y:S01]  /*c060*/  FADD R118, RZ, R124 ;  /* 0x0000007cff767221 */ /* 0x000fe20000000000 */
[----:B------:R-:W-:Y:S01]  /*c070*/  FADD R119, RZ, R119 ;  /* 0x00000077ff777221 */ /* 0x000fe20000000000 */
[----:B------:R-:W-:Y:S01]  /*c080*/  FADD R128, R122, R128 ;  /* 0x000000807a807221 */ /* 0x000fe20000000000 */
[----:B------:R-:W-:Y:S01]  /*c090*/  FADD R127, R121, R127 ;  /* 0x0000007f797f7221 */ /* 0x000fe20000000000 */
[----:B------:R0:W-:Y:S04]  /*c0a0*/  STL [R1+0xb0], R125 ;  /* 0x0000b07d01007387 */ /* 0x0001e80000100800 */
[----:B------:R0:W-:Y:S04]  /*c0b0*/  STL [R1+0xa8], R118 ;  /* 0x0000a87601007387 */ /* 0x0001e80000100800 */
[----:B------:R0:W-:Y:S02]  /*c0c0*/  STL [R1+0xac], R119 ;  /* 0x0000ac7701007387 */ /* 0x0001e40000100800 */
.L_x_279:
[----:B0-----:R-:W-:Y:S05]  /*c0d0*/  BSYNC B2 ;  /* 0x0000000000027941 */ /* 0x001fea0003800000 */
.L_x_278:
[----:B------:R-:W-:Y:S01]  /*c0e0*/  FMUL R118, R122, R149 ;  /* 0x000000957a767220 */ /* 0x000fe20000400000 */
[----:B------:R-:W-:Y:S01]  /*c0f0*/  BSSY B4, `(.L_x_282) ;  /* 0x0000736000047945 */ /* 0x000fe20003800000 */
[----:B------:R-:W-:Y:S01]  /*c100*/  FADD R124, RZ, R156 ;  /* 0x0000009cff7c7221 */ /* 0x000fe20000000000 */
[----:B------:R-:W-:Y:S01]  /*c110*/  FADD R125, RZ, R155 ;  /* 0x0000009bff7d7221 */ /* 0x000fe20000000000 */
[CC--:B------:R-:W-:Y:S01]  /*c120*/  FFMA R119, R121.reuse, R151.reuse, -R118 ;  /* 0x0000009779777223 */ /* 0x0c0fe20000000876 */
[C---:B------:R-:W-:Y:S01]  /*c130*/  FMUL R151, R120.reuse, R151 ;  /* 0x0000009778977220 */ /* 0x040fe20000400000 */
[-C--:B------:R-:W-:Y:S01]  /*c140*/  FMUL R118, R121, R150.reuse ;  /* 0x0000009679767220 */ /* 0x080fe20000400000 */
[----:B------:R-:W-:Y:S01]  /*c150*/  FADD R121, RZ, R127 ;  /* 0x0000007fff797221 */ /* 0x000fe20000000000 */
[----:B------:R-:W-:Y:S01]  /*c160*/  CS2R R130, SRZ ;  /* 0x0000000000827805 */ /* 0x000fe2000001ff00 */
[----:B------:R0:W-:Y:S01]  /*c170*/  STL [R1+0x1b8], R119 ;  /* 0x0001b87701007387 */ /* 0x0001e20000100800 */
[----:B------:R-:W-:Y:S01]  /*c180*/  FFMA R118, R120, R149, -R118 ;  /* 0x0000009578767223 */ /* 0x000fe20000000876 */
[----:B------:R-:W-:Y:S01]  /*c190*/  FADD R120, RZ, R128 ;  /* 0x00000080ff787221 */ /* 0x000fe20000000000 */
[----:B------:R-:W-:Y:S01]  /*c1a0*/  MOV R149, RZ ;  /* 0x000000ff00957202 */ /* 0x000fe20000000f00 */
[----:B------:R-:W-:Y:S01]  /*c1b0*/  CS2R R158, SRZ ;  /* 0x00000000009e7805 */ /* 0x000fe2000001ff00 */
[----:B------:R-:W-:Y:S01]  /*c1c0*/  CS2R R126, SRZ ;  /* 0x00000000007e7805 */ /* 0x000fe2000001ff00 */
[----:B------:R-:W-:Y:S01]  /*c1d0*/  STL [R1+0x1b0], R118 ;  /* 0x0001b07601007387 */ /* 0x000fe20000100800 */
[----:B------:R-:W-:Y:S01]  /*c1e0*/  MOV R128, RZ ;  /* 0x000000ff00807202 */ /* 0x000fe20000000f00 */
[----:B------:R-:W-:Y:S01]  /*c1f0*/  CS2R R172, SRZ ;  /* 0x0000000000ac7805 */ /* 0x000fe2000001ff00 */
[----:B------:R-:W-:Y:S01]  /*c200*/  MOV R174, RZ ;  /* 0x000000ff00ae7202 */ /* 0x000fe20000000f00 */
[----:B0-----:R-:W-:Y:S01]  /*c210*/  FFMA R119, R122, R150, -R151 ;  /* 0x000000967a777223 */ /* 0x001fe20000000897 */
[----:B------:R-:W-:Y:S01]  /*c220*/  FADD R122, RZ, R123 ;  /* 0x0000007bff7a7221 */ /* 0x000fe20000000000 */
[----:B------:R-:W-:Y:S01]  /*c230*/  FADD R123, RZ, R157 ;  /* 0x0000009dff7b7221 */ /* 0x000fe20000000000 */
[----:B------:R-:W-:Y:S01]  /*c240*/  CS2R R150, SRZ ;  /* 0x0000000000967805 */ /* 0x000fe2000001ff00 */
[----:B------:R-:W-:Y:S01]  /*c250*/  CS2R R168, SRZ ;  /* 0x0000000000a87805 */ /* 0x000fe2000001ff00 */
[----:B------:R0:W-:Y:S01]  /*c260*/  STL [R1+0x1b4], R119 ;  /* 0x0001b47701007387 */ /* 0x0001e20000100800 */
[----:B------:R-:W-:Y:S01]  /*c270*/  CS2R R166, SRZ ;  /* 0x0000000000a67805 */ /* 0x000fe2000001ff00 */
[----:B------:R-:W-:Y:S01]  /*c280*/  MOV R165, RZ ;  /* 0x000000ff00a57202 */ /* 0x000fe20000000f00 */
[----:B0-----:R-:W-:Y:S01]  /*c290*/  CS2R R118, SRZ ;  /* 0x0000000000767805 */ /* 0x001fe2000001ff00 */
[----:B------:R-:W-:Y:S05]  /*c2a0*/  @P4 BRA `(.L_x_283) ;  /* 0x000071a000004947 */ /* 0x000fea0003800000 */
[----:B------:R-:W2:Y:S04]  /*c2b0*/  LDL R166, [R1+0xd8] ;  /* 0x0000d80001a67983 */ /* 0x000ea80000100800 */
[----:B------:R-:W3:Y:S04]  /*c2c0*/  LDL R172, [R1+0x8c] ;  /* 0x00008c0001ac7983 */ /* 0x000ee80000100800 */
[----:B------:R0:W4:Y:S04]  /*c2d0*/  LDL R127, [R1+0x234] ;  /* 0x00023400017f7983 */ /* 0x0001280000100800 */
[----:B------:R0:W4:Y:S04]  /*c2e0*/  LDL R174, [R1+0x148] ;  /* 0x0001480001ae7983 */ /* 0x0001280000100800 */
[----:B------:R0:W4:Y:S04]  /*c2f0*/  LDL R173, [R1+0x230] ;  /* 0x0002300001ad7983 */ /* 0x0001280000100800 */
[----:B------:R0:W4:Y:S04]  /*c300*/  LDL R159, [R1+0x140] ;  /* 0x00014000019f7983 */ /* 0x0001280000100800 */
[----:B------:R0:W4:Y:S04]  /*c310*/  LDL R252, [R1+0x1ac] ;  /* 0x0001ac0001fc7983 */ /* 0x0001280000100800 */
[----:B------:R0:W4:Y:S04]  /*c320*/  LDL R131, [R1+0x22c] ;  /* 0x00022c0001837983 */ /* 0x0001280000100800 */
[----:B------:R-:W4:Y:S04]  /*c330*/  LDL R251, [R1+0x28] ;  /* 0x0000280001fb7983 */ /* 0x000f280000100800 */
[----:B------:R0:W4:Y:S04]  /*c340*/  LDL R168, [R1+0x1a8] ;  /* 0x0001a80001a87983 */ /* 0x0001280000100800 */
[----:B------:R-:W4:Y:S04]  /*c350*/  LDL R165, [R1+0x1bc] ;  /* 0x0001bc0001a57983 */ /* 0x000f280000100800 */
[----:B------:R0:W4:Y:S04]  /*c360*/  LDL R167, [R1+0x228] ;  /* 0x0002280001a77983 */ /* 0x0001280000100800 */
[----:B------:R-:W4:Y:S04]  /*c370*/  LDL R169, [R1+0xc0] ;  /* 0x0000c00001a97983 */ /* 0x000f280000100800 */
[----:B------:R-:W4:Y:S04]  /*c380*/  LDL R150, [R1+0xe4] ;  /* 0x0000e40001967983 */ /* 0x000f280000100800 */
[----:B------:R-:W4:Y:S01]  /*c390*/  LDL R126, [R1+0x1c0] ;  /* 0x0001c000017e7983 */ /* 0x000f220000100800 */
[----:B------:R-:W-:-:S02]  /*c3a0*/  FSETP.GEU.AND P4, PT, -R117, RZ, PT ;  /* 0x000000ff7500720b */ /* 0x000fc40003f8e100 */
[----:B------:R-:W-:-:S11]  /*c3b0*/  FSETP.GT.AND P5, PT, -R117, RZ, PT ;  /* 0x000000ff7500720b */ /* 0x000fd60003fa4100 */
[----:B------:R-:W-:Y:S01]  /*c3c0*/  @!P4 FMNMX R118, RZ, R237, PT ;  /* 0x000000edff76c209 */ /* 0x000fe20003800000 */
[----:B------:R-:W-:-:S04]  /*c3d0*/  @!P4 FADD R119, RZ, R117 ;  /* 0x00000075ff77c221 */ /* 0x000fc80000000000 */
[----:B------:R-:W-:Y:S01]  /*c3e0*/  @!P4 FMUL R118, RZ, R118 ;  /* 0x00000076ff76c220 */ /* 0x000fe20000400000 */
[----:B------:R-:W-:-:S04]  /*c3f0*/  FMUL R129, R121, R213 ;  /* 0x000000d579817220 */ /* 0x000fc80000400000 */
[----:B------:R-:W-:-:S04]  /*c400*/  FFMA R129, R120, R163, R129 ;  /* 0x000000a378817223 */ /* 0x000fc80000000081 */
[----:B------:R-:W-:-:S04]  /*c410*/  FFMA R129, R122, R212, R129 ;  /* 0x000000d47a817223 */ /* 0x000fc80000000081 */
[----:B------:R-:W-:Y:S01]  /*c420*/  FADD R129, RZ, R129 ;  /* 0x00000081ff817221 */ /* 0x000fe20000000000 */
[----:B------:R-:W-:-:S04]  /*c430*/  FMUL R128, R117, -c[0x0][0x650] ;  /* 0x8001940075807a20 */ /* 0x000fc80000400000 */
[----:B------:R-:W-:-:S04]  /*c440*/  FFMA R128, R237, UR41, R128 ;  /* 0x00000029ed807c23 */ /* 0x000fc80008000080 */
[----:B------:R-:W-:Y:S01]  /*c450*/  FADD R128, RZ, R128 ;  /* 0x00000080ff807221 */ /* 0x000fe20000000000 */
[----:B------:R-:W-:Y:S01]  /*c460*/  BSSY B2, `(.L_x_284) ;  /* 0x0000033000027945 */ /* 0x000fe20003800000 */
[----:B------:R-:W-:Y:S01]  /*c470*/  FFMA R151, R129, UR41, RZ ;  /* 0x0000002981977c23 */ /* 0x000fe200080000ff */
[----:B------:R-:W-:Y:S02]  /*c480*/  FSETP.GEU.OR P6, PT, R237, RZ, P4 ;  /* 0x000000ffed00720b */ /* 0x000fe400027ce400 */
[C---:B--2---:R-:W-:Y:S02]  /*c490*/  FSETP.GEU.AND P2, PT, -R116.reuse, R166, PT ;  /* 0x000000a67400720b */ /* 0x044fe40003f4e100 */
[----:B---3--:R-:W-:Y:S01]  /*c4a0*/  FSETP.GT.AND P3, PT, -R116, R172, PT ;  /* 0x000000ac7400720b */ /* 0x008fe20003f64100 */
[----:B----4-:R-:W-:Y:S01]  /*c4b0*/  @!P4 FFMA R127, RZ, R119, -R118 ;  /* 0x00000077ff7fc223 */ /* 0x010fe20000000876 */
[----:B------:R-:W-:Y:S01]  /*c4c0*/  @P5 FMNMX R118, RZ, R237, !PT ;  /* 0x000000edff765209 */ /* 0x000fe20007800000 */
[----:B------:R-:W-:-:S08]  /*c4d0*/  @P5 FADD R119, RZ, R117 ;  /* 0x00000075ff775221 */ /* 0x000fd00000000000 */
[----:B------:R-:W-:Y:S01]  /*c4e0*/  @!P2 FMNMX R174, RZ, R176, PT ;  /* 0x000000b0ffaea209 */ /* 0x000fe20003800000 */
[----:B------:R-:W-:-:S04]  /*c4f0*/  @P5 FMUL R118, RZ, R118 ;  /* 0x00000076ff765220 */ /* 0x000fc80000400000 */
[----:B------:R-:W-:Y:S01]  /*c500*/  @P5 FFMA R173, RZ, R119, -R118 ;  /* 0x00000077ffad5223 */ /* 0x000fe20000000876 */
[----:B-----5:R-:W-:Y:S01]  /*c510*/  @!P2 FMUL R118, R248, R174 ;  /* 0x000000aef876a220 */ /* 0x020fe20000400000 */
[----:B------:R-:W-:Y:S01]  /*c520*/  @P3 FMNMX R159, RZ, R176, !PT ;  /* 0x000000b0ff9f3209 */ /* 0x000fe20007800000 */
[----:B------:R-:W-:-:S04]  /*c530*/  @!P2 FADD R252, R116, R166 ;  /* 0x000000a674fca221 */ /* 0x000fc80000000000 */
[----:B------:R-:W-:Y:S01]  /*c540*/  @!P2 FFMA R131, R251, R252, -R118 ;  /* 0x000000fcfb83a223 */ /* 0x000fe20000000876 */
[----:B------:R-:W-:Y:S01]  /*c550*/  @P3 FMUL R118, R248, R159 ;  /* 0x0000009ff8763220 */ /* 0x000fe20000400000 */
[C---:B------:R-:W-:Y:S01]  /*c560*/  @P3 FADD R168, R116.reuse, R172 ;  /* 0x000000ac74a83221 */ /* 0x040fe20000000000 */
[----:B------:R-:W-:-:S03]  /*c570*/  FADD R166, -R116, -R165 ;  /* 0x800000a574a67221 */ /* 0x000fc60000000100 */
[----:B------:R-:W-:Y:S01]  /*c580*/  @P3 FFMA R167, R251, R168, -R118 ;  /* 0x000000a8fba73223 */ /* 0x000fe20000000876 */
[----:B------:R0:W-:Y:S01]  /*c590*/  @!P4 STL [R1+0x234], R127 ;  /* 0x0002347f0100c387 */ /* 0x0001e20000100800 */
[----:B------:R-:W-:-:S03]  /*c5a0*/  FMUL R165, R169, R166 ;  /* 0x000000a6a9a57220 */ /* 0x000fc60000400000 */
[----:B------:R0:W-:Y:S01]  /*c5b0*/  @P5 STL [R1+0x230], R173 ;  /* 0x000230ad01005387 */ /* 0x0001e20000100800 */
[----:B------:R-:W-:Y:S01]  /*c5c0*/  FSEL R119, R131, RZ, !P2 ;  /* 0x000000ff83777208 */ /* 0x000fe20005000000 */
[----:B------:R-:W-:Y:S01]  /*c5d0*/  FADD R118, RZ, -R129 ;  /* 0x80000081ff767221 */ /* 0x000fe20000000000 */
[----:B------:R-:W-:Y:S01]  /*c5e0*/  FFMA R165, R176, R150, R165 ;  /* 0x00000096b0a57223 */ /* 0x000fe200000000a5 */
[----:B------:R0:W-:Y:S04]  /*c5f0*/  @!P2 STL [R1+0x148], R174 ;  /* 0x000148ae0100a387 */ /* 0x0001e80000100800 */
[----:B------:R0:W-:Y:S04]  /*c600*/  @!P2 STL [R1+0x1ac], R252 ;  /* 0x0001acfc0100a387 */ /* 0x0001e80000100800 */
[----:B------:R0:W-:Y:S04]  /*c610*/  @P3 STL [R1+0x140], R159 ;  /* 0x0001409f01003387 */ /* 0x0001e80000100800 */
[----:B------:R0:W-:Y:S04]  /*c620*/  @P3 STL [R1+0x1a8], R168 ;  /* 0x0001a8a801003387 */ /* 0x0001e80000100800 */
[----:B------:R0:W-:Y:S04]  /*c630*/  @!P2 STL [R1+0x22c], R131 ;  /* 0x00022c830100a387 */ /* 0x0001e80000100800 */
[----:B------:R0:W-:Y:S01]  /*c640*/  @P3 STL [R1+0x228], R167 ;  /* 0x000228a701003387 */ /* 0x0001e20000100800 */
[----:B------:R-:W-:Y:S01]  /*c650*/  FADD R165, R126, R165 ;  /* 0x000000a57ea57221 */ /* 0x000fe20000000000 */
[----:B------:R-:W-:Y:S01]  /*c660*/  FSEL R119, R167, R119, P3 ;  /* 0x00000077a7777208 */ /* 0x000fe20001800000 */
[----:B------:R-:W-:Y:S01]  /*c670*/  FADD R118, RZ, R118 ;  /* 0x00000076ff767221 */ /* 0x000fe20000000000 */
[----:B------:R-:W-:-:S03]  /*c680*/  FSEL R126, R127, RZ, !P4 ;  /* 0x000000ff7f7e7208 */ /* 0x000fc60006000000 */
[----:B------:R-:W-:Y:S01]  /*c690*/  FADD R165, -R119, R165 ;  /* 0x000000a577a57221 */ /* 0x000fe20000000100 */
[----:B------:R-:W-:Y:S02]  /*c6a0*/  FSEL R126, R173, R126, P5 ;  /* 0x0000007ead7e7208 */ /* 0x000fe40002800000 */
[----:B------:R-:W-:-:S03]  /*c6b0*/  FSEL R119, R118, RZ, !P4 ;  /* 0x000000ff76777208 */ /* 0x000fc60006000000 */
[----:B------:R-:W-:Y:S02]  /*c6c0*/  FADD R128, -R126, R128 ;  /* 0x000000807e807221 */ /* 0x000fe40000000100 */
[----:B------:R-:W-:Y:S01]  /*c6d0*/  @!P4 FADD R126, RZ, -R119 ;  /* 0x80000077ff7ec221 */ /* 0x000fe20000000000 */
[----:B------:R-:W-:-:S03]  /*c6e0*/  FFMA R129, R129, c[0x0][0x650], RZ ;  /* 0x0001940081817a23 */ /* 0x000fc600000000ff */
[----:B------:R-:W-:Y:S01]  /*c6f0*/  @!P4 FFMA R126, RZ, R126, RZ ;  /* 0x0000007eff7ec223 */ /* 0x000fe200000000ff */
[----:B------:R-:W-:Y:S05]  /*c700*/  @!P5 BRA `(.L_x_285) ;  /* 0x000000800000d947 */ /* 0x000fea0003800000 */
[----:B0-----:R-:W-:Y:S02]  /*c710*/  FSEL R118, R118, RZ, P5 ;  /* 0x000000ff76767208 */ /* 0x001fe40002800000 */
[----:B------:R-:W-:-:S03]  /*c720*/  FSETP.GT.AND P1, PT, R237, RZ, PT ;  /* 0x000000ffed00720b */ /* 0x000fc60003f24000 */
[--C-:B------:R-:W-:Y:S01]  /*c730*/  FADD R127, RZ, -R118.reuse ;  /* 0x80000076ff7f7221 */ /* 0x100fe20000000000 */
[----:B------:R-:W-:-:S03]  /*c740*/  FADD R118, RZ, R118 ;  /* 0x00000076ff767221 */ /* 0x000fc60000000000 */
[----:B------:R-:W-:Y:S01]  /*c750*/  FFMA R127, RZ, R127, RZ ;  /* 0x0000007fff7f7223 */ /* 0x000fe200000000ff */
[----:B------:R-:W-:-:S04]  /*c760*/  FFMA R118, RZ, R118, RZ ;  /* 0x00000076ff767223 */ /* 0x000fc800000000ff */
[----:B------:R-:W-:Y:S01]  /*c770*/  FADD R129, R129, -R118 ;  /* 0x8000007681817221 */ /* 0x000fe20000000000 */
[----:B------:R-:W-:Y:S02]  /*c780*/  @P1 FADD R151, R151, R127 ;  /* 0x0000007f97971221 */ /* 0x000fe40000000000 */
.L_x_285:
[----:B0-----:R-:W-:Y:S05]  /*c790*/  BSYNC B2 ;  /* 0x0000000000027941 */ /* 0x001fea0003800000 */
.L_x_284:
[----:B------:R-:W-:Y:S01]  /*c7a0*/  FMUL R118, R121, R147 ;  /* 0x0000009379767220 */ /* 0x000fe20000400000 */
[----:B------:R-:W-:Y:S01]  /*c7b0*/  @!P4 FADD R119, RZ, R119 ;  /* 0x00000077ff77c221 */ /* 0x000fe20000000000 */
[----:B------:R-:W-:Y:S01]  /*c7c0*/  @!P6 FADD R151, R151, R126 ;  /* 0x0000007e9797e221 */ /* 0x000fe20000000000 */
[C---:B------:R-:W-:Y:S01]  /*c7d0*/  FFMA R126, R120.reuse, R128, RZ ;  /* 0x00000080787e7223 */ /* 0x040fe200000000ff */
[----:B------:R-:W-:Y:S01]  /*c7e0*/  FFMA R118, R120, R146, R118 ;  /* 0x0000009278767223 */ /* 0x000fe20000000076 */
[-C--:B------:R-:W-:Y:S01]  /*c7f0*/  FFMA R127, R121, R128.reuse, RZ ;  /* 0x00000080797f7223 */ /* 0x080fe200000000ff */
[C---:B------:R-:W-:Y:S01]  /*c800*/  FFMA R128, R122.reuse, R128, RZ ;  /* 0x000000807a807223 */ /* 0x040fe200000000ff */
[----:B------:R-:W-:Y:S01]  /*c810*/  @!P4 FFMA R119, RZ, R119, RZ ;  /* 0x00000077ff77c223 */ /* 0x000fe200000000ff */
[----:B------:R-:W-:Y:S01]  /*c820*/  FFMA R167, R122, R148, R118 ;  /* 0x000000947aa77223 */ /* 0x000fe20000000076 */
[----:B------:R-:W-:Y:S01]  /*c830*/  BSSY B2, `(.L_x_286) ;  /* 0x000001d000027945 */ /* 0x000fe20003800000 */
[-C--:B------:R-:W-:Y:S01]  /*c840*/  FFMA R126, R63, R151.reuse, R126 ;  /* 0x000000973f7e7223 */ /* 0x080fe2000000007e */
[-C--:B------:R-:W-:Y:S01]  /*c850*/  FFMA R127, R61, R151.reuse, R127 ;  /* 0x000000973d7f7223 */ /* 0x080fe2000000007f */
[----:B------:R-:W-:Y:S01]  /*c860*/  FADD R167, RZ, R167 ;  /* 0x000000a7ffa77221 */ /* 0x000fe20000000000 */
[----:B------:R-:W-:Y:S01]  /*c870*/  FFMA R128, R62, R151, R128 ;  /* 0x000000973e807223 */ /* 0x000fe20000000080 */
[C---:B------:R-:W-:Y:S01]  /*c880*/  FFMA R163, R151.reuse, R163, RZ ;  /* 0x000000a397a37223 */ /* 0x040fe200000000ff */
[----:B------:R-:W-:Y:S01]  /*c890*/  FFMA R158, R151, R213, RZ ;  /* 0x000000d5979e7223 */ /* 0x000fe200000000ff */
[-C--:B------:R-:W-:Y:S01]  /*c8a0*/  FFMA R131, R169, R167.reuse, RZ ;  /* 0x000000a7a9837223 */ /* 0x080fe200000000ff */
[----:B------:R-:W-:Y:S01]  /*c8b0*/  FADD R118, RZ, -R167 ;  /* 0x800000a7ff767221 */ /* 0x000fe20000000000 */
[----:B------:R-:W-:Y:S01]  /*c8c0*/  FSETP.LEU.AND P5, PT, -R116, R172, !P2 ;  /* 0x000000ac7400720b */ /* 0x000fe200057ab100 */
[----:B------:R-:W-:Y:S01]  /*c8d0*/  @!P4 FADD R129, R129, -R119 ;  /* 0x800000778181c221 */ /* 0x000fe20000000000 */
[----:B------:R-:W-:Y:S01]  /*c8e0*/  FFMA R151, R151, R212, RZ ;  /* 0x000000d497977223 */ /* 0x000fe200000000ff */
[----:B------:R-:W-:Y:S01]  /*c8f0*/  ISETP.NE.U32.AND P1, PT, RZ, c[0x0][0xb28], PT ;  /* 0x0002ca00ff007a0c */ /* 0x000fe20003f25070 */
[----:B------:R-:W-:Y:S01]  /*c900*/  FADD R118, RZ, R118 ;  /* 0x00000076ff767221 */ /* 0x000fe20000000000 */
[----:B------:R-:W-:Y:S01]  /*c910*/  MOV R169, RZ ;  /* 0x000000ff00a97202 */ /* 0x000fe20000000f00 */
[----:B------:R-:W-:Y:S01]  /*c920*/  CS2R R172, SRZ ;  /* 0x0000000000ac7805 */ /* 0x000fe2000001ff00 */
[----:B------:R-:W-:Y:S01]  /*c930*/  FFMA R149, R150, R167, RZ ;  /* 0x000000a796957223 */ /* 0x000fe200000000ff */
[----:B------:R-:W-:Y:S01]  /*c940*/  MOV R130, R131 ;  /* 0x0000008300827202 */ /* 0x000fe20000000f00 */
[----:B------:R-:W-:Y:S05]  /*c950*/  @!P3 BRA `(.L_x_287) ;  /* 0x000000a00000b947 */ /* 0x000fea0003800000 */
[----:B------:R-:W-:Y:S02]  /*c960*/  FSEL R172, R118, RZ, P3 ;  /* 0x000000ff76ac7208 */ /* 0x000fe40001800000 */
[----:B------:R-:W-:-:S03]  /*c970*/  FSETP.GT.AND P4, PT, R176, RZ, PT ;  /* 0x000000ffb000720b */ /* 0x000fc60003f84000 */
[--C-:B------:R-:W-:Y:S01]  /*c980*/  FADD R173, RZ, -R172.reuse ;  /* 0x800000acffad7221 */ /* 0x100fe20000000000 */
[----:B------:R-:W-:-:S03]  /*c990*/  FADD R172, RZ, R172 ;  /* 0x000000acffac7221 */ /* 0x000fc60000000000 */
[-C--:B------:R-:W-:Y:S01]  /*c9a0*/  FFMA R119, R248, R173.reuse, RZ ;  /* 0x000000adf8777223 */ /* 0x080fe200000000ff */
[-C--:B------:R-:W-:Y:S01]  /*c9b0*/  FFMA R169, R251, R172.reuse, RZ ;  /* 0x000000acfba97223 */ /* 0x080fe200000000ff */
[----:B------:R-:W-:Y:S01]  /*c9c0*/  FFMA R173, R159, R173, RZ ;  /* 0x000000ad9fad7223 */ /* 0x000fe200000000ff */
[----:B------:R-:W-:Y:S02]  /*c9d0*/  FFMA R172, R168, R172, RZ ;  /* 0x000000aca8ac7223 */ /* 0x000fe400000000ff */
[----:B------:R-:W-:Y:S01]  /*c9e0*/  FADD R130, R131, -R169 ;  /* 0x800000a983827221 */ /* 0x000fe20000000000 */
[----:B------:R-:W-:Y:S02]  /*c9f0*/  @P4 FADD R149, R149, R119 ;  /* 0x0000007795954221 */ /* 0x000fe40000000000 */
.L_x_287:
[----:B------:R-:W-:Y:S05]  /*ca00*/  BSYNC B2 ;  /* 0x0000000000027941 */ /* 0x000fea0003800000 */
.L_x_286:
[----:B------:R-:W-:Y:S01]  /*ca10*/  BSSY B2, `(.L_x_288) ;  /* 0x000000d000027945 */ /* 0x000fe20003800000 */
[----:B------:R-:W-:Y:S02]  /*ca20*/  FSEL R118, R118, RZ, P5 ;  /* 0x000000ff76767208 */ /* 0x000fe40002800000 */
[----:B------:R-:W-:Y:S01]  /*ca30*/  MOV R168, RZ ;  /* 0x000000ff00a87202 */ /* 0x000fe20000000f00 */
[----:B------:R-:W-:Y:S05]  /*ca40*/  @P2 BRA `(.L_x_289) ;  /* 0x0000009000002947 */ /* 0x000fea0003800000 */
[----:B------:R-:W-:Y:S01]  /*ca50*/  FSETP.GEU.AND P2, PT, R176, RZ, PT ;  /* 0x000000ffb000720b */ /* 0x000fe20003f4e000 */
[--C-:B------:R-:W-:Y:S01]  /*ca60*/  FADD R119, RZ, -R118.reuse ;  /* 0x80000076ff777221 */ /* 0x100fe20000000000 */
[----:B------:R-:W-:-:S03]  /*ca70*/  FADD R118, RZ, R118 ;  /* 0x00000076ff767221 */ /* 0x000fc60000000000 */
[-C--:B------:R-:W-:Y:S01]  /*ca80*/  FFMA R173, R174, R119.reuse, R173 ;  /* 0x00000077aead7223 */ /* 0x080fe200000000ad */
[----:B------:R-:W-:Y:S01]  /*ca90*/  FFMA R119, R248, R119, RZ ;  /* 0x00000077f8777223 */ /* 0x000fe200000000ff */
[-C--:B------:R-:W-:Y:S01]  /*caa0*/  FFMA R168, R251, R118.reuse, RZ ;  /* 0x00000076fba87223 */ /* 0x080fe200000000ff */
[----:B------:R-:W-:-:S03]  /*cab0*/  FFMA R172, R252, R118, R172 ;  /* 0x00000076fcac7223 */ /* 0x000fc600000000ac */
[----:B------:R-:W-:Y:S02]  /*cac0*/  FADD R130, R130, -R168 ;  /* 0x800000a882827221 */ /* 0x000fe40000000000 */
[----:B------:R-:W-:Y:S02]  /*cad0*/  @!P2 FADD R149, R149, R119 ;  /* 0x000000779595a221 */ /* 0x000fe40000000000 */
.L_x_289:
[----:B------:R-:W-:Y:S05]  /*cae0*/  BSYNC B2 ;  /* 0x0000000000027941 */ /* 0x000fea0003800000 */
.L_x_288:
[----:B------:R-:W-:Y:S01]  /*caf0*/  ISETP.NE.AND.EX P1, PT, RZ, c[0x0][0xb2c], PT, P1 ;  /* 0x0002cb00ff007a0c */ /* 0x000fe20003f25310 */
[-C--:B------:R-:W-:Y:S01]  /*cb00*/  FFMA R150, R120, R165.reuse, RZ ;  /* 0x000000a578967223 */ /* 0x080fe200000000ff */
[----:B------:R-:W-:Y:S01]  /*cb10*/  LOP3.LUT R136, R136, 0xfffffffb, RZ, 0xc0, !PT ;  /* 0xfffffffb88887812 */ /* 0x000fe200078ec0ff */
[----:B------:R-:W-:Y:S01]  /*cb20*/  FFMA R159, R121, R165, RZ ;  /* 0x000000a5799f7223 */ /* 0x000fe200000000ff */
[----:B------:R-:W-:Y:S01]  /*cb30*/  FFMA R166, R166, R167, RZ ;  /* 0x000000a7a6a67223 */ /* 0x000fe200000000ff */
[----:B------:R-:W-:-:S08]  /*cb40*/  FFMA R165, R122, R165, RZ ;  /* 0x000000a57aa57223 */ /* 0x000fd000000000ff */
[----:B------:R-:W-:Y:S01]  /*cb50*/  @P1 LOP3.LUT R136, R136, 0x4, RZ, 0xfc, !PT ;  /* 0x0000000488881812 */ /* 0x000fe200078efcff */
[----:B------:R-:W-:Y:S05]  /*cb60*/  @!P1 BRA `(.L_x_290) ;  /* 0x0000008000009947 */ /* 0x000fea0003800000 */
[----:B------:R-:W-:Y:S02]  /*cb70*/  SHF.R.S32.HI R118, RZ, 0x1f, R137 ;  /* 0x0000001fff767819 */ /* 0x000fe40000011489 */
[----:B------:R-:W-:-:S03]  /*cb80*/  MOV R119, c[0x0][0xb48] ;  /* 0x0002d20000777a02 */ /* 0x000fc60000000f00 */
[----:B------:R-:W-:-:S04]  /*cb90*/  IMAD R118, R118, c[0x0][0xb48], RZ ;  /* 0x0002d20076767a24 */ /* 0x000fc800078e02ff */
[C---:B------:R-:W-:Y:S02]  /*cba0*/  IMAD R174, R137.reuse, UR17, R118 ;  /* 0x0000001189ae7c24 */ /* 0x040fe4000f8e0276 */
[----:B------:R-:W-:-:S05]  /*cbb0*/  IMAD.WIDE.U32 R118, R137, R119, c[0x0][0xb28] ;  /* 0x0002ca0089767625 */ /* 0x000fca00078e0077 */
[----:B------:R-:W-:-:S05]  /*cbc0*/  IADD3 R119, R119, R174, RZ ;  /* 0x000000ae77777210 */ /* 0x000fca0007ffe0ff */
[----:B------:R0:W-:Y:S01]  /*cbd0*/  RED.E.ADD.F32.FTZ.RN.STRONG.GPU [R118.64], R173 ;  /* 0x000000ad7600798e */ /* 0x0001e2000c10e78e */
[----:B------:R-:W-:Y:S05]  /*cbe0*/  BRA `(.L_x_291) ;  /* 0x000000a000007947 */ /* 0x000fea0003800000 */
.L_x_290:
[----:B------:R-:W-:-:S04]  /*cbf0*/  ISETP.NE.U32.AND P1, PT, RZ, c[0x0][0x620], PT ;  /* 0x00018800ff007a0c */ /* 0x000fc80003f25070 */
[----:B------:R-:W-:-:S13]  /*cc00*/  ISETP.NE.AND.EX P1, PT, RZ, c[0x0][0x624], PT, P1 ;  /* 0x00018900ff007a0c */ /* 0x000fda0003f25310 */
[----:B------:R-:W-:Y:S05]  /*cc10*/  @!P1 BRA `(.L_x_291) ;  /* 0x0000007000009947 */ /* 0x000fea0003800000 */
[----:B------:R-:W-:Y:S02]  /*cc20*/  SHF.R.S32.HI R118, RZ, 0x1f, R137 ;  /* 0x0000001fff767819 */ /* 0x000fe40000011489 */
[----:B------:R-:W-:-:S03]  /*cc30*/  MOV R119, c[0x0][0x638] ;  /* 0x00018e0000777a02 */ /* 0x000fc60000000f00 */
[----:B------:R-:W-:-:S04]  /*cc40*/  IMAD R118, R118, c[0x0][0x638], RZ ;  /* 0x00018e0076767a24 */ /* 0x000fc800078e02ff */
[C---:B------:R-:W-:Y:S02]  /*cc50*/  IMAD R174, R137.reuse, UR27, R118 ;  /* 0x0000001b89ae7c24 */ /* 0x040fe4000f8e0276 */
[----:B------:R-:W-:-:S05]  /*cc60*/  IMAD.WIDE.U32 R118, R137, R119, c[0x0][0x620] ;  /* 0x0001880089767625 */ /* 0x000fca00078e0077 */
[----:B------:R-:W-:-:S05]  /*cc70*/  IADD3 R119, R174, R119, RZ ;  /* 0x00000077ae777210 */ /* 0x000fca0007ffe0ff */
[----:B------:R0:W-:Y:S02]  /*cc80*/  RED.E.ADD.F32.FTZ.RN.STRONG.GPU [R118.64], R173 ;  /* 0x000000ad7600798e */ /* 0x0001e4000c10e78e */
.L_x_291:
[----:B------:R-:W-:Y:S02]  /*cc90*/  ISETP.NE.U32.AND P1, PT, RZ, c[0x0][0xaf0], PT ;  /* 0x0002bc00ff007a0c */ /* 0x000fe40003f25070 */
[----:B------:R-:W-:Y:S02]  /*cca0*/  LOP3.LUT R136, R136, 0xfffffff7, RZ, 0xc0, !PT ;  /* 0xfffffff788887812 */ /* 0x000fe400078ec0ff */
[----:B------:R-:W-:-:S13]  /*ccb0*/  ISETP.NE.AND.EX P2, PT, RZ, c[0x0][0xaf4], PT, P1 ;  /* 0x0002bd00ff007a0c */ /* 0x000fda0003f45310 */
[----:B------:R-:W-:Y:S01]  /*ccc0*/  @P2 LOP3.LUT R136, R136, 0x8, RZ, 0xfc, !PT ;  /* 0x0000000888882812 */ /* 0x000fe200078efcff */
[----:B------:R-:W-:Y:S05]  /*ccd0*/  @!P2 BRA `(.L_x_292) ;  /* 0x000000800000a947 */ /* 0x000fea0003800000 */
[----:B0-----:R-:W-:Y:S02]  /*cce0*/  SHF.R.S32.HI R118, RZ, 0x1f, R137 ;  /* 0x0000001fff767819 */ /* 0x001fe40000011489 */
[----:B------:R-:W-:-:S03]  /*ccf0*/  MOV R119, c[0x0][0xb10] ;  /* 0x0002c40000777a02 */ /* 0x000fc60000000f00 */
[----:B------:R-:W-:-:S04]  /*cd00*/  IMAD R118, R118, c[0x0][0xb10], RZ ;  /* 0x0002c40076767a24 */ /* 0x000fc800078e02ff */
[C---:B------:R-:W-:Y:S02]  /*cd10*/  IMAD R173, R137.reuse, UR16, R118 ;  /* 0x0000001089ad7c24 */ /* 0x040fe4000f8e0276 */
[----:B------:R-:W-:-:S05]  /*cd20*/  IMAD.WIDE.U32 R118, R137, R119, c[0x0][0xaf0] ;  /* 0x0002bc0089767625 */ /* 0x000fca00078e0077 */
[----:B------:R-:W-:-:S05]  /*cd30*/  IADD3 R119, R119, R173, RZ ;  /* 0x000000ad77777210 */ /* 0x000fca0007ffe0ff */
[----:B------:R0:W-:Y:S01]  /*cd40*/  RED.E.ADD.F32.FTZ.RN.STRONG.GPU [R118.64], R172 ;  /* 0x000000ac7600798e */ /* 0x0001e2000c10e78e */
[----:B------:R-:W-:Y:S05]  /*cd50*/  BRA `(.L_x_293) ;  /* 0x000000a000007947 */ /* 0x000fea0003800000 */
.L_x_292:
[----:B------:R-:W-:-:S04]  /*cd60*/  ISETP.NE.U32.AND P1, PT, RZ, c[0x0][0x5e8], PT ;  /* 0x00017a00ff007a0c */ /* 0x000fc80003f25070 */
[----:B------:R-:W-:-:S13]  /*cd70*/  ISETP.NE.AND.EX P1, PT, RZ, c[0x0][0x5ec], PT, P1 ;  /* 0x00017b00ff007a0c */ /* 0x000fda0003f25310 */
[----:B------:R-:W-:Y:S05]  /*cd80*/  @!P1 BRA `(.L_x_293) ;  /* 0x0000007000009947 */ /* 0x000fea0003800000 */
[----:B0-----:R-:W-:Y:S02]  /*cd90*/  SHF.R.S32.HI R118, RZ, 0x1f, R137 ;  /* 0x0000001fff767819 */ /* 0x001fe40000011489 */
[----:B------:R-:W-:-:S03]  /*cda0*/  MOV R119, c[0x0][0x600] ;  /* 0x0001800000777a02 */ /* 0x000fc60000000f00 */
[----:B------:R-:W-:-:S04]  /*cdb0*/  IMAD R118, R118, c[0x0][0x600], RZ ;  /* 0x0001800076767a24 */ /* 0x000fc800078e02ff */
[C---:B------:R-:W-:Y:S02]  /*cdc0*/  IMAD R173, R137.reuse, UR28, R118 ;  /* 0x0000001c89ad7c24 */ /* 0x040fe4000f8e0276 */
[----:B------:R-:W-:-:S05]  /*cdd0*/  IMAD.WIDE.U32 R118, R137, R119, c[0x0][0x5e8] ;  /* 0x00017a0089767625 */ /* 0x000fca00078e0077 */
[----:B------:R-:W-:-:S05]  /*cde0*/  IADD3 R119, R173, R119, RZ ;  /* 0x00000077ad777210 */ /* 0x000fca0007ffe0ff */
[----:B------:R0:W-:Y:S02]  /*cdf0*/  RED.E.ADD.F32.FTZ.RN.STRONG.GPU [R118.64], R172 ;  /* 0x000000ac7600798e */ /* 0x0001e4000c10e78e */
.L_x_293:
        /* <DEDUP_REMOVED lines=13> */
.L_x_294:
        /* <DEDUP_REMOVED lines=10> */
.L_x_295:
        /* <DEDUP_REMOVED lines=13> */
.L_x_296:
        /* <DEDUP_REMOVED lines=10> */
.L_x_297:
        /* <DEDUP_REMOVED lines=13> */
.L_x_298:
        /* <DEDUP_REMOVED lines=10> */
.L_x_299:
[----:B------:R-:W-:-:S04]  /*d250*/  ISETP.NE.U32.AND P1, PT, RZ, c[0x0][0xa48], PT ;  /* 0x00029200ff007a0c */ /* 0x000fc80003f25070 */
[----:B------:R-:W-:-:S13]  /*d260*/  ISETP.NE.AND.EX P1, PT, RZ, c[0x0][0xa4c], PT, P1 ;  /* 0x00029300ff007a0c */ /* 0x000fda0003f25310 */
[----:B------:R-:W-:Y:S05]  /*d270*/  @!P1 BRA `(.L_x_300) ;  /* 0x0000009000009947 */ /* 0x000fea0003800000 */
[----:B0-----:R-:W-:Y:S01]  /*d280*/  SHF.R.S32.HI R118, RZ, 0x1f, R137 ;  /* 0x0000001fff767819 */ /* 0x001fe20000011489 */
[----:B------:R-:W-:Y:S01]  /*d290*/  FFMA R167, R176, R167, RZ ;  /* 0x000000a7b0a77223 */ /* 0x000fe200000000ff */
[----:B------:R-:W-:-:S03]  /*d2a0*/  MOV R119, c[0x0][0xa68] ;  /* 0x00029a0000777a02 */ /* 0x000fc60000000f00 */
[----:B------:R-:W-:-:S04]  /*d2b0*/  IMAD R118, R118, c[0x0][0xa68], RZ ;  /* 0x00029a0076767a24 */ /* 0x000fc800078e02ff */
[C---:B------:R-:W-:Y:S02]  /*d2c0*/  IMAD R168, R137.reuse, UR13, R118 ;  /* 0x0000000d89a87c24 */ /* 0x040fe4000f8e0276 */
[----:B------:R-:W-:-:S05]  /*d2d0*/  IMAD.WIDE.U32 R118, R137, R119, c[0x0][0xa48] ;  /* 0x0002920089767625 */ /* 0x000fca00078e0077 */
[----:B------:R-:W-:-:S05]  /*d2e0*/  IADD3 R119, R119, R168, RZ ;  /* 0x000000a877777210 */ /* 0x000fca0007ffe0ff */
[----:B------:R0:W-:Y:S01]  /*d2f0*/  RED.E.ADD.F32.FTZ.RN.STRONG.GPU [R118.64], R167 ;  /* 0x000000a77600798e */ /* 0x0001e2000c10e78e */
[----:B------:R-:W-:Y:S05]  /*d300*/  BRA `(.L_x_301) ;  /* 0x000000b000007947 */ /* 0x000fea0003800000 */
.L_x_300:
        /* <DEDUP_REMOVED lines=10> */
[----:B------:R0:W-:Y:S02]  /*d3b0*/  RED.E.ADD.F32.FTZ.RN.STRONG.GPU [R118.64], R167 ;  /* 0x000000a77600798e */ /* 0x0001e4000c10e78e */
.L_x_301:
        /* <DEDUP_REMOVED lines=11> */
.L_x_302:
        /* <DEDUP_REMOVED lines=10> */
.L_x_303:
[----:B------:R-:W-:-:S04]  /*d510*/  ISETP.NE.U32.AND P3, PT, RZ, c[0x0][0x9a0], PT ;  /* 0x00026800ff007a0c */ /* 0x000fc80003f65070 */
[----:B------:R-:W-:-:S13]  /*d520*/  ISETP.NE.AND.EX P3, PT, RZ, c[0x0][0x9a4], PT, P3 ;  /* 0x00026900ff007a0c */ /* 0x000fda0003f65330 */
[----:B------:R-:W-:Y:S05]  /*d530*/  @!P3 BRA `(.L_x_304) ;  /* 0x000000900000b947 */ /* 0x000fea0003800000 */
[----:B0-----:R-:W-:Y:S01]  /*d540*/  SHF.R.S32.HI R118, RZ, 0x1f, R137 ;  /* 0x0000001fff767819 */ /* 0x001fe20000011489 */
[----:B------:R-:W-:Y:S01]  /*d550*/  FADD R131, RZ, -R131 ;  /* 0x80000083ff837221 */ /* 0x000fe20000000000 */
[----:B------:R-:W-:-:S03]  /*d560*/  MOV R119, c[0x0][0x9c0] ;  /* 0x0002700000777a02 */ /* 0x000fc60000000f00 */
[----:B------:R-:W-:-:S04]  /*d570*/  IMAD R118, R118, c[0x0][0x9c0], RZ ;  /* 0x0002700076767a24 */ /* 0x000fc800078e02ff */
[C---:B------:R-:W-:Y:S02]  /*d580*/  IMAD R166, R137.reuse, UR11, R118 ;  /* 0x0000000b89a67c24 */ /* 0x040fe4000f8e0276 */
[----:B------:R-:W-:-:S05]  /*d590*/  IMAD.WIDE.U32 R118, R137, R119, c[0x0][0x9a0] ;  /* 0x0002680089767625 */ /* 0x000fca00078e0077 */
[----:B------:R-:W-:-:S05]  /*d5a0*/  IADD3 R119, R119, R166, RZ ;  /* 0x000000a677777210 */ /* 0x000fca0007ffe0ff */
[----:B------:R0:W-:Y:S01]  /*d5b0*/  RED.E.ADD.F32.FTZ.RN.STRONG.GPU [R118.64], R131 ;  /* 0x000000837600798e */ /* 0x0001e2000c10e78e */
[----:B------:R-:W-:Y:S05]  /*d5c0*/  BRA `(.L_x_305) ;  /* 0x000000b000007947 */ /* 0x000fea0003800000 */
.L_x_304:
        /* <DEDUP_REMOVED lines=10> */
[----:B------:R0:W-:Y:S02]  /*d670*/  RED.E.ADD.F32.FTZ.RN.STRONG.GPU [R118.64], R131 ;  /* 0x000000837600798e */ /* 0x0001e4000c10e78e */
.L_x_305:
[----:B0-----:R-:W2:Y:S01]  /*d680*/  LDL R119, [R1+0x94] ;  /* 0x0000940001777983 */ /* 0x001ea20000100800 */
[----:B------:R-:W-:-:S03]  /*d690*/  FFMA R131, R63, R149, R150 ;  /* 0x000000953f837223 */ /* 0x000fc60000000096 */
[----:B------:R-:W3:Y:S04]  /*d6a0*/  LDL R150, [R1+0x100] ;  /* 0x0001000001967983 */ /* 0x000ee80000100800 */
[----:B------:R0:W4:Y:S04]  /*d6b0*/  LDL R251, [R1+0x13c] ;  /* 0x00013c0001fb7983 */ /* 0x0001280000100800 */
[----:B------:R0:W5:Y:S04]  /*d6c0*/  LDL R252, [R1+0x130] ;  /* 0x0001300001fc7983 */ /* 0x0001680000100800 */
[----:B------:R0:W5:Y:S04]  /*d6d0*/  LDL R169, [R1+0x1a0] ;  /* 0x0001a00001a97983 */ /* 0x0001680000100800 */
[----:B------:R0:W5:Y:S01]  /*d6e0*/  LDL R212, [R1+0x1a4] ;  /* 0x0001a40001d47983 */ /* 0x0001620000100800 */
[----:B------:R-:W-:-:S03]  /*d6f0*/  FFMA R167, R149, R146, R163 ;  /* 0x0000009295a77223 */ /* 0x000fc600000000a3 */
[----:B------:R-:W5:Y:S04]  /*d700*/  LDL R168, [R1+0x1c8] ;  /* 0x0001c80001a87983 */ /* 0x000f680000100800 */
[----:B------:R-:W5:Y:S04]  /*d710*/  LDL R213, [R1+0x24] ;  /* 0x0000240001d57983 */ /* 0x000f680000100800 */
[----:B------:R-:W5:Y:S04]  /*d720*/  LDL R166, [R1+0x30] ;  /* 0x0000300001a67983 */ /* 0x000f680000100800 */
[----:B------:R0:W5:Y:S04]  /*d730*/  LDL R163, [R1+0x224] ;  /* 0x0002240001a37983 */ /* 0x0001680000100800 */
[----:B------:R0:W5:Y:S04]  /*d740*/  LDL R174, [R1+0x220] ;  /* 0x0002200001ae7983 */ /* 0x0001680000100800 */
[----:B------:R-:W5:Y:S04]  /*d750*/  LDL R172, [R1+0xc4] ;  /* 0x0000c40001ac7983 */ /* 0x000f680000100800 */
[----:B------:R-:W5:Y:S04]  /*d760*/  LDL R146, [R1+0x104] ;  /* 0x0001040001927983 */ /* 0x000f680000100800 */
[----:B------:R-:W5:Y:S01]  /*d770*/  LDL R173, [R1+0x1c4] ;  /* 0x0001c40001ad7983 */ /* 0x000f620000100800 */
[----:B------:R-:W-:Y:S01]  /*d780*/  FFMA R158, R149, R147, R158 ;  /* 0x00000093959e7223 */ /* 0x000fe2000000009e */
[-C--:B------:R-:W-:Y:S01]  /*d790*/  FFMA R147, R61, R149.reuse, R159 ;  /* 0x000000953d937223 */ /* 0x080fe2000000009f */
[----:B------:R-:W-:Y:S01]  /*d7a0*/  FFMA R151, R149, R148, R151 ;  /* 0x0000009495977223 */ /* 0x000fe20000000097 */
[----:B------:R-:W-:Y:S01]  /*d7b0*/  BSSY B2, `(.L_x_306) ;  /* 0x000002f000027945 */ /* 0x000fe20003800000 */
[----:B------:R-:W-:Y:S01]  /*d7c0*/  FFMA R148, R62, R149, R165 ;  /* 0x000000953e947223 */ /* 0x000fe200000000a5 */
[----:B--2---:R-:W-:-:S02]  /*d7d0*/  FSETP.GEU.AND P4, PT, -R115, R119, PT ;  /* 0x000000777300720b */ /* 0x004fc40003f8e100 */
[----:B---3--:R-:W-:-:S11]  /*d7e0*/  FSETP.GT.AND P5, PT, -R115, R150, PT ;  /* 0x000000967300720b */ /* 0x008fd60003fa4100 */
[-C--:B----4-:R-:W-:Y:S02]  /*d7f0*/  @!P4 FMNMX R251, RZ, R175.reuse, PT ;  /* 0x000000affffbc209 */ /* 0x090fe40003800000 */
[----:B-----5:R-:W-:Y:S01]  /*d800*/  @P5 FMNMX R252, RZ, R175, !PT ;  /* 0x000000affffc5209 */ /* 0x020fe20007800000 */
[C---:B------:R-:W-:Y:S01]  /*d810*/  @P5 FADD R169, R115.reuse, R150 ;  /* 0x0000009673a95221 */ /* 0x040fe20000000000 */
[C---:B------:R-:W-:Y:S01]  /*d820*/  @!P4 FADD R212, R115.reuse, R119 ;  /* 0x0000007773d4c221 */ /* 0x040fe20000000000 */
[----:B------:R-:W-:Y:S01]  /*d830*/  @!P4 STL [R1+0x13c], R251 ;  /* 0x00013cfb0100c387 */ /* 0x000fe20000100800 */
[----:B------:R-:W-:Y:S01]  /*d840*/  FADD R159, -R115, -R168 ;  /* 0x800000a8739f7221 */ /* 0x000fe20000000100 */
[----:B------:R-:W-:Y:S02]  /*d850*/  FMUL R168, R121, R145 ;  /* 0x0000009179a87220 */ /* 0x000fe40000400000 */
[----:B------:R-:W-:Y:S01]  /*d860*/  @!P4 STL [R1+0x1a4], R212 ;  /* 0x0001a4d40100c387 */ /* 0x000fe20000100800 */
[----:B------:R-:W-:-:S03]  /*d870*/  @!P4 FMUL R118, R213, R251 ;  /* 0x000000fbd576c220 */ /* 0x000fc60000400000 */
[----:B------:R-:W-:Y:S01]  /*d880*/  @P5 STL [R1+0x130], R252 ;  /* 0x000130fc01005387 */ /* 0x000fe20000100800 */
[----:B------:R-:W-:-:S03]  /*d890*/  FFMA R168, R120, R153, R168 ;  /* 0x0000009978a87223 */ /* 0x000fc600000000a8 */
[----:B------:R-:W-:Y:S01]  /*d8a0*/  @P5 STL [R1+0x1a0], R169 ;  /* 0x0001a0a901005387 */ /* 0x000fe20000100800 */
[----:B------:R-:W-:Y:S01]  /*d8b0*/  @!P4 FFMA R163, R166, R212, -R118 ;  /* 0x000000d4a6a3c223 */ /* 0x000fe20000000876 */
[----:B------:R-:W-:Y:S01]  /*d8c0*/  @P5 FMUL R118, R213, R252 ;  /* 0x000000fcd5765220 */ /* 0x000fe20000400000 */
[----:B------:R-:W-:-:S03]  /*d8d0*/  FFMA R168, R122, R152, R168 ;  /* 0x000000987aa87223 */ /* 0x000fc600000000a8 */
[----:B------:R-:W-:Y:S01]  /*d8e0*/  @P5 FFMA R174, R166, R169, -R118 ;  /* 0x000000a9a6ae5223 */ /* 0x000fe20000000876 */
[----:B------:R1:W-:Y:S01]  /*d8f0*/  @!P4 STL [R1+0x224], R163 ;  /* 0x000224a30100c387 */ /* 0x0003e20000100800 */
[----:B------:R-:W-:Y:S01]  /*d900*/  FMUL R118, R172, R159 ;  /* 0x0000009fac767220 */ /* 0x000fe20000400000 */
[----:B------:R-:W-:-:S03]  /*d910*/  FADD R168, RZ, R168 ;  /* 0x000000a8ffa87221 */ /* 0x000fc60000000000 */
[----:B------:R-:W-:Y:S01]  /*d920*/  FFMA R118, R175, R146, R118 ;  /* 0x00000092af767223 */ /* 0x000fe20000000076 */
[----:B-1----:R-:W-:Y:S01]  /*d930*/  FSEL R163, R163, RZ, !P4 ;  /* 0x000000ffa3a37208 */ /* 0x002fe20006000000 */
[-C--:B------:R-:W-:Y:S02]  /*d940*/  FFMA R150, R172, R168.reuse, RZ ;  /* 0x000000a8ac967223 */ /* 0x080fe400000000ff */
[----:B------:R-:W-:Y:S01]  /*d950*/  FADD R118, R173, R118 ;  /* 0x00000076ad767221 */ /* 0x000fe20000000000 */
[----:B------:R-:W-:Y:S01]  /*d960*/  FSEL R163, R174, R163, P5 ;  /* 0x000000a3aea37208 */ /* 0x000fe20002800000 */
[----:B------:R1:W-:Y:S01]  /*d970*/  @P5 STL [R1+0x220], R174 ;  /* 0x000220ae01005387 */ /* 0x0003e20000100800 */
[----:B------:R-:W-:Y:S01]  /*d980*/  FFMA R149, R146, R168, RZ ;  /* 0x000000a892957223 */ /* 0x000fe200000000ff */
[----:B------:R-:W-:Y:S01]  /*d990*/  CS2R R172, SRZ ;  /* 0x0000000000ac7805 */ /* 0x000fe2000001ff00 */
[----:B------:R-:W-:Y:S01]  /*d9a0*/  MOV R146, R150 ;  /* 0x0000009600927202 */ /* 0x000fe20000000f00 */
[----:B------:R-:W-:Y:S01]  /*d9b0*/  FADD R163, -R163, R118 ;  /* 0x00000076a3a37221 */ /* 0x000fe20000000100 */
[----:B-1----:R-:W-:Y:S01]  /*d9c0*/  MOV R174, RZ ;  /* 0x000000ff00ae7202 */ /* 0x002fe20000000f00 */
[----:B------:R-:W-:Y:S05]  /*d9d0*/  @!P5 BRA `(.L_x_307) ;  /* 0x000000c00000d947 */ /* 0x000fea0003800000 */
[----:B0-----:R-:W-:Y:S01]  /*d9e0*/  FADD R118, RZ, -R168 ;  /* 0x800000a8ff767221 */ /* 0x001fe20000000000 */
[----:B------:R-:W-:-:S03]  /*d9f0*/  FSETP.GT.AND P6, PT, R175, RZ, PT ;  /* 0x000000ffaf00720b */ /* 0x000fc60003fc4000 */
[----:B------:R-:W-:-:S05]  /*da00*/  FADD R118, RZ, R118 ;  /* 0x00000076ff767221 */ /* 0x000fca0000000000 */
[----:B------:R-:W-:-:S05]  /*da10*/  FSEL R173, R118, RZ, P5 ;  /* 0x000000ff76ad7208 */ /* 0x000fca0002800000 */
[--C-:B------:R-:W-:Y:S01]  /*da20*/  FADD R174, RZ, -R173.reuse ;  /* 0x800000adffae7221 */ /* 0x100fe20000000000 */
[----:B------:R-:W-:-:S03]  /*da30*/  FADD R173, RZ, R173 ;  /* 0x000000adffad7221 */ /* 0x000fc60000000000 */
[-C--:B------:R-:W-:Y:S01]  /*da40*/  FFMA R118, R213, R174.reuse, RZ ;  /* 0x000000aed5767223 */ /* 0x080fe200000000ff */
[-C--:B------:R-:W-:Y:S01]  /*da50*/  FFMA R172, R166, R173.reuse, RZ ;  /* 0x000000ada6ac7223 */ /* 0x080fe200000000ff */
[----:B------:R-:W-:Y:S01]  /*da60*/  FFMA R174, R252, R174, RZ ;  /* 0x000000aefcae7223 */ /* 0x000fe200000000ff */
[----:B------:R-:W-:Y:S01]  /*da70*/  FFMA R173, R169, R173, RZ ;  /* 0x000000ada9ad7223 */ /* 0x000fe200000000ff */
[----:B------:R-:W-:Y:S01]  /*da80*/  @P6 FADD R149, R149, R118 ;  /* 0x0000007695956221 */ /* 0x000fe20000000000 */
[----:B------:R-:W-:Y:S02]  /*da90*/  FADD R146, R150, -R172 ;  /* 0x800000ac96927221 */ /* 0x000fe40000000000 */
.L_x_307:
[----:B0-----:R-:W-:Y:S05]  /*daa0*/  BSYNC B2 ;  /* 0x0000000000027941 */ /* 0x001fea0003800000 */
.L_x_306:
[----:B------:R-:W-:Y:S01]  /*dab0*/  BSSY B2, `(.L_x_308) ;  /* 0x0000010000027945 */ /* 0x000fe20003800000 */
[----:B------:R-:W-:Y:S01]  /*dac0*/  MOV R169, RZ ;  /* 0x000000ff00a97202 */ /* 0x000fe20000000f00 */
[----:B------:R-:W-:Y:S05]  /*dad0*/  @P4 BRA `(.L_x_309) ;  /* 0x000000d000004947 */ /* 0x000fea0003800000 */
[----:B------:R-:W-:Y:S01]  /*dae0*/  FADD R118, RZ, -R168 ;  /* 0x800000a8ff767221 */ /* 0x000fe20000000000 */
[----:B------:R-:W-:Y:S02]  /*daf0*/  FSETP.LT.AND P5, PT, -R115, R119, !P5 ;  /* 0x000000777300720b */ /* 0x000fe40006fa1100 */
[----:B------:R-:W-:Y:S01]  /*db00*/  FSETP.GEU.AND P4, PT, R175, RZ, PT ;  /* 0x000000ffaf00720b */ /* 0x000fe20003f8e000 */
[----:B------:R-:W-:-:S05]  /*db10*/  FADD R118, RZ, R118 ;  /* 0x00000076ff767221 */ /* 0x000fca0000000000 */
[----:B------:R-:W-:-:S05]  /*db20*/  FSEL R118, R118, RZ, P5 ;  /* 0x000000ff76767208 */ /* 0x000fca0002800000 */
[--C-:B------:R-:W-:Y:S01]  /*db30*/  FADD R119, RZ, -R118.reuse ;  /* 0x80000076ff777221 */ /* 0x100fe20000000000 */
[----:B------:R-:W-:-:S03]  /*db40*/  FADD R118, RZ, R118 ;  /* 0x00000076ff767221 */ /* 0x000fc60000000000 */
[-C--:B------:R-:W-:Y:S01]  /*db50*/  FFMA R174, R251, R119.reuse, R174 ;  /* 0x00000077fbae7223 */ /* 0x080fe200000000ae */
[----:B------:R-:W-:Y:S01]  /*db60*/  FFMA R119, R213, R119, RZ ;  /* 0x00000077d5777223 */ /* 0x000fe200000000ff */
[-C--:B------:R-:W-:Y:S01]  /*db70*/  FFMA R169, R166, R118.reuse, RZ ;  /* 0x00000076a6a97223 */ /* 0x080fe200000000ff */
[----:B------:R-:W-:Y:S02]  /*db80*/  FFMA R173, R212, R118, R173 ;  /* 0x00000076d4ad7223 */ /* 0x000fe400000000ad */
[----:B------:R-:W-:Y:S01]  /*db90*/  @!P4 FADD R149, R149, R119 ;  /* 0x000000779595c221 */ /* 0x000fe20000000000 */
[----:B------:R-:W-:Y:S02]  /*dba0*/  FADD R146, R146, -R169 ;  /* 0x800000a992927221 */ /* 0x000fe40000000000 */
.L_x_309:
[----:B------:R-:W-:Y:S05]  /*dbb0*/  BSYNC B2 ;  /* 0x0000000000027941 */ /* 0x000fea0003800000 */
.L_x_308:
[----:B------:R-:W-:Y:S01]  /*dbc0*/  LOP3.LUT P4, RZ, R136, 0x4, RZ, 0xc0, !PT ;  /* 0x0000000488ff7812 */ /* 0x000fe2000788c0ff */
[-C--:B------:R-:W-:Y:S01]  /*dbd0*/  FFMA R166, R120, R163.reuse, RZ ;  /* 0x000000a378a67223 */ /* 0x080fe200000000ff */
[-C--:B------:R-:W-:Y:S01]  /*dbe0*/  FFMA R165, R121, R163.reuse, RZ ;  /* 0x000000a379a57223 */ /* 0x080fe200000000ff */
[----:B------:R-:W-:Y:S01]  /*dbf0*/  FFMA R159, R159, R168, RZ ;  /* 0x000000a89f9f7223 */ /* 0x000fe200000000ff */
[----:B------:R-:W-:-:S09]  /*dc00*/  FFMA R163, R122, R163, RZ ;  /* 0x000000a37aa37223 */ /* 0x000fd200000000ff */
        /* <DEDUP_REMOVED lines=9> */
.L_x_310:
        /* <DEDUP_REMOVED lines=10> */
.L_x_311:
[----:B------:R-:W-:-:S13]  /*dd40*/  LOP3.LUT P4, RZ, R136, 0x8, RZ, 0xc0, !PT ;  /* 0x0000000888ff7812 */ /* 0x000fda000788c0ff */
        /* <DEDUP_REMOVED lines=9> */
.L_x_312:
        /* <DEDUP_REMOVED lines=10> */
.L_x_313:
        /* <DEDUP_REMOVED lines=10> */
.L_x_314:
        /* <DEDUP_REMOVED lines=10> */
.L_x_315:
        /* <DEDUP_REMOVED lines=10> */
.L_x_316:
        /* <DEDUP_REMOVED lines=10> */
.L_x_317:
        /* <DEDUP_REMOVED lines=10> */
.L_x_318:
        /* <DEDUP_REMOVED lines=10> */
.L_x_319:
        /* <DEDUP_REMOVED lines=10> */
.L_x_320:
        /* <DEDUP_REMOVED lines=11> */
.L_x_321:
        /* <DEDUP_REMOVED lines=9> */
.L_x_322:
        /* <DEDUP_REMOVED lines=10> */
.L_x_323:
        /* <DEDUP_REMOVED lines=10> */
.L_x_324:
        /* <DEDUP_REMOVED lines=11> */
.L_x_325:
[C---:B0-----:R-:W-:Y:S01]  /*e610*/  FFMA R159, R149.reuse, R153, R167 ;  /* 0x00000099959f7223 */ /* 0x041fe200000000a7 */
[C---:B------:R-:W-:Y:S01]  /*e620*/  FFMA R158, R149.reuse, R145, R158 ;  /* 0x00000091959e7223 */ /* 0x040fe2000000009e */
[----:B------:R-:W-:Y:S01]  /*e630*/  FFMA R151, R149, R152, R151 ;  /* 0x0000009895977223 */ /* 0x000fe20000000097 */
[-C--:B------:R-:W-:Y:S01]  /*e640*/  FFMA R166, R63, R149.reuse, R166 ;  /* 0x000000953fa67223 */ /* 0x080fe200000000a6 */
[-C--:B------:R-:W-:Y:S01]  /*e650*/  FFMA R150, R61, R149.reuse, R165 ;  /* 0x000000953d967223 */ /* 0x080fe200000000a5 */
[----:B------:R-:W-:Y:S01]  /*e660*/  FFMA R163, R62, R149, R163 ;  /* 0x000000953ea37223 */ /* 0x000fe200000000a3 */
[-C--:B------:R-:W-:Y:S01]  /*e670*/  FMUL R153, R102, R5.reuse ;  /* 0x0000000566997220 */ /* 0x080fe20000400000 */
[----:B------:R-:W-:Y:S01]  /*e680*/  FMUL R149, R104, R56 ;  /* 0x0000003868957220 */ /* 0x000fe20000400000 */
[C---:B------:R-:W-:Y:S01]  /*e690*/  FMUL R118, R103.reuse, R4 ;  /* 0x0000000467767220 */ /* 0x040fe20000400000 */
[----:B------:R-:W-:Y:S01]  /*e6a0*/  FMUL R167, R103, R56 ;  /* 0x0000003867a77220 */ /* 0x000fe20000400000 */
[-C--:B------:R-:W-:Y:S01]  /*e6b0*/  FFMA R153, R102, R5.reuse, R153 ;  /* 0x0000000566997223 */ /* 0x080fe20000000099 */
[----:B------:R-:W-:Y:S01]  /*e6c0*/  FADD R119, R149, R149 ;  /* 0x0000009595777221 */ /* 0x000fe20000000000 */
[-C--:B------:R-:W-:Y:S01]  /*e6d0*/  FFMA R118, R103, R4.reuse, R118 ;  /* 0x0000000467767223 */ /* 0x080fe20000000076 */
[----:B------:R-:W-:Y:S01]  /*e6e0*/  FMUL R212, R104, R4 ;  /* 0x0000000468d47220 */ /* 0x000fe20000400000 */
[----:B------:R-:W-:Y:S01]  /*e6f0*/  FMUL R168, R102, R6 ;  /* 0x0000000666a87220 */ /* 0x000fe20000400000 */
[C-C-:B------:R-:W-:Y:S01]  /*e700*/  FADD R173, R153.reuse, -R119.reuse ;  /* 0x8000007799ad7221 */ /* 0x140fe20000000000 */
[----:B------:R-:W-:Y:S01]  /*e710*/  FADD R119, R118, R119 ;  /* 0x0000007776777221 */ /* 0x000fe20000000000 */
[----:B------:R-:W-:Y:S01]  /*e720*/  FADD R153, -R153, R118 ;  /* 0x0000007699997221 */ /* 0x000fe20000000100 */
[C---:B------:R-:W-:Y:S01]  /*e730*/  FMUL R118, R167.reuse, 4 ;  /* 0x40800000a7767820 */ /* 0x040fe20000400000 */
[----:B------:R-:W-:Y:S01]  /*e740*/  FADD R167, R167, R167 ;  /* 0x000000a7a7a77221 */ /* 0x000fe20000000000 */
[C---:B------:R-:W-:Y:S01]  /*e750*/  FFMA R212, R104.reuse, R4, R212 ;  /* 0x0000000468d47223 */ /* 0x040fe200000000d4 */
[-C--:B------:R-:W-:Y:S01]  /*e760*/  FMUL R145, R104, R5.reuse ;  /* 0x0000000568917220 */ /* 0x080fe20000400000 */
[C---:B------:R-:W-:Y:S01]  /*e770*/  FFMA R118, R168.reuse, 2, R118 ;  /* 0x40000000a8767823 */ /* 0x040fe20000000076 */
[----:B------:R-:W-:Y:S01]  /*e780*/  FFMA R168, R168, 2, R167 ;  /* 0x40000000a8a87823 */ /* 0x000fe200000000a7 */
[----:B------:R-:W-:Y:S01]  /*e790*/  FADD R167, R167, -R212 ;  /* 0x800000d4a7a77221 */ /* 0x000fe20000000000 */
[C---:B------:R-:W-:Y:S01]  /*e7a0*/  FMUL R213, R103.reuse, R6 ;  /* 0x0000000667d57220 */ /* 0x040fe20000400000 */
[----:B------:R-:W-:Y:S01]  /*e7b0*/  FADD R212, -R212, R118 ;  /* 0x00000076d4d47221 */ /* 0x000fe20000000100 */
[----:B------:R-:W-:Y:S01]  /*e7c0*/  FMUL R118, R102, R56 ;  /* 0x0000003866767220 */ /* 0x000fe20000400000 */
[-C--:B------:R-:W-:Y:S01]  /*e7d0*/  FFMA R145, R104, R5.reuse, R145 ;  /* 0x0000000568917223 */ /* 0x080fe20000000091 */
[C---:B------:R-:W-:Y:S01]  /*e7e0*/  FFMA R213, R103.reuse, R6, R213 ;  /* 0x0000000667d57223 */ /* 0x040fe200000000d5 */
[----:B------:R-:W-:Y:S01]  /*e7f0*/  FMUL R152, R103, R5 ;  /* 0x0000000567987220 */ /* 0x000fe20000400000 */
[C---:B------:R-:W-:Y:S01]  /*e800*/  FADD R174, R118.reuse, R118 ;  /* 0x0000007676ae7221 */ /* 0x040fe20000000000 */
[--C-:B------:R-:W-:Y:S01]  /*e810*/  FFMA R118, R118, 4, R145.reuse ;  /* 0x4080000076767823 */ /* 0x100fe20000000091 */
[----:B------:R-:W-:Y:S01]  /*e820*/  FMUL R251, R102, R4 ;  /* 0x0000000466fb7220 */ /* 0x000fe20000400000 */
[----:B------:R-:W-:Y:S01]  /*e830*/  FADD R169, R152, R152 ;  /* 0x0000009898a97221 */ /* 0x000fe20000000000 */
[C---:B------:R-:W-:Y:S01]  /*e840*/  FADD R145, R174.reuse, R145 ;  /* 0x00000091ae917221 */ /* 0x040fe20000000000 */
[----:B------:R-:W-:Y:S01]  /*e850*/  FADD R174, R174, -R213 ;  /* 0x800000d5aeae7221 */ /* 0x000fe20000000000 */
[----:B------:R-:W-:Y:S01]  /*e860*/  FADD R213, -R213, R118 ;  /* 0x00000076d5d57221 */ /* 0x000fe20000000100 */
[----:B------:R-:W-:Y:S01]  /*e870*/  FMUL R118, R104, R6 ;  /* 0x0000000668767220 */ /* 0x000fe20000400000 */
[----:B------:R-:W-:Y:S01]  /*e880*/  FMUL R119, R126, R119 ;  /* 0x000000777e777220 */ /* 0x000fe20000400000 */
[----:B------:R-:W-:Y:S01]  /*e890*/  FFMA R153, R149, 4, R153 ;  /* 0x4080000095997823 */ /* 0x000fe20000000099 */
[----:B------:R-:W-:Y:S01]  /*e8a0*/  FMUL R149, R111, R4 ;  /* 0x000000046f957220 */ /* 0x000fe20000400000 */
[----:B------:R-:W-:Y:S01]  /*e8b0*/  FADD R165, R118, R118 ;  /* 0x0000007676a57221 */ /* 0x000fe20000000000 */
[----:B------:R-:W-:Y:S01]  /*e8c0*/  BSSY B2, `(.L_x_326) ;  /* 0x0000103000027945 */ /* 0x000fe20003800000 */
[----:B------:R-:W-:-:S02]  /*e8d0*/  FADD R146, RZ, R146 ;  /* 0x00000092ff927221 */ /* 0x000fc40000000000 */
[----:B------:R-:W-:Y:S01]  /*e8e0*/  FADD R172, R165, R169 ;  /* 0x000000a9a5ac7221 */ /* 0x000fe20000000000 */
[C---:B------:R-:W-:Y:S01]  /*e8f0*/  FFMA R165, R251.reuse, 2, R165 ;  /* 0x40000000fba57823 */ /* 0x040fe200000000a5 */
[C---:B------:R-:W-:Y:S02]  /*e900*/  FFMA R169, R251.reuse, 2, R169 ;  /* 0x40000000fba97823 */ /* 0x040fe400000000a9 */
[----:B------:R-:W-:Y:S01]  /*e910*/  FFMA R251, R251, 4, R172 ;  /* 0x40800000fbfb7823 */ /* 0x000fe200000000ac */
[----:B------:R-:W-:Y:S01]  /*e920*/  FFMA R165, R152, 4, R165 ;  /* 0x4080000098a57823 */ /* 0x000fe200000000a5 */
[----:B------:R-:W-:Y:S01]  /*e930*/  FFMA R118, R118, 4, R169 ;  /* 0x4080000076767823 */ /* 0x000fe200000000a9 */
[----:B------:R-:W-:Y:S01]  /*e940*/  FMUL R172, R112, R5 ;  /* 0x0000000570ac7220 */ /* 0x000fe20000400000 */
[----:B------:R-:W-:Y:S01]  /*e950*/  FMUL R251, R126, R251 ;  /* 0x000000fb7efb7220 */ /* 0x000fe20000400000 */
[----:B------:R-:W-:Y:S01]  /*e960*/  FFMA R169, R127, R165, R119 ;  /* 0x000000a57fa97223 */ /* 0x000fe20000000077 */
[----:B------:R-:W-:Y:S01]  /*e970*/  FMUL R165, R113, R6 ;  /* 0x0000000671a57220 */ /* 0x000fe20000400000 */
[----:B------:R-:W-:Y:S01]  /*e980*/  FADD R119, R172, R172 ;  /* 0x000000acac777221 */ /* 0x000fe20000000000 */
[C---:B------:R-:W-:Y:S01]  /*e990*/  FMUL R118, R128.reuse, R118 ;  /* 0x0000007680767220 */ /* 0x040fe20000400000 */
[----:B------:R-:W-:Y:S01]  /*e9a0*/  FFMA R169, R128, -R174, R169 ;  /* 0x800000ae80a97223 */ /* 0x000fe200000000a9 */
[----:B------:R-:W-:Y:S01]  /*e9b0*/  FADD R152, R165, R165 ;  /* 0x000000a5a5987221 */ /* 0x000fe20000000000 */
[----:B------:R-:W-:Y:S01]  /*e9c0*/  FMUL R174, R111, R5 ;  /* 0x000000056fae7220 */ /* 0x000fe20000400000 */
[----:B------:R-:W-:Y:S01]  /*e9d0*/  FFMA R145, R127, R145, R118 ;  /* 0x000000917f917223 */ /* 0x000fe20000000076 */
[-C--:B------:R-:W-:Y:S01]  /*e9e0*/  FMUL R118, R112, R4.reuse ;  /* 0x0000000470767220 */ /* 0x080fe20000400000 */
[--C-:B------:R-:W-:Y:S01]  /*e9f0*/  FADD R252, R152, R119.reuse ;  /* 0x0000007798fc7221 */ /* 0x100fe20000000000 */
[C---:B------:R-:W-:Y:S01]  /*ea00*/  FFMA R119, R149.reuse, 2, R119 ;  /* 0x4000000095777823 */ /* 0x040fe20000000077 */
[C---:B------:R-:W-:Y:S01]  /*ea10*/  FFMA R152, R149.reuse, 2, R152 ;  /* 0x4000000095987823 */ /* 0x040fe20000000098 */
[----:B------:R-:W-:Y:S01]  /*ea20*/  FFMA R118, R112, R4, R118 ;  /* 0x0000000470767223 */ /* 0x000fe20000000076 */
[----:B------:R-:W-:Y:S01]  /*ea30*/  FFMA R149, R149, 4, R252 ;  /* 0x4080000095957823 */ /* 0x000fe200000000fc */
[----:B------:R-:W-:Y:S01]  /*ea40*/  FFMA R165, R165, 4, R119 ;  /* 0x40800000a5a57823 */ /* 0x000fe20000000077 */
[----:B------:R-:W-:Y:S01]  /*ea50*/  FMUL R119, R113, R56 ;  /* 0x0000003871777220 */ /* 0x000fe20000400000 */
[----:B------:R-:W-:Y:S01]  /*ea60*/  FFMA R172, R172, 4, R152 ;  /* 0x40800000acac7823 */ /* 0x000fe20000000098 */
[----:B------:R-:W-:Y:S01]  /*ea70*/  FFMA R167, R126, -R167, R145 ;  /* 0x800000a77ea77223 */ /* 0x000fe20000000091 */
[----:B------:R-:W-:Y:S01]  /*ea80*/  FFMA R174, R111, R5, R174 ;  /* 0x000000056fae7223 */ /* 0x000fe200000000ae */
[----:B------:R-:W-:Y:S01]  /*ea90*/  FADD R152, R119, R119 ;  /* 0x0000007777987221 */ /* 0x000fe20000000000 */
[----:B------:R-:W-:Y:S01]  /*eaa0*/  FMUL R149, R131, R149 ;  /* 0x0000009583957220 */ /* 0x000fe20000400000 */
[----:B------:R-:W-:Y:S01]  /*eab0*/  FMUL R165, R148, R165 ;  /* 0x000000a594a57220 */ /* 0x000fe20000400000 */
[----:B------:R-:W-:Y:S01]  /*eac0*/  FADD R167, RZ, R167 ;  /* 0x000000a7ffa77221 */ /* 0x000fe20000000000 */
[--C-:B------:R-:W-:Y:S01]  /*ead0*/  FADD R252, R118, R152.reuse ;  /* 0x0000009876fc7221 */ /* 0x100fe20000000000 */
[C---:B------:R-:W-:Y:S01]  /*eae0*/  FADD R152, R174.reuse, -R152 ;  /* 0x80000098ae987221 */ /* 0x040fe20000000000 */
[----:B------:R-:W-:Y:S01]  /*eaf0*/  FADD R174, -R174, R118 ;  /* 0x00000076aeae7221 */ /* 0x000fe20000000100 */
[----:B------:R-:W-:Y:S01]  /*eb00*/  FMUL R118, R113, R4 ;  /* 0x0000000471767220 */ /* 0x000fe20000400000 */
[----:B------:R-:W-:-:S02]  /*eb10*/  FMUL R252, R131, R252 ;  /* 0x000000fc83fc7220 */ /* 0x000fc40000400000 */
[----:B------:R-:W-:Y:S01]  /*eb20*/  FFMA R119, R119, 4, R174 ;  /* 0x4080000077777823 */ /* 0x000fe200000000ae */
[----:B------:R-:W-:Y:S01]  /*eb30*/  FFMA R118, R113, R4, R118 ;  /* 0x0000000471767223 */ /* 0x000fe20000000076 */
[----:B------:R-:W-:Y:S01]  /*eb40*/  FFMA R172, R147, R172, R252 ;  /* 0x000000ac93ac7223 */ /* 0x000fe200000000fc */
[----:B------:R-:W-:Y:S01]  /*eb50*/  FMUL R252, R127, R212 ;  /* 0x000000d47ffc7220 */ /* 0x000fe20000400000 */
[----:B------:R-:W-:Y:S01]  /*eb60*/  FFMA R212, R128, R168, R251 ;  /* 0x000000a880d47223 */ /* 0x000fe200000000fb */
[-C--:B------:R-:W-:Y:S02]  /*eb70*/  FMUL R174, R5, R56.reuse ;  /* 0x0000003805ae7220 */ /* 0x080fe40000400000 */
[----:B------:R-:W-:Y:S01]  /*eb80*/  FFMA R168, R126, R213, R252 ;  /* 0x000000d57ea87223 */ /* 0x000fe200000000fc */
[----:B------:R-:W-:Y:S01]  /*eb90*/  FMUL R213, R112, R56 ;  /* 0x0000003870d57220 */ /* 0x000fe20000400000 */
[----:B------:R-:W-:Y:S01]  /*eba0*/  FFMA R173, R127, R173, R212 ;  /* 0x000000ad7fad7223 */ /* 0x000fe200000000d4 */
[----:B------:R-:W-:Y:S01]  /*ebb0*/  FMUL R212, R111, R6 ;  /* 0x000000066fd47220 */ /* 0x000fe20000400000 */
[----:B------:R-:W-:Y:S01]  /*ebc0*/  FFMA R153, R128, R153, R168 ;  /* 0x0000009980997223 */ /* 0x000fe200000000a8 */
[C---:B------:R-:W-:Y:S01]  /*ebd0*/  FADD R145, R213.reuse, R213 ;  /* 0x000000d5d5917221 */ /* 0x040fe20000000000 */
[----:B------:R-:W-:Y:S01]  /*ebe0*/  FMUL R213, R213, 4 ;  /* 0x40800000d5d57820 */ /* 0x000fe20000400000 */
[-C--:B------:R-:W-:Y:S01]  /*ebf0*/  FFMA R174, R5, R56.reuse, R174 ;  /* 0x0000003805ae7223 */ /* 0x080fe200000000ae */
[----:B------:R-:W-:Y:S01]  /*ec00*/  FADD R153, RZ, R153 ;  /* 0x00000099ff997221 */ /* 0x000fe20000000000 */
[C---:B------:R-:W-:Y:S01]  /*ec10*/  FFMA R251, R212.reuse, 2, R145 ;  /* 0x40000000d4fb7823 */ /* 0x040fe20000000091 */
[----:B------:R-:W-:Y:S01]  /*ec20*/  FFMA R213, R212, 2, R213 ;  /* 0x40000000d4d57823 */ /* 0x000fe200000000d5 */
[-C--:B------:R-:W-:Y:S01]  /*ec30*/  FMUL R212, R6, R56.reuse ;  /* 0x0000003806d47220 */ /* 0x080fe20000400000 */
[----:B------:R-:W-:Y:S01]  /*ec40*/  FADD R145, R145, -R118 ;  /* 0x8000007691917221 */ /* 0x000fe20000000000 */
[----:B------:R-:W-:Y:S01]  /*ec50*/  FFMA R149, R148, R251, R149 ;  /* 0x000000fb94957223 */ /* 0x000fe20000000095 */
[----:B------:R-:W-:Y:S01]  /*ec60*/  FADD R213, -R118, R213 ;  /* 0x000000d576d57221 */ /* 0x000fe20000000100 */
[----:B------:R-:W-:-:S02]  /*ec70*/  FFMA R212, R6, R56, R212 ;  /* 0x0000003806d47223 */ /* 0x000fc400000000d4 */
[----:B------:R-:W-:Y:S01]  /*ec80*/  FFMA R168, R147, R152, R149 ;  /* 0x0000009893a87223 */ /* 0x000fe20000000095 */
[C---:B------:R-:W-:Y:S01]  /*ec90*/  FMUL R149, R112.reuse, R6 ;  /* 0x0000000670957220 */ /* 0x040fe20000400000 */
[----:B------:R-:W-:Y:S01]  /*eca0*/  FMUL R152, R111, R56 ;  /* 0x000000386f987220 */ /* 0x000fe20000400000 */
[----:B------:R-:W-:Y:S02]  /*ecb0*/  FMUL R213, R147, R213 ;  /* 0x000000d593d57220 */ /* 0x000fe40000400000 */
[----:B------:R-:W-:Y:S01]  /*ecc0*/  FFMA R149, R112, R6, R149 ;  /* 0x0000000670957223 */ /* 0x000fe20000000095 */
[----:B------:R-:W-:-:S04]  /*ecd0*/  FADD R251, R152, R152 ;  /* 0x0000009898fb7221 */ /* 0x000fc80000000000 */
[----:B------:R-:W-:-:S04]  /*ece0*/  FADD R252, R251, -R149 ;  /* 0x80000095fbfc7221 */ /* 0x000fc80000000000 */
[----:B------:R-:W-:Y:S01]  /*ecf0*/  FFMA R172, R148, -R252, R172 ;  /* 0x800000fc94ac7223 */ /* 0x000fe200000000ac */
[----:B------:R-:W-:-:S04]  /*ed00*/  FMUL R252, R113, R5 ;  /* 0x0000000571fc7220 */ /* 0x000fc80000400000 */
[----:B------:R-:W-:-:S04]  /*ed10*/  FFMA R252, R113, R5, R252 ;  /* 0x0000000571fc7223 */ /* 0x000fc800000000fc */
[--C-:B------:R-:W-:Y:S01]  /*ed20*/  FADD R251, R251, R252.reuse ;  /* 0x000000fcfbfb7221 */ /* 0x100fe20000000000 */
[----:B------:R-:W-:Y:S01]  /*ed30*/  FFMA R152, R152, 4, R252 ;  /* 0x4080000098987823 */ /* 0x000fe200000000fc */
[C---:B------:R-:W-:Y:S02]  /*ed40*/  FMUL R252, R4.reuse, R6 ;  /* 0x0000000604fc7220 */ /* 0x040fe40000400000 */
[----:B------:R-:W-:Y:S01]  /*ed50*/  FFMA R165, R147, R251, R165 ;  /* 0x000000fb93a57223 */ /* 0x000fe200000000a5 */
[-C--:B------:R-:W-:Y:S01]  /*ed60*/  FMUL R251, R4, R5.reuse ;  /* 0x0000000504fb7220 */ /* 0x080fe20000400000 */
[----:B------:R-:W-:Y:S01]  /*ed70*/  FADD R152, -R149, R152 ;  /* 0x0000009895987221 */ /* 0x000fe20000000100 */
[----:B------:R-:W-:Y:S01]  /*ed80*/  FMUL R149, R56, R56 ;  /* 0x0000003838957220 */ /* 0x000fe20000400000 */
[C---:B------:R-:W-:Y:S01]  /*ed90*/  FFMA R252, R4.reuse, R6, R252 ;  /* 0x0000000604fc7223 */ /* 0x040fe200000000fc */
[C---:B------:R-:W-:Y:S01]  /*eda0*/  FFMA R251, R4.reuse, R5, R251 ;  /* 0x0000000504fb7223 */ /* 0x040fe200000000fb */
[C---:B------:R-:W-:Y:S01]  /*edb0*/  FFMA R213, R131.reuse, R152, R213 ;  /* 0x0000009883d57223 */ /* 0x040fe200000000d5 */
[----:B------:R-:W-:Y:S01]  /*edc0*/  FFMA R165, R131, -R145, R165 ;  /* 0x8000009183a57223 */ /* 0x000fe200000000a5 */
[----:B------:R-:W-:Y:S01]  /*edd0*/  FMUL R145, R4, R56 ;  /* 0x0000003804917220 */ /* 0x000fe20000400000 */
[C-C-:B------:R-:W-:Y:S01]  /*ede0*/  FADD R118, R212.reuse, R251.reuse ;  /* 0x000000fbd4767221 */ /* 0x140fe20000000000 */
[----:B------:R-:W-:Y:S01]  /*edf0*/  FADD R212, R212, -R251 ;  /* 0x800000fbd4d47221 */ /* 0x000fe20000000000 */
[C---:B------:R-:W-:Y:S01]  /*ee00*/  FMUL R251, R4.reuse, R4 ;  /* 0x0000000404fb7220 */ /* 0x040fe20000400000 */
[----:B------:R-:W-:Y:S01]  /*ee10*/  FFMA R145, R4, R56, R145 ;  /* 0x0000003804917223 */ /* 0x000fe20000000091 */
[----:B------:R-:W-:Y:S01]  /*ee20*/  FFMA R119, R148, R119, R213 ;  /* 0x0000007794777223 */ /* 0x000fe200000000d5 */
[----:B------:R-:W-:Y:S01]  /*ee30*/  FADD R167, R167, R165 ;  /* 0x000000a5a7a77221 */ /* 0x000fe20000000000 */
[----:B------:R-:W-:-:S02]  /*ee40*/  FFMA R251, R4, R4, R251 ;  /* 0x0000000404fb7223 */ /* 0x000fc400000000fb */
[----:B------:R-:W-:Y:S02]  /*ee50*/  FADD R153, R153, R119 ;  /* 0x0000007799997221 */ /* 0x000fe40000000000 */
[----:B------:R-:W-:-:S04]  /*ee60*/  FFMA R251, R149, 2, R251 ;  /* 0x4000000095fb7823 */ /* 0x000fc800000000fb */
[----:B------:R-:W-:-:S04]  /*ee70*/  FADD R251, R251, -1 ;  /* 0xbf800000fbfb7421 */ /* 0x000fc80000000000 */
[-C--:B------:R-:W-:Y:S01]  /*ee80*/  FMUL R152, R126, R251.reuse ;  /* 0x000000fb7e987220 */ /* 0x080fe20000400000 */
[----:B------:R-:W-:-:S03]  /*ee90*/  FMUL R251, R131, R251 ;  /* 0x000000fb83fb7220 */ /* 0x000fc60000400000 */
[-C--:B------:R-:W-:Y:S01]  /*eea0*/  FFMA R152, R127, R118.reuse, R152 ;  /* 0x000000767f987223 */ /* 0x080fe20000000098 */
[----:B------:R-:W-:Y:S01]  /*eeb0*/  FFMA R118, R147, R118, R251 ;  /* 0x0000007693767223 */ /* 0x000fe200000000fb */
[C-C-:B------:R-:W-:Y:S01]  /*eec0*/  FADD R251, R174.reuse, -R252.reuse ;  /* 0x800000fcaefb7221 */ /* 0x140fe20000000000 */
[----:B------:R-:W-:Y:S01]  /*eed0*/  FADD R174, R174, R252 ;  /* 0x000000fcaeae7221 */ /* 0x000fe20000000000 */
[CC--:B------:R-:W-:Y:S02]  /*eee0*/  FMUL R252, R5.reuse, R6.reuse ;  /* 0x0000000605fc7220 */ /* 0x0c0fe40000400000 */
[-C--:B------:R-:W-:Y:S01]  /*eef0*/  FFMA R152, R128, -R251.reuse, R152 ;  /* 0x800000fb80987223 */ /* 0x080fe20000000098 */
[----:B------:R-:W-:Y:S01]  /*ef00*/  FFMA R118, R148, -R251, R118 ;  /* 0x800000fb94767223 */ /* 0x000fe20000000076 */
[C---:B------:R-:W-:Y:S01]  /*ef10*/  FFMA R252, R5.reuse, R6, R252 ;  /* 0x0000000605fc7223 */ /* 0x040fe200000000fc */
[----:B------:R-:W-:Y:S01]  /*ef20*/  FMUL R251, R5, R5 ;  /* 0x0000000505fb7220 */ /* 0x000fe20000400000 */
[----:B------:R-:W-:-:S02]  /*ef30*/  FADD R152, RZ, R152 ;  /* 0x00000098ff987221 */ /* 0x000fc40000000000 */
[C-C-:B------:R-:W-:Y:S01]  /*ef40*/  FADD R213, R145.reuse, R252.reuse ;  /* 0x000000fc91d57221 */ /* 0x140fe20000000000 */
[----:B------:R-:W-:Y:S01]  /*ef50*/  FADD R145, R145, -R252 ;  /* 0x800000fc91917221 */ /* 0x000fe20000000000 */
[----:B------:R-:W-:Y:S01]  /*ef60*/  FMUL R252, R6, R6 ;  /* 0x0000000606fc7220 */ /* 0x000fe20000400000 */
[----:B------:R-:W-:-:S03]  /*ef70*/  FFMA R251, R5, R5, R251 ;  /* 0x0000000505fb7223 */ /* 0x000fc600000000fb */
[----:B------:R-:W-:Y:S01]  /*ef80*/  FFMA R252, R6, R6, R252 ;  /* 0x0000000606fc7223 */ /* 0x000fe200000000fc */
[----:B------:R-:W-:-:S03]  /*ef90*/  FFMA R251, R149, 2, R251 ;  /* 0x4000000095fb7823 */ /* 0x000fc600000000fb */
[----:B------:R-:W-:Y:S01]  /*efa0*/  FFMA R149, R149, 2, R252 ;  /* 0x4000000095957823 */ /* 0x000fe200000000fc */
[-C--:B------:R-:W-:Y:S01]  /*efb0*/  FMUL R252, R126, R212.reuse ;  /* 0x000000d47efc7220 */ /* 0x080fe20000400000 */
[----:B------:R-:W-:Y:S01]  /*efc0*/  FMUL R212, R131, R212 ;  /* 0x000000d483d47220 */ /* 0x000fe20000400000 */
[----:B------:R-:W-:Y:S02]  /*efd0*/  FADD R251, R251, -1 ;  /* 0xbf800000fbfb7421 */ /* 0x000fe40000000000 */
[-C--:B------:R-:W-:Y:S01]  /*efe0*/  FFMA R252, R128, R213.reuse, -R252 ;  /* 0x000000d580fc7223 */ /* 0x080fe200000008fc */
[----:B------:R-:W-:Y:S01]  /*eff0*/  FFMA R212, R148, R213, -R212 ;  /* 0x000000d594d47223 */ /* 0x000fe200000008d4 */
[----:B------:R-:W-:Y:S02]  /*f000*/  FADD R213, R149, -1 ;  /* 0xbf80000095d57421 */ /* 0x000fe40000000000 */
[C---:B------:R-:W-:Y:S01]  /*f010*/  FFMA R149, R127.reuse, R251, R252 ;  /* 0x000000fb7f957223 */ /* 0x040fe200000000fc */
[-C--:B------:R-:W-:Y:S01]  /*f020*/  FMUL R127, R127, R145.reuse ;  /* 0x000000917f7f7220 */ /* 0x080fe20000400000 */
[C---:B------:R-:W-:Y:S01]  /*f030*/  FMUL R145, R147.reuse, R145 ;  /* 0x0000009193917220 */ /* 0x040fe20000400000 */
[----:B------:R-:W-:Y:S01]  /*f040*/  FMUL R252, R134, R6 ;  /* 0x0000000686fc7220 */ /* 0x000fe20000400000 */
[----:B------:R-:W-:Y:S01]  /*f050*/  FADD R149, RZ, R149 ;  /* 0x00000095ff957221 */ /* 0x000fe20000000000 */
[-C--:B------:R-:W-:Y:S01]  /*f060*/  FFMA R127, R128, R213.reuse, -R127 ;  /* 0x000000d5807f7223 */ /* 0x080fe2000000087f */
[----:B------:R-:W-:Y:S01]  /*f070*/  FFMA R213, R148, R213, -R145 ;  /* 0x000000d594d57223 */ /* 0x000fe20000000891 */
[----:B------:R-:W-:Y:S01]  /*f080*/  FFMA R145, R147, R251, R212 ;  /* 0x000000fb93917223 */ /* 0x000fe200000000d4 */
[----:B------:R-:W-:Y:S01]  /*f090*/  FMUL R251, R134, R4 ;  /* 0x0000000486fb7220 */ /* 0x000fe20000400000 */
[-C--:B------:R-:W-:Y:S01]  /*f0a0*/  FFMA R148, R126, R174.reuse, R127 ;  /* 0x000000ae7e947223 */ /* 0x080fe2000000007f */
[----:B------:R-:W-:Y:S01]  /*f0b0*/  FFMA R147, R131, R174, R213 ;  /* 0x000000ae83937223 */ /* 0x000fe200000000d5 */
[----:B------:R-:W-:Y:S01]  /*f0c0*/  FMUL R174, RZ, R6 ;  /* 0x00000006ffae7220 */ /* 0x000fe20000400000 */
[----:B------:R-:W-:Y:S01]  /*f0d0*/  FADD R131, RZ, R173 ;  /* 0x000000adff837221 */ /* 0x000fe20000000000 */
[-C--:B------:R-:W-:Y:S01]  /*f0e0*/  FMUL R126, RZ, R5.reuse ;  /* 0x00000005ff7e7220 */ /* 0x080fe20000400000 */
[----:B------:R-:W-:Y:S01]  /*f0f0*/  FADD R128, RZ, R169 ;  /* 0x000000a9ff807221 */ /* 0x000fe20000000000 */
[----:B------:R-:W-:Y:S01]  /*f100*/  FADD R127, R174, R174 ;  /* 0x000000aeae7f7221 */ /* 0x000fe20000000000 */
[----:B------:R-:W-:Y:S01]  /*f110*/  FADD R131, R131, R168 ;  /* 0x000000a883837221 */ /* 0x000fe20000000000 */
[----:B------:R-:W-:Y:S01]  /*f120*/  FMUL R168, RZ, R56 ;  /* 0x00000038ffa87220 */ /* 0x000fe20000400000 */
[----:B------:R-:W-:Y:S01]  /*f130*/  FFMA R252, R134, R6, R252 ;  /* 0x0000000686fc7223 */ /* 0x000fe200000000fc */
[----:B------:R-:W-:Y:S01]  /*f140*/  FFMA R212, R126, 2, R127 ;  /* 0x400000007ed47823 */ /* 0x000fe2000000007f */
[----:B------:R-:W-:Y:S01]  /*f150*/  FADD R128, R128, R172 ;  /* 0x000000ac80807221 */ /* 0x000fe20000000000 */
[----:B------:R-:W-:Y:S01]  /*f160*/  FADD R169, R168, R168 ;  /* 0x000000a8a8a97221 */ /* 0x000fe20000000000 */
[-C--:B------:R-:W-:Y:S01]  /*f170*/  FMUL R173, RZ, R4.reuse ;  /* 0x00000004ffad7220 */ /* 0x080fe20000400000 */
[C---:B------:R-:W-:Y:S01]  /*f180*/  FFMA R212, R251.reuse, 4, R212 ;  /* 0x40800000fbd47823 */ /* 0x040fe200000000d4 */
[----:B------:R-:W-:Y:S01]  /*f190*/  FADD R251, R251, R251 ;  /* 0x000000fbfbfb7221 */ /* 0x000fe20000000000 */
[--C-:B------:R-:W-:Y:S01]  /*f1a0*/  FADD R172, R169, R252.reuse ;  /* 0x000000fca9ac7221 */ /* 0x100fe20000000000 */
[----:B------:R-:W-:Y:S01]  /*f1b0*/  FFMA R173, RZ, R4, R173 ;  /* 0x00000004ffad7223 */ /* 0x000fe200000000ad */
[----:B------:R-:W-:Y:S01]  /*f1c0*/  FMUL R212, R166, R212 ;  /* 0x000000d4a6d47220 */ /* 0x000fe20000400000 */
[--C-:B------:R-:W-:Y:S01]  /*f1d0*/  FFMA R165, R126, 2, R251.reuse ;  /* 0x400000007ea57823 */ /* 0x100fe200000000fb */
[----:B------:R-:W-:Y:S01]  /*f1e0*/  FADD R251, R127, R251 ;  /* 0x000000fb7ffb7221 */ /* 0x000fe20000000000 */
[----:B------:R-:W-:Y:S01]  /*f1f0*/  FFMA R252, R168, 4, R252 ;  /* 0x40800000a8fc7823 */ /* 0x000fe200000000fc */
[----:B------:R-:W-:Y:S01]  /*f200*/  FFMA R212, R163, R172, R212 ;  /* 0x000000aca3d47223 */ /* 0x000fe200000000d4 */
[-C--:B------:R-:W-:Y:S01]  /*f210*/  FMUL R172, R134, R5.reuse ;  /* 0x0000000586ac7220 */ /* 0x080fe20000400000 */
[----:B------:R-:W-:Y:S01]  /*f220*/  FFMA R174, R174, 4, R165 ;  /* 0x40800000aeae7823 */ /* 0x000fe200000000a5 */
[----:B------:R-:W-:Y:S01]  /*f230*/  FMUL R165, R117, -0.5 ;  /* 0xbf00000075a57820 */ /* 0x000fe20000400000 */
[----:B------:R-:W-:Y:S01]  /*f240*/  FFMA R251, R126, 4, R251 ;  /* 0x408000007efb7823 */ /* 0x000fe200000000fb */
[----:B------:R-:W-:Y:S01]  /*f250*/  FFMA R172, R134, R5, R172 ;  /* 0x0000000586ac7223 */ /* 0x000fe200000000ac */
[----:B------:R-:W-:Y:S01]  /*f260*/  FMUL R174, R163, R174 ;  /* 0x000000aea3ae7220 */ /* 0x000fe20000400000 */
[C---:B------:R-:W-:Y:S01]  /*f270*/  FMUL R119, R165.reuse, 0.63661974668502807617 ;  /* 0x3f22f983a5777820 */ /* 0x040fe20000400000 */
[----:B------:R-:W-:Y:S01]  /*f280*/  FSETP.GE.AND P1, PT, |R165|, 105615, PT ;  /* 0x47ce4780a500780b */ /* 0x000fe20003f26200 */
[C---:B------:R-:W-:Y:S01]  /*f290*/  FADD R213, -R169.reuse, R172 ;  /* 0x000000aca9d57221 */ /* 0x040fe20000000100 */
[----:B------:R-:W-:Y:S01]  /*f2a0*/  FADD R172, -R172, R173 ;  /* 0x000000adacac7221 */ /* 0x000fe20000000100 */
[----:B------:R-:W-:Y:S01]  /*f2b0*/  FADD R145, RZ, R145 ;  /* 0x00000091ff917221 */ /* 0x000fe20000000000 */
[----:B------:R-:W-:Y:S01]  /*f2c0*/  FADD R147, RZ, R147 ;  /* 0x00000093ff937221 */ /* 0x000fe20000000000 */
[----:B------:R-:W-:Y:S01]  /*f2d0*/  FFMA R212, R150, R213, R212 ;  /* 0x000000d596d47223 */ /* 0x000fe200000000d4 */
[C-C-:B------:R-:W-:Y:S01]  /*f2e0*/  FADD R213, R169.reuse, R173.reuse ;  /* 0x000000ada9d57221 */ /* 0x140fe20000000000 */
[----:B------:R-:W0:Y:S01]  /*f2f0*/  F2I.NTZ R119, R119 ;  /* 0x0000007700777305 */ /* 0x000e220000203100 */
[----:B------:R-:W-:Y:S01]  /*f300*/  FADD R169, R169, -R173 ;  /* 0x800000ada9a97221 */ /* 0x000fe20000000000 */
[----:B------:R-:W-:Y:S01]  /*f310*/  FADD R131, R131, R212 ;  /* 0x000000d483837221 */ /* 0x000fe20000000000 */
[----:B------:R-:W-:Y:S01]  /*f320*/  FMUL R213, R166, R213 ;  /* 0x000000d5a6d57220 */ /* 0x000fe20000400000 */
[----:B------:R-:W-:Y:S01]  /*f330*/  FMUL R212, R134, R56 ;  /* 0x0000003886d47220 */ /* 0x000fe20000400000 */
[----:B------:R-:W-:Y:S01]  /*f340*/  FADD R173, -R173, R252 ;  /* 0x000000fcadad7221 */ /* 0x000fe20000000100 */
[----:B------:R-:W-:Y:S01]  /*f350*/  FFMA R172, R168, 4, R172 ;  /* 0x40800000a8ac7823 */ /* 0x000fe200000000ac */
[----:B------:R-:W-:Y:S01]  /*f360*/  FFMA R213, R150, R251, R213 ;  /* 0x000000fb96d57223 */ /* 0x000fe200000000d5 */
[C---:B------:R-:W-:Y:S01]  /*f370*/  FMUL R251, R212.reuse, 4 ;  /* 0x40800000d4fb7820 */ /* 0x040fe20000400000 */
[----:B------:R-:W-:Y:S01]  /*f380*/  FADD R212, R212, R212 ;  /* 0x000000d4d4d47221 */ /* 0x000fe20000000000 */
[----:B------:R-:W-:-:S02]  /*f390*/  FMUL R173, R150, R173 ;  /* 0x000000ad96ad7220 */ /* 0x000fc40000400000 */
[C---:B------:R-:W-:Y:S01]  /*f3a0*/  FFMA R251, R126.reuse, 2, R251 ;  /* 0x400000007efb7823 */ /* 0x040fe200000000fb */
[--C-:B------:R-:W-:Y:S01]  /*f3b0*/  FFMA R126, R126, 2, R212.reuse ;  /* 0x400000007e7e7823 */ /* 0x100fe200000000d4 */
[C---:B------:R-:W-:Y:S02]  /*f3c0*/  FADD R212, -R127.reuse, R212 ;  /* 0x000000d47fd47221 */ /* 0x040fe40000000100 */
[----:B------:R-:W-:Y:S01]  /*f3d0*/  FADD R251, -R127, R251 ;  /* 0x000000fb7ffb7221 */ /* 0x000fe20000000100 */
[----:B------:R-:W-:Y:S01]  /*f3e0*/  FFMA R126, R150, R126, R174 ;  /* 0x0000007e967e7223 */ /* 0x000fe200000000ae */
[C---:B------:R-:W-:Y:S01]  /*f3f0*/  FFMA R212, R163.reuse, -R212, R213 ;  /* 0x800000d4a3d47223 */ /* 0x040fe200000000d5 */
[----:B------:R-:W-:Y:S01]  /*f400*/  FADD R150, RZ, R148 ;  /* 0x00000094ff967221 */ /* 0x000fe20000000000 */
[C---:B------:R-:W-:Y:S01]  /*f410*/  FFMA R173, R166.reuse, R251, R173 ;  /* 0x000000fba6ad7223 */ /* 0x040fe200000000ad */
[----:B------:R-:W-:Y:S01]  /*f420*/  FFMA R126, R166, -R169, R126 ;  /* 0x800000a9a67e7223 */ /* 0x000fe2000000007e */
[----:B------:R-:W-:Y:S01]  /*f430*/  FADD R148, RZ, R118 ;  /* 0x00000076ff947221 */ /* 0x000fe20000000000 */
[----:B------:R-:W-:Y:S01]  /*f440*/  FADD R128, R128, R212 ;  /* 0x000000d480807221 */ /* 0x000fe20000000000 */
[----:B------:R-:W-:Y:S01]  /*f450*/  FFMA R172, R163, R172, R173 ;  /* 0x000000aca3ac7223 */ /* 0x000fe200000000ad */
[----:B0-----:R-:W-:-:S02]  /*f460*/  I2FP.F32.S32 R163, R119 ;  /* 0x0000007700a37245 */ /* 0x001fc40000201400 */
[----:B------:R-:W-:-:S03]  /*f470*/  MOV R166, R165 ;  /* 0x000000a500a67202 */ /* 0x000fc60000000f00 */
[----:B------:R-:W-:-:S04]  /*f480*/  FFMA R127, R163, -1.5707962512969970703, R165 ;  /* 0xbfc90fdaa37f7823 */ /* 0x000fc800000000a5 */
[----:B------:R-:W-:-:S04]  /*f490*/  FFMA R127, R163, -7.5497894158615963534e-08, R127 ;  /* 0xb3a22168a37f7823 */ /* 0x000fc8000000007f */
[----:B------:R-:W-:Y:S01]  /*f4a0*/  FFMA R163, R163, -5.3903029534742383927e-15, R127 ;  /* 0xa7c234c5a3a37823 */ /* 0x000fe2000000007f */
[----:B------:R-:W-:Y:S01]  /*f4b0*/  FADD R127, R167, R126 ;  /* 0x0000007ea77f7221 */ /* 0x000fe20000000000 */
[----:B------:R-:W-:-:S03]  /*f4c0*/  FADD R126, R153, R172 ;  /* 0x000000ac997e7221 */ /* 0x000fc60000000000 */
[----:B------:R-:W-:Y:S01]  /*f4d0*/  MOV R118, R163 ;  /* 0x000000a300767202 */ /* 0x000fe20000000f00 */
[----:B------:R-:W-:Y:S05]  /*f4e0*/  @!P1 BRA `(.L_x_327) ;  /* 0x0000040000009947 */ /* 0x000fea0003800000 */
[----:B------:R-:W-:-:S13]  /*f4f0*/  FSETP.NEU.AND P1, PT, |R165|, +INF , PT ;  /* 0x7f800000a500780b */ /* 0x000fda0003f2d200 */
[----:B------:R-:W-:Y:S05]  /*f500*/  @!P1 BRA `(.L_x_328) ;  /* 0x000003c000009947 */ /* 0x000fea0003800000 */
[----:B------:R-:W-:Y:S01]  /*f510*/  SHF.L.U32 R167, R165, 0x8, RZ ;  /* 0x00000008a5a77819 */ /* 0x000fe200000006ff */
[----:B------:R-:W-:Y:S01]  /*f520*/  CS2R R118, SRZ ;  /* 0x0000000000767805 */ /* 0x000fe2000001ff00 */
[----:B------:R-:W-:Y:S01]  /*f530*/  MOV R168, RZ ;  /* 0x000000ff00a87202 */ /* 0x000fe20000000f00 */
[----:B------:R-:W-:Y:S01]  /*f540*/  UMOV UR4, URZ ;  /* 0x0000003f00047c82 */ /* 0x000fe20008000000 */
[----:B------:R-:W-:Y:S02]  /*f550*/  LOP3.LUT R167, R167, 0x80000000, RZ, 0xfc, !PT ;  /* 0x80000000a7a77812 */ /* 0x000fe400078efcff */
[----:B------:R-:W-:Y:S02]  /*f560*/  MOV R153, RZ ;  /* 0x000000ff00997202 */ /* 0x000fe40000000f00 */
.L_x_329:
        /* <DEDUP_REMOVED lines=16> */
[----:B------:R-:W-:Y:S01]  /*f670*/  FMUL R165, R117, -0.5 ;  /* 0xbf00000075a57820 */ /* 0x000fe20000400000 */
[----:B------:R0:W-:Y:S04]  /*f680*/  STL [R1+0x18], R153 ;  /* 0x0000189901007387 */ /* 0x0001e80000100800 */
[----:B------:R-:W-:-:S04]  /*f690*/  SHF.R.U32.HI R118, RZ, 0x17, R165 ;  /* 0x00000017ff767819 */ /* 0x000fc800000116a5 */
[----:B------:R-:W-:-:S04]  /*f6a0*/  LOP3.LUT R118, R118, 0xff, RZ, 0xc0, !PT ;  /* 0x000000ff76767812 */ /* 0x000fc800078ec0ff */
[----:B------:R-:W-:-:S04]  /*f6b0*/  IADD3 R168, R118, -0x80, RZ ;  /* 0xffffff8076a87810 */ /* 0x000fc80007ffe0ff */
[----:B------:R-:W-:Y:S02]  /*f6c0*/  LOP3.LUT P1, R167, R168, 0x1f, RZ, 0xc0, !PT ;  /* 0x0000001fa8a77812 */ /* 0x000fe4000782c0ff */
[----:B------:R-:W-:-:S04]  /*f6d0*/  SHF.R.U32.HI R168, RZ, 0x5, R168 ;  /* 0x00000005ffa87819 */ /* 0x000fc800000116a8 */
[C---:B------:R-:W-:Y:S02]  /*f6e0*/  IADD3 R119, -R168.reuse, 0x4, RZ ;  /* 0x00000004a8777810 */ /* 0x040fe40007ffe1ff */
[----:B------:R-:W-:-:S04]  /*f6f0*/  IADD3 R168, -R168, 0x6, RZ ;  /* 0x00000006a8a87810 */ /* 0x000fc80007ffe1ff */
[----:B------:R-:W-:Y:S02]  /*f700*/  LEA R168, R168, UR42, 0x2 ;  /* 0x0000002aa8a87c11 */ /* 0x000fe4000f8e10ff */
[----:B------:R-:W-:-:S03]  /*f710*/  @P1 LEA R119, R119, UR42, 0x2 ;  /* 0x0000002a77771c11 */ /* 0x000fc6000f8e10ff */
[----:B0-----:R0:W2:Y:S04]  /*f720*/  LDL R153, [R168] ;  /* 0x00000000a8997983 */ /* 0x0010a80000100800 */
[----:B------:R-:W3:Y:S04]  /*f730*/  @P1 LDL R119, [R119] ;  /* 0x0000000077771983 */ /* 0x000ee80000100800 */
[----:B------:R0:W4:Y:S02]  /*f740*/  LDL R118, [R168+-0x4] ;  /* 0xfffffc00a8767983 */ /* 0x0001240000100800 */
        /* <DEDUP_REMOVED lines=14> */
[----:B0-----:R-:W0:-:S10]  /*f830*/  DMUL R118, R118, c[0x2][0x0] ;  /* 0x0080000076767a28 */ /* 0x001e140000000000 */
[----:B0-----:R0:W1:Y:S02]  /*f840*/  F2F.F32.F64 R118, R118 ;  /* 0x0000007600767310 */ /* 0x0010640000301000 */
[----:B0-----:R-:W-:Y:S02]  /*f850*/  LEA.HI R119, R153, R167, RZ, 0x2 ;  /* 0x000000a799777211 */ /* 0x001fe400078f10ff */
[----:B------:R-:W-:-:S04]  /*f860*/  LOP3.LUT P2, R153, R165, 0x80000000, RZ, 0xc0, !PT ;  /* 0x80000000a5997812 */ /* 0x000fc8000784c0ff */
[----:B------:R-:W-:-:S04]  /*f870*/  @P1 LOP3.LUT R153, R153, 0x80000000, RZ, 0x3c, !PT ;  /* 0x8000000099991812 */ /* 0x000fc800078e3cff */
[----:B------:R-:W-:Y:S02]  /*f880*/  ISETP.NE.AND P1, PT, R153, RZ, PT ;  /* 0x000000ff9900720c */ /* 0x000fe40003f25270 */
[----:B------:R-:W-:Y:S02]  /*f890*/  IADD3 R153, -R119, RZ, RZ ;  /* 0x000000ff77997210 */ /* 0x000fe40007ffe1ff */
[----:B-1----:R-:W-:Y:S02]  /*f8a0*/  FSEL R118, R118, -R118, !P1 ;  /* 0x8000007676767208 */ /* 0x002fe40004800000 */
[----:B------:R-:W-:Y:S01]  /*f8b0*/  @P2 MOV R119, R153 ;  /* 0x0000009900772202 */ /* 0x000fe20000000f00 */
[----:B------:R-:W-:Y:S05]  /*f8c0*/  BRA `(.L_x_327) ;  /* 0x0000002000007947 */ /* 0x000fea0003800000 */
.L_x_328:
[----:B------:R-:W-:Y:S01]  /*f8d0*/  FMUL R118, RZ, R165 ;  /* 0x000000a5ff767220 */ /* 0x000fe20000400000 */
[----:B------:R-:W-:Y:S02]  /*f8e0*/  MOV R119, RZ ;  /* 0x000000ff00777202 */ /* 0x000fe40000000f00 */
.L_x_327:
[----:B------:R-:W-:Y:S05]  /*f8f0*/  BSYNC B2 ;  /* 0x0000000000027941 */ /* 0x000fea0003800000 */
.L_x_326:
[C---:B------:R-:W-:Y:S01]  /*f900*/  LOP3.LUT P2, RZ, R119.reuse, 0x1, RZ, 0xc0, !PT ;  /* 0x0000000177ff7812 */ /* 0x040fe2000784c0ff */
[----:B------:R-:W-:Y:S01]  /*f910*/  BSSY B2, `(.L_x_330) ;  /* 0x0000054000027945 */ /* 0x000fe20003800000 */
[----:B------:R-:W-:Y:S01]  /*f920*/  LOP3.LUT P1, RZ, R119, 0x2, RZ, 0xc0, !PT ;  /* 0x0000000277ff7812 */ /* 0x000fe2000782c0ff */
[----:B------:R-:W-:Y:S01]  /*f930*/  FMUL R119, R118, R118 ;  /* 0x0000007676777220 */ /* 0x000fe20000400000 */
[----:B------:R-:W-:-:S02]  /*f940*/  MOV R172, 0x3c0885e4 ;  /* 0x3c0885e400ac7802 */ /* 0x000fc40000000f00 */
[----:B------:R-:W-:Y:S02]  /*f950*/  MOV R167, 0xb94d4153 ;  /* 0xb94d415300a77802 */ /* 0x000fe40000000f00 */
[----:B------:R-:W-:-:S05]  /*f960*/  MOV R169, 0x3e2aaaa8 ;  /* 0x3e2aaaa800a97802 */ /* 0x000fca0000000f00 */
[----:B------:R-:W-:-:S05]  /*f970*/  @P2 MOV R153, 0x37cbac00 ;  /* 0x37cbac0000992802 */ /* 0x000fca0000000f00 */
[----:B------:R-:W-:Y:S01]  /*f980*/  @P2 FFMA R167, R119, R153, -0.0013887860113754868507 ;  /* 0xbab607ed77a72423 */ /* 0x000fe20000000099 */
[----:B------:R-:W-:-:S05]  /*f990*/  FSEL R153, R172, 0.041666727513074874878, !P2 ;  /* 0x3d2aaabbac997808 */ /* 0x000fca0005000000 */
[----:B------:R-:W-:Y:S01]  /*f9a0*/  FFMA R167, R119, R167, R153 ;  /* 0x000000a777a77223 */ /* 0x000fe20000000099 */
[----:B------:R-:W-:Y:S02]  /*f9b0*/  FSEL R153, R118, 1, !P2 ;  /* 0x3f80000076997808 */ /* 0x000fe40005000000 */
[----:B------:R-:W-:Y:S02]  /*f9c0*/  FSEL R118, -R169, -0.4999999701976776123, !P2 ;  /* 0xbeffffffa9767808 */ /* 0x000fe40005000100 */
[----:B------:R-:W-:-:S03]  /*f9d0*/  FSETP.GE.AND P2, PT, |R165|, 105615, PT ;  /* 0x47ce4780a500780b */ /* 0x000fc60003f46200 */
[C---:B------:R-:W-:Y:S01]  /*f9e0*/  FFMA R118, R119.reuse, R167, R118 ;  /* 0x000000a777767223 */ /* 0x040fe20000000076 */
[----:B------:R-:W-:-:S04]  /*f9f0*/  FFMA R119, R119, R153, RZ ;  /* 0x0000009977777223 */ /* 0x000fc800000000ff */
[----:B------:R-:W-:Y:S01]  /*fa00*/  FFMA R153, R118, R119, R153 ;  /* 0x0000007776997223 */ /* 0x000fe20000000099 */
[----:B------:R-:W-:-:S03]  /*fa10*/  FMUL R118, R165, 0.63661974668502807617 ;  /* 0x3f22f983a5767820 */ /* 0x000fc60000400000 */
[----:B------:R-:W-:-:S03]  /*fa20*/  @P1 FFMA R153, R153, -1, RZ ;  /* 0xbf80000099991823 */ /* 0x000fc600000000ff */
[----:B------:R-:W0:Y:S01]  /*fa30*/  F2I.NTZ R118, R118 ;  /* 0x0000007600767305 */ /* 0x000e220000203100 */
[----:B------:R-:W-:Y:S05]  /*fa40*/  @!P2 BRA `(.L_x_331) ;  /* 0x000004000000a947 */ /* 0x000fea0003800000 */
[----:B------:R-:W-:-:S13]  /*fa50*/  FSETP.NEU.AND P1, PT, |R165|, +INF , PT ;  /* 0x7f800000a500780b */ /* 0x000fda0003f2d200 */
[----:B------:R-:W-:Y:S05]  /*fa60*/  @!P1 BRA `(.L_x_332) ;  /* 0x000003c000009947 */ /* 0x000fea0003800000 */
[----:B------:R-:W-:Y:S01]  /*fa70*/  SHF.L.U32 R166, R165, 0x8, RZ ;  /* 0x00000008a5a67819 */ /* 0x000fe200000006ff */
[----:B0-----:R-:W-:Y:S01]  /*fa80*/  CS2R R118, SRZ ;  /* 0x0000000000767805 */ /* 0x001fe2000001ff00 */
[----:B------:R-:W-:Y:S01]  /*fa90*/  MOV R167, RZ ;  /* 0x000000ff00a77202 */ /* 0x000fe20000000f00 */
[----:B------:R-:W-:Y:S01]  /*faa0*/  UMOV UR4, URZ ;  /* 0x0000003f00047c82 */ /* 0x000fe20008000000 */
[----:B------:R-:W-:Y:S02]  /*fab0*/  LOP3.LUT R166, R166, 0x80000000, RZ, 0xfc, !PT ;  /* 0x80000000a6a67812 */ /* 0x000fe400078efcff */
[----:B------:R-:W-:Y:S02]  /*fac0*/  MOV R163, RZ ;  /* 0x000000ff00a37202 */ /* 0x000fe40000000f00 */
.L_x_333:
        /* <DEDUP_REMOVED lines=50> */
[----:B------:R-:W-:-:S04]  /*fdf0*/  IADD3 R163, -R118, RZ, RZ ;  /* 0x000000ff76a37210 */ /* 0x000fc80007ffe1ff */
[----:B------:R-:W-:Y:S02]  /*fe00*/  @P2 MOV R118, R163 ;  /* 0x000000a300762202 */ /* 0x000fe40000000f00 */
[----:B-1----:R-:W-:Y:S01]  /*fe10*/  FSEL R163, R119, -R119, !P1 ;  /* 0x8000007777a37208 */ /* 0x002fe20004800000 */
[----:B------:R-:W-:Y:S05]  /*fe20*/  BRA `(.L_x_331) ;  /* 0x0000002000007947 */ /* 0x000fea0003800000 */
.L_x_332:
[----:B------:R-:W-:Y:S01]  /*fe30*/  FMUL R163, RZ, R166 ;  /* 0x000000a6ffa37220 */ /* 0x000fe20000400000 */
[----:B0-----:R-:W-:Y:S02]  /*fe40*/  MOV R118, RZ ;  /* 0x000000ff00767202 */ /* 0x001fe40000000f00 */
.L_x_331:
[----:B------:R-:W-:Y:S05]  /*fe50*/  BSYNC B2 ;  /* 0x0000000000027941 */ /* 0x000fea0003800000 */
.L_x_330:
[----:B0-----:R-:W-:Y:S01]  /*fe60*/  IADD3 R118, R118, 0x1, RZ ;  /* 0x0000000176767810 */ /* 0x001fe20007ffe0ff */
[C---:B------:R-:W-:Y:S01]  /*fe70*/  FMUL R119, R163.reuse, R163 ;  /* 0x000000a3a3777220 */ /* 0x040fe20000400000 */
[----:B------:R-:W-:Y:S01]  /*fe80*/  MOV R165, 0xb94d4153 ;  /* 0xb94d415300a57802 */ /* 0x000fe20000000f00 */
[-C--:B------:R-:W-:Y:S01]  /*fe90*/  FFMA R152, RZ, R153.reuse, R152 ;  /* 0x00000099ff987223 */ /* 0x080fe20000000098 */
[C---:B------:R-:W-:Y:S01]  /*fea0*/  LOP3.LUT P2, RZ, R118.reuse, 0x1, RZ, 0xc0, !PT ;  /* 0x0000000176ff7812 */ /* 0x040fe2000784c0ff */
[----:B------:R-:W-:Y:S01]  /*feb0*/  FFMA R150, RZ, R153, R150 ;  /* 0x00000099ff967223 */ /* 0x000fe20000000096 */
[----:B------:R-:W-:Y:S01]  /*fec0*/  LOP3.LUT P1, RZ, R118, 0x2, RZ, 0xc0, !PT ;  /* 0x0000000276ff7812 */ /* 0x000fe2000782c0ff */
[----:B------:R-:W-:Y:S01]  /*fed0*/  BSSY B2, `(.L_x_334) ;  /* 0x00000b7000027945 */ /* 0x000fe20003800000 */
[----:B------:R-:W-:-:S09]  /*fee0*/  FSEL R163, R163, 1, !P2 ;  /* 0x3f800000a3a37808 */ /* 0x000fd20005000000 */
[----:B------:R-:W-:-:S05]  /*fef0*/  @P2 MOV R166, 0x37cbac00 ;  /* 0x37cbac0000a62802 */ /* 0x000fca0000000f00 */
[----:B------:R-:W-:Y:S01]  /*ff00*/  @P2 FFMA R165, R119, R166, -0.0013887860113754868507 ;  /* 0xbab607ed77a52423 */ /* 0x000fe200000000a6 */
[----:B------:R-:W-:-:S05]  /*ff10*/  FSEL R166, R172, 0.041666727513074874878, !P2 ;  /* 0x3d2aaabbaca67808 */ /* 0x000fca0005000000 */
[----:B------:R-:W-:Y:S01]  /*ff20*/  FFMA R165, R119, R165, R166 ;  /* 0x000000a577a57223 */ /* 0x000fe200000000a6 */
[----:B------:R-:W-:-:S05]  /*ff30*/  FSEL R166, -R169, -0.4999999701976776123, !P2 ;  /* 0xbeffffffa9a67808 */ /* 0x000fca0005000100 */
[----:B------:R-:W-:Y:S01]  /*ff40*/  FFMA R165, R119, R165, R166 ;  /* 0x000000a577a57223 */ /* 0x000fe200000000a6 */
[----:B------:R-:W-:Y:S01]  /*ff50*/  FFMA R119, R163, R119, RZ ;  /* 0x00000077a3777223 */ /* 0x000fe200000000ff */
[----:B------:R-:W-:-:S03]  /*ff60*/  FMUL R166, R134, R105 ;  /* 0x0000006986a67220 */ /* 0x000fc60000400000 */
[----:B------:R-:W-:Y:S01]  /*ff70*/  FFMA R119, R165, R119, R163 ;  /* 0x00000077a5777223 */ /* 0x000fe200000000a3 */
[CC--:B------:R-:W-:Y:S01]  /*ff80*/  FMUL R163, R134.reuse, R20.reuse ;  /* 0x0000001486a37220 */ /* 0x0c0fe20000400000 */
[-C--:B------:R-:W-:Y:S01]  /*ff90*/  FMUL R165, RZ, R107.reuse ;  /* 0x0000006bffa57220 */ /* 0x080fe20000400000 */
[C---:B------:R-:W-:Y:S01]  /*ffa0*/  FMUL R107, R134.reuse, R107 ;  /* 0x0000006b866b7220 */ /* 0x040fe20000400000 */
[----:B------:R-:W-:Y:S01]  /*ffb0*/  @P1 FFMA R119, R119, -1, RZ ;  /* 0xbf80000077771823 */ /* 0x000fe200000000ff */
[----:B------:R-:W-:-:S03]  /*ffc0*/  FFMA R163, R134, R20, R163 ;  /* 0x0000001486a37223 */ /* 0x000fc600000000a3 */
[C---:B------:R-:W-:Y:S01]  /*ffd0*/  FMUL.D2 R103, R119.reuse, R103 ;  /* 0x0000006777677220 */ /* 0x040fe20000300000 */
[C---:B------:R-:W-:Y:S01]  /*ffe0*/  FMUL.D2 R118, R119.reuse, R102 ;  /* 0x0000006677767220 */ /* 0x040fe20000300000 */
[----:B------:R-:W-:Y:S02]  /*fff0*/  FMUL.D2 R104, R119, R104 ;  /* 0x0000006877687220 */ /* 0x000fe40000300000 */
[----:B------:R-:W-:Y:S01]  /*10000*/  FMUL R102, RZ, R103 ;  /* 0x00000067ff667220 */ /* 0x000fe20000400000 */
[----:B------:R-:W-:-:S03]  /*10010*/  FMUL R103, R153, -0.5 ;  /* 0xbf00000099677820 */ /* 0x000fc60000400000 */
[----:B------:R-:W-:Y:S01]  /*10020*/  FFMA R102, RZ, R118, R102 ;  /* 0x00000076ff667223 */ /* 0x000fe20000000066 */
[----:B------:R-:W-:-:S03]  /*10030*/  FMUL R118, RZ, R105 ;  /* 0x00000069ff767220 */ /* 0x000fc60000400000 */
[----:B------:R-:W-:-:S04]  /*10040*/  FFMA R102, RZ, R104, R102 ;  /* 0x00000068ff667223 */ /* 0x000fc80000000066 */
[----:B------:R-:W-:Y:S01]  /*10050*/  FFMA R102, RZ, R103, R102 ;  /* 0x00000067ff667223 */ /* 0x000fe20000000066 */
[----:B------:R-:W-:-:S03]  /*10060*/  FADD R103, RZ, R129 ;  /* 0x00000081ff677221 */ /* 0x000fc60000000000 */
[----:B------:R-:W-:Y:S01]  /*10070*/  FADD R104, RZ, R102 ;  /* 0x00000066ff687221 */ /* 0x000fe20000000000 */
[----:B------:R-:W-:Y:S01]  /*10080*/  FFMA R102, RZ, R153, R149 ;  /* 0x00000099ff667223 */ /* 0x000fe20000000095 */
[----:B------:R-:W-:Y:S01]  /*10090*/  FMUL R149, RZ, R106 ;  /* 0x0000006aff957220 */ /* 0x000fe20000400000 */
[----:B------:R-:W-:Y:S01]  /*100a0*/  FADD R153, R165, R165 ;  /* 0x000000a5a5997221 */ /* 0x000fe20000000000 */
[----:B------:R-:W-:Y:S01]  /*100b0*/  FADD R103, R104, R103 ;  /* 0x0000006768677221 */ /* 0x000fe20000000000 */
[----:B------:R-:W-:Y:S01]  /*100c0*/  FMUL R104, RZ, R20 ;  /* 0x00000014ff687220 */ /* 0x000fe20000400000 */
[-C--:B------:R-:W-:Y:S01]  /*100d0*/  FFMA R149, RZ, R106.reuse, R149 ;  /* 0x0000006aff957223 */ /* 0x080fe20000000095 */
[----:B------:R-:W-:Y:S02]  /*100e0*/  FMUL R106, R134, R106 ;  /* 0x0000006a866a7220 */ /* 0x000fe40000400000 */
[----:B------:R-:W-:Y:S01]  /*100f0*/  FADD R20, R104, R104 ;  /* 0x0000006868147221 */ /* 0x000fe20000000000 */
[----:B------:R-:W-:-:S03]  /*10100*/  FADD R129, R153, R149 ;  /* 0x0000009599817221 */ /* 0x000fc60000000000 */
[----:B------:R-:W-:-:S04]  /*10110*/  FFMA R119, R106, 2, R20 ;  /* 0x400000006a777823 */ /* 0x000fc80000000014 */
[C---:B------:R-:W-:Y:S01]  /*10120*/  FFMA R119, R118.reuse, 4, R119 ;  /* 0x4080000076777823 */ /* 0x040fe20000000077 */
[----:B------:R-:W-:-:S03]  /*10130*/  FADD R118, R118, R118 ;  /* 0x0000007676767221 */ /* 0x000fc60000000000 */
[----:B------:R-:W-:-:S04]  /*10140*/  FMUL R119, R152, R119 ;  /* 0x0000007798777220 */ /* 0x000fc80000400000 */
[----:B------:R-:W-:Y:S01]  /*10150*/  FFMA R119, R150, R129, R119 ;  /* 0x0000008196777223 */ /* 0x000fe20000000077 */
[----:B------:R-:W-:-:S04]  /*10160*/  FFMA R129, R106, 2, R118 ;  /* 0x400000006a817823 */ /* 0x000fc80000000076 */
[----:B------:R-:W-:Y:S01]  /*10170*/  FFMA R104, R104, 4, R129 ;  /* 0x4080000068687823 */ /* 0x000fe20000000081 */
[----:B------:R-:W-:-:S04]  /*10180*/  FADD R129, R118, R20 ;  /* 0x0000001476817221 */ /* 0x000fc80000000000 */
[----:B------:R-:W-:Y:S01]  /*10190*/  FFMA R129, R106, 4, R129 ;  /* 0x408000006a817823 */ /* 0x000fe20000000081 */
[----:B------:R-:W-:-:S03]  /*101a0*/  FADD R106, R153, R163 ;  /* 0x000000a3996a7221 */ /* 0x000fc60000000000 */
[----:B------:R-:W-:-:S04]  /*101b0*/  FMUL R129, R150, R129 ;  /* 0x0000008196817220 */ /* 0x000fc80000400000 */
[----:B------:R-:W-:Y:S01]  /*101c0*/  FFMA R129, R102, R106, R129 ;  /* 0x0000006a66817223 */ /* 0x000fe20000000081 */
[C---:B------:R-:W-:Y:S01]  /*101d0*/  FFMA R106, R165.reuse, 4, R163 ;  /* 0x40800000a56a7823 */ /* 0x040fe200000000a3 */
[----:B------:R-:W-:Y:S01]  /*101e0*/  FFMA R163, R134, R105, R166 ;  /* 0x0000006986a37223 */ /* 0x000fe200000000a6 */
[--C-:B------:R-:W-:Y:S02]  /*101f0*/  FFMA R165, R165, 4, R149.reuse ;  /* 0x40800000a5a57823 */ /* 0x100fe40000000095 */
[----:B------:R-:W-:Y:S01]  /*10200*/  FADD R105, -R149, R106 ;  /* 0x0000006a95697221 */ /* 0x000fe20000000100 */
[C---:B------:R-:W-:Y:S01]  /*10210*/  FADD R106, R153.reuse, -R149 ;  /* 0x80000095996a7221 */ /* 0x040fe20000000000 */
[----:B------:R-:W-:Y:S01]  /*10220*/  FADD R153, R153, -R163 ;  /* 0x800000a399997221 */ /* 0x000fe20000000000 */
[----:B------:R-:W-:-:S03]  /*10230*/  FADD R165, -R163, R165 ;  /* 0x000000a5a3a57221 */ /* 0x000fc60000000100 */
[----:B------:R-:W-:Y:S01]  /*10240*/  FFMA R129, R152, -R153, R129 ;  /* 0x8000009998817223 */ /* 0x000fe20000000081 */
[C---:B------:R-:W-:Y:S01]  /*10250*/  FADD R153, R107.reuse, R107 ;  /* 0x0000006b6b997221 */ /* 0x040fe20000000000 */
[----:B------:R-:W-:Y:S02]  /*10260*/  FMUL R165, R102, R165 ;  /* 0x000000a566a57220 */ /* 0x000fe40000400000 */
[----:B------:R-:W-:Y:S01]  /*10270*/  FADD R129, RZ, R129 ;  /* 0x00000081ff817221 */ /* 0x000fe20000000000 */
[--C-:B------:R-:W-:Y:S01]  /*10280*/  FADD R149, R20, -R153.reuse ;  /* 0x8000009914957221 */ /* 0x100fe20000000000 */
[C---:B------:R-:W-:Y:S01]  /*10290*/  FADD R153, R118.reuse, R153 ;  /* 0x0000009976997221 */ /* 0x040fe20000000000 */
[----:B------:R-:W-:Y:S01]  /*102a0*/  FADD R118, R118, -R20 ;  /* 0x8000001476767221 */ /* 0x000fe20000000000 */
[----:B------:R-:W-:Y:S01]  /*102b0*/  FFMA R105, R152, R105, R165 ;  /* 0x0000006998697223 */ /* 0x000fe200000000a5 */
[----:B------:R-:W-:Y:S01]  /*102c0*/  FFMA R119, R102, R149, R119 ;  /* 0x0000009566777223 */ /* 0x000fe20000000077 */
[----:B------:R-:W-:Y:S01]  /*102d0*/  FMUL R149, R116, -0.5 ;  /* 0xbf00000074957820 */ /* 0x000fe20000400000 */
[----:B------:R-:W-:Y:S01]  /*102e0*/  FFMA R118, R107, 4, R118 ;  /* 0x408000006b767823 */ /* 0x000fe20000000076 */
[----:B------:R-:W-:Y:S01]  /*102f0*/  FMUL R153, R152, R153 ;  /* 0x0000009998997220 */ /* 0x000fe20000400000 */
[----:B------:R-:W-:Y:S01]  /*10300*/  FADD R119, RZ, R119 ;  /* 0x00000077ff777221 */ /* 0x000fe20000000000 */
[C---:B------:R-:W-:Y:S01]  /*10310*/  FMUL R20, R149.reuse, 0.63661974668502807617 ;  /* 0x3f22f98395147820 */ /* 0x040fe20000400000 */
[----:B------:R-:W-:Y:S01]  /*10320*/  FFMA R105, R150, R118, R105 ;  /* 0x0000007696697223 */ /* 0x000fe20000000069 */
[----:B------:R-:W-:Y:S01]  /*10330*/  FFMA R104, R102, R104, R153 ;  /* 0x0000006866687223 */ /* 0x000fe20000000099 */
[----:B------:R-:W-:-:S03]  /*10340*/  FSETP.GE.AND P1, PT, |R149|, 105615, PT ;  /* 0x47ce47809500780b */ /* 0x000fc60003f26200 */
[----:B------:R-:W0:Y:S01]  /*10350*/  F2I.NTZ R20, R20 ;  /* 0x0000001400147305 */ /* 0x000e220000203100 */
[----:B------:R-:W-:Y:S01]  /*10360*/  FFMA R104, R150, -R106, R104 ;  /* 0x8000006a96687223 */ /* 0x000fe20000000068 */
[----:B------:R-:W-:Y:S01]  /*10370*/  FADD R106, RZ, R105 ;  /* 0x00000069ff6a7221 */ /* 0x000fe20000000000 */
[CC--:B------:R-:W-:Y:S02]  /*10380*/  FMUL R150, R119.reuse, R108.reuse ;  /* 0x0000006c77967220 */ /* 0x0c0fe40000400000 */
[----:B------:R-:W-:Y:S01]  /*10390*/  FADD R104, RZ, R104 ;  /* 0x00000068ff687221 */ /* 0x000fe20000000000 */
[C---:B------:R-:W-:Y:S01]  /*103a0*/  FMUL R107, R106.reuse, R108 ;  /* 0x0000006c6a6b7220 */ /* 0x040fe20000400000 */
[----:B------:R-:W-:Y:S02]  /*103b0*/  FMUL R152, R106, R22 ;  /* 0x000000166a987220 */ /* 0x000fe40000400000 */
[----:B------:R-:W-:Y:S01]  /*103c0*/  FMUL R105, R104, R108 ;  /* 0x0000006c68697220 */ /* 0x000fe20000400000 */
[C---:B------:R-:W-:Y:S01]  /*103d0*/  FFMA R107, R119.reuse, R21, -R107 ;  /* 0x00000015776b7223 */ /* 0x040fe2000000086b */
[----:B------:R-:W-:-:S02]  /*103e0*/  FFMA R152, R119, R23, -R152 ;  /* 0x0000001777987223 */ /* 0x000fc40000000898 */
[C---:B------:R-:W-:Y:S01]  /*103f0*/  FFMA R105, R129.reuse, R21, -R105 ;  /* 0x0000001581697223 */ /* 0x040fe20000000869 */
[CC--:B------:R-:W-:Y:S01]  /*10400*/  FFMA R107, R129.reuse, -R109.reuse, R107 ;  /* 0x8000006d816b7223 */ /* 0x0c0fe2000000006b */
[----:B------:R-:W-:Y:S01]  /*10410*/  FFMA R152, R129, R114, R152 ;  /* 0x0000007281987223 */ /* 0x000fe20000000098 */
[----:B0-----:R-:W-:Y:S01]  /*10420*/  I2FP.F32.S32 R118, R20 ;  /* 0x0000001400767245 */ /* 0x001fe20000201400 */
[----:B------:R-:W-:-:S04]  /*10430*/  FFMA R105, R119, R109, R105 ;  /* 0x0000006d77697223 */ /* 0x000fc80000000069 */
[----:B------:R-:W-:Y:S01]  /*10440*/  FFMA R102, R118, -1.5707962512969970703, R149 ;  /* 0xbfc90fda76667823 */ /* 0x000fe20000000095 */
[----:B------:R-:W-:-:S03]  /*10450*/  FFMA R105, R106, -R110, R105 ;  /* 0x8000006e6a697223 */ /* 0x000fc60000000069 */
[----:B------:R-:W-:-:S04]  /*10460*/  FFMA R102, R118, -7.5497894158615963534e-08, R102 ;  /* 0xb3a2216876667823 */ /* 0x000fc80000000066 */
[----:B------:R-:W-:Y:S01]  /*10470*/  FFMA R118, R118, -5.3903029534742383927e-15, R102 ;  /* 0xa7c234c576767823 */ /* 0x000fe20000000066 */
[----:B------:R-:W-:-:S04]  /*10480*/  FMUL R102, R106, R109 ;  /* 0x0000006d6a667220 */ /* 0x000fc80000400000 */
[-C--:B------:R-:W-:Y:S01]  /*10490*/  FFMA R102, R104, R21.reuse, -R102 ;  /* 0x0000001568667223 */ /* 0x080fe20000000866 */
[----:B------:R-:W-:Y:S01]  /*104a0*/  FFMA R21, R106, R21, R150 ;  /* 0x000000156a157223 */ /* 0x000fe20000000096 */
[C---:B------:R-:W-:Y:S02]  /*104b0*/  FMUL R150, R104.reuse, R22 ;  /* 0x0000001668967220 */ /* 0x040fe40000400000 */
[C---:B------:R-:W-:Y:S01]  /*104c0*/  FFMA R102, R129.reuse, R108, R102 ;  /* 0x0000006c81667223 */ /* 0x040fe20000000066 */
[----:B------:R-:W-:Y:S01]  /*104d0*/  FFMA R109, R104, R109, R21 ;  /* 0x0000006d686d7223 */ /* 0x000fe20000000015 */
[-C--:B------:R-:W-:Y:S01]  /*104e0*/  FFMA R150, R129, R23.reuse, R150 ;  /* 0x0000001781967223 */ /* 0x080fe20000000096 */
[C---:B------:R-:W-:Y:S01]  /*104f0*/  FMUL R108, R119.reuse, R22 ;  /* 0x00000016776c7220 */ /* 0x040fe20000400000 */
[C---:B------:R-:W-:Y:S01]  /*10500*/  FMUL R21, R106.reuse, R114 ;  /* 0x000000726a157220 */ /* 0x040fe20000400000 */
[C---:B------:R-:W-:Y:S01]  /*10510*/  FFMA R102, R119.reuse, -R110, R102 ;  /* 0x8000006e77667223 */ /* 0x040fe20000000066 */
[----:B------:R-:W-:Y:S01]  /*10520*/  FFMA R150, R119, -R114, R150 ;  /* 0x8000007277967223 */ /* 0x000fe20000000096 */
[----:B------:R-:W-:-:S03]  /*10530*/  FFMA R108, R106, R23, R108 ;  /* 0x000000176a6c7223 */ /* 0x000fc6000000006c */
[----:B------:R-:W-:Y:S01]  /*10540*/  FADD R106, -R21, R150 ;  /* 0x00000096156a7221 */ /* 0x000fe20000000100 */
[C---:B------:R-:W-:Y:S01]  /*10550*/  FFMA R150, R104.reuse, R23, -R21 ;  /* 0x0000001768967223 */ /* 0x040fe20000000815 */
[CC--:B------:R-:W-:Y:S01]  /*10560*/  FFMA R21, R104.reuse, R114.reuse, R108 ;  /* 0x0000007268157223 */ /* 0x0c0fe2000000006c */
[C---:B------:R-:W-:Y:S01]  /*10570*/  FFMA R108, R104.reuse, -R114, R152 ;  /* 0x80000072686c7223 */ /* 0x040fe20000000098 */
[----:B------:R-:W-:Y:S01]  /*10580*/  FFMA R104, R104, R110, R107 ;  /* 0x0000006e68687223 */ /* 0x000fe2000000006b */
[C---:B------:R-:W-:Y:S01]  /*10590*/  FFMA R150, R129.reuse, -R22, R150 ;  /* 0x8000001681967223 */ /* 0x040fe20000000096 */
[C---:B------:R-:W-:Y:S01]  /*105a0*/  FFMA R21, R129.reuse, R114, R21 ;  /* 0x0000007281157223 */ /* 0x040fe20000000015 */
[----:B------:R-:W-:Y:S01]  /*105b0*/  FFMA R110, R129, R110, R109 ;  /* 0x0000006e816e7223 */ /* 0x000fe2000000006d */
[----:B------:R-:W-:Y:S01]  /*105c0*/  FADD R106, RZ, R106 ;  /* 0x0000006aff6a7221 */ /* 0x000fe20000000000 */
[----:B------:R-:W-:Y:S01]  /*105d0*/  FFMA R107, R119, R114, R150 ;  /* 0x00000072776b7223 */ /* 0x000fe20000000096 */
[----:B------:R-:W-:Y:S01]  /*105e0*/  FADD R109, RZ, R21 ;  /* 0x00000015ff6d7221 */ /* 0x000fe20000000000 */
[----:B------:R-:W-:Y:S01]  /*105f0*/  FADD R108, RZ, R108 ;  /* 0x0000006cff6c7221 */ /* 0x000fe20000000000 */
[----:B------:R-:W-:Y:S01]  /*10600*/  MOV R129, R149 ;  /* 0x0000009500817202 */ /* 0x000fe20000000f00 */
[----:B------:R-:W-:Y:S01]  /*10610*/  FADD R107, RZ, R107 ;  /* 0x0000006bff6b7221 */ /* 0x000fe20000000000 */
        /* <DEDUP_REMOVED lines=10> */
.L_x_337:
        /* <DEDUP_REMOVED lines=54> */
.L_x_336:
[----:B------:R-:W-:Y:S01]  /*10a20*/  FMUL R21, RZ, R149 ;  /* 0x00000095ff157220 */ /* 0x000fe20000400000 */
[----:B------:R-:W-:Y:S02]  /*10a30*/  MOV R20, RZ ;  /* 0x000000ff00147202 */ /* 0x000fe40000000f00 */
.L_x_335:
[----:B------:R-:W-:Y:S05]  /*10a40*/  BSYNC B2 ;  /* 0x0000000000027941 */ /* 0x000fea0003800000 */
.L_x_334:
[C---:B------:R-:W-:Y:S01]  /*10a50*/  LOP3.LUT P2, RZ, R20.reuse, 0x1, RZ, 0xc0, !PT ;  /* 0x0000000114ff7812 */ /* 0x040fe2000784c0ff */
[----:B------:R-:W-:Y:S01]  /*10a60*/  BSSY B2, `(.L_x_338) ;  /* 0x0000052000027945 */ /* 0x000fe20003800000 */
[----:B------:R-:W-:Y:S01]  /*10a70*/  LOP3.LUT P1, RZ, R20, 0x2, RZ, 0xc0, !PT ;  /* 0x0000000214ff7812 */ /* 0x000fe2000782c0ff */
[----:B------:R-:W-:Y:S01]  /*10a80*/  FMUL R20, R21, R21 ;  /* 0x0000001515147220 */ /* 0x000fe20000400000 */
[----:B------:R-:W-:-:S09]  /*10a90*/  MOV R150, 0xb94d4153 ;  /* 0xb94d415300967802 */ /* 0x000fd20000000f00 */
[----:B------:R-:W-:-:S05]  /*10aa0*/  @P2 MOV R119, 0x37cbac00 ;  /* 0x37cbac0000772802 */ /* 0x000fca0000000f00 */
[----:B------:R-:W-:Y:S01]  /*10ab0*/  @P2 FFMA R150, R20, R119, -0.0013887860113754868507 ;  /* 0xbab607ed14962423 */ /* 0x000fe20000000077 */
[----:B------:R-:W-:-:S05]  /*10ac0*/  FSEL R119, R172, 0.041666727513074874878, !P2 ;  /* 0x3d2aaabbac777808 */ /* 0x000fca0005000000 */
[----:B------:R-:W-:Y:S01]  /*10ad0*/  FFMA R150, R20, R150, R119 ;  /* 0x0000009614967223 */ /* 0x000fe20000000077 */
[----:B------:R-:W-:Y:S02]  /*10ae0*/  FSEL R119, R21, 1, !P2 ;  /* 0x3f80000015777808 */ /* 0x000fe40005000000 */
[----:B------:R-:W-:Y:S02]  /*10af0*/  FSEL R21, -R169, -0.4999999701976776123, !P2 ;  /* 0xbeffffffa9157808 */ /* 0x000fe40005000100 */
[----:B------:R-:W-:-:S03]  /*10b00*/  FSETP.GE.AND P2, PT, |R149|, 105615, PT ;  /* 0x47ce47809500780b */ /* 0x000fc60003f46200 */
[----:B------:R-:W-:Y:S01]  /*10b10*/  FFMA R21, R20, R150, R21 ;  /* 0x0000009614157223 */ /* 0x000fe20000000015 */
        /* <DEDUP_REMOVED lines=14> */
.L_x_341:
        /* <DEDUP_REMOVED lines=54> */
.L_x_340:
[----:B------:R-:W-:Y:S01]  /*10f60*/  FMUL R118, RZ, R129 ;  /* 0x00000081ff767220 */ /* 0x000fe20000400000 */
[----:B0-----:R-:W-:Y:S02]  /*10f70*/  MOV R20, RZ ;  /* 0x000000ff00147202 */ /* 0x001fe40000000f00 */
.L_x_339:
[----:B------:R-:W-:Y:S05]  /*10f80*/  BSYNC B2 ;  /* 0x0000000000027941 */ /* 0x000fea0003800000 */
.L_x_338:
[----:B0-----:R-:W-:Y:S01]  /*10f90*/  IADD3 R20, R20, 0x1, RZ ;  /* 0x0000000114147810 */ /* 0x001fe20007ffe0ff */
[----:B------:R-:W-:Y:S01]  /*10fa0*/  FMUL R21, R118, R118 ;  /* 0x0000007676157220 */ /* 0x000fe20000400000 */
[----:B------:R-:W-:Y:S01]  /*10fb0*/  MOV R129, 0xb94d4153 ;  /* 0xb94d415300817802 */ /* 0x000fe20000000f00 */
[-C--:B------:R-:W-:Y:S01]  /*10fc0*/  FFMA R148, R108, R119.reuse, R148 ;  /* 0x000000776c947223 */ /* 0x080fe20000000094 */
[C---:B------:R-:W-:Y:S01]  /*10fd0*/  LOP3.LUT P2, RZ, R20.reuse, 0x1, RZ, 0xc0, !PT ;  /* 0x0000000114ff7812 */ /* 0x040fe2000784c0ff */
[-C--:B------:R-:W-:Y:S01]  /*10fe0*/  FFMA R145, R107, R119.reuse, R145 ;  /* 0x000000776b917223 */ /* 0x080fe20000000091 */
[----:B------:R-:W-:Y:S01]  /*10ff0*/  LOP3.LUT P1, RZ, R20, 0x2, RZ, 0xc0, !PT ;  /* 0x0000000214ff7812 */ /* 0x000fe2000782c0ff */
[----:B------:R-:W-:Y:S01]  /*11000*/  FFMA R147, R106, R119, R147 ;  /* 0x000000776a937223 */ /* 0x000fe20000000093 */
[----:B------:R-:W-:Y:S01]  /*11010*/  FSEL R118, R118, 1, !P2 ;  /* 0x3f80000076767808 */ /* 0x000fe20005000000 */
[----:B------:R-:W-:Y:S01]  /*11020*/  FMUL R119, R119, -0.5 ;  /* 0xbf00000077777820 */ /* 0x000fe20000400000 */
[----:B------:R-:W-:Y:S01]  /*11030*/  FMUL R20, RZ, R114 ;  /* 0x00000072ff147220 */ /* 0x000fe20000400000 */
[----:B------:R-:W-:Y:S01]  /*11040*/  FADD R102, RZ, R102 ;  /* 0x00000066ff667221 */ /* 0x000fe20000000000 */
[----:B------:R-:W-:Y:S01]  /*11050*/  FADD R104, RZ, R104 ;  /* 0x00000068ff687221 */ /* 0x000fe20000000000 */
[----:B------:R-:W-:Y:S01]  /*11060*/  FADD R110, RZ, R110 ;  /* 0x0000006eff6e7221 */ /* 0x000fe20000000000 */
[----:B------:R-:W-:Y:S03]  /*11070*/  BSSY B2, `(.L_x_342) ;  /* 0x000008c000027945 */ /* 0x000fe60003800000 */
[----:B------:R-:W-:-:S05]  /*11080*/  @P2 MOV R149, 0x37cbac00 ;  /* 0x37cbac0000952802 */ /* 0x000fca0000000f00 */
[----:B------:R-:W-:Y:S01]  /*11090*/  @P2 FFMA R129, R21, R149, -0.0013887860113754868507 ;  /* 0xbab607ed15812423 */ /* 0x000fe20000000095 */
[----:B------:R-:W-:-:S05]  /*110a0*/  FSEL R149, R172, 0.041666727513074874878, !P2 ;  /* 0x3d2aaabbac957808 */ /* 0x000fca0005000000 */
[----:B------:R-:W-:Y:S01]  /*110b0*/  FFMA R129, R21, R129, R149 ;  /* 0x0000008115817223 */ /* 0x000fe20000000095 */
[----:B------:R-:W-:-:S05]  /*110c0*/  FSEL R149, -R169, -0.4999999701976776123, !P2 ;  /* 0xbeffffffa9957808 */ /* 0x000fca0005000100 */
[----:B------:R-:W-:Y:S01]  /*110d0*/  FFMA R129, R21, R129, R149 ;  /* 0x0000008115817223 */ /* 0x000fe20000000095 */
[----:B------:R-:W-:-:S04]  /*110e0*/  FFMA R21, R118, R21, RZ ;  /* 0x0000001576157223 */ /* 0x000fc800000000ff */
[----:B------:R-:W-:Y:S01]  /*110f0*/  FFMA R21, R129, R21, R118 ;  /* 0x0000001581157223 */ /* 0x000fe20000000076 */
[----:B------:R-:W-:-:S03]  /*11100*/  FMUL R118, RZ, R22 ;  /* 0x00000016ff767220 */ /* 0x000fc60000400000 */
[----:B------:R-:W-:-:S04]  /*11110*/  @P1 FFMA R21, R21, -1, RZ ;  /* 0xbf80000015151823 */ /* 0x000fc800000000ff */
[C---:B------:R-:W-:Y:S01]  /*11120*/  FMUL.D2 R112, R21.reuse, R112 ;  /* 0x0000007015707220 */ /* 0x040fe20000300000 */
[C---:B------:R-:W-:Y:S01]  /*11130*/  FMUL.D2 R111, R21.reuse, R111 ;  /* 0x0000006f156f7220 */ /* 0x040fe20000300000 */
[----:B------:R-:W-:Y:S02]  /*11140*/  FMUL.D2 R21, R21, R113 ;  /* 0x0000007115157220 */ /* 0x000fe40000300000 */
[----:B------:R-:W-:Y:S01]  /*11150*/  FMUL R112, R107, R112 ;  /* 0x000000706b707220 */ /* 0x000fe20000400000 */
[-C--:B------:R-:W-:Y:S01]  /*11160*/  FMUL R107, RZ, R23.reuse ;  /* 0x00000017ff6b7220 */ /* 0x080fe20000400000 */
[----:B------:R-:W-:Y:S02]  /*11170*/  FMUL R23, R134, R23 ;  /* 0x0000001786177220 */ /* 0x000fe40000400000 */
[----:B------:R-:W-:Y:S01]  /*11180*/  FFMA R111, R108, R111, R112 ;  /* 0x0000006f6c6f7223 */ /* 0x000fe20000000070 */
[----:B------:R-:W-:Y:S01]  /*11190*/  FADD R108, R118, R118 ;  /* 0x00000076766c7221 */ /* 0x000fe20000000000 */
[----:B------:R-:W-:-:S02]  /*111a0*/  FMUL R112, R134, R114 ;  /* 0x0000007286707220 */ /* 0x000fc40000400000 */
[----:B------:R-:W-:Y:S01]  /*111b0*/  FFMA R21, R106, R21, R111 ;  /* 0x000000156a157223 */ /* 0x000fe2000000006f */
[----:B------:R-:W-:-:S03]  /*111c0*/  FADD R106, R20, R20 ;  /* 0x00000014146a7221 */ /* 0x000fc60000000000 */
[----:B------:R-:W-:Y:S01]  /*111d0*/  FFMA R109, R109, R119, R21 ;  /* 0x000000776d6d7223 */ /* 0x000fe20000000015 */
[-C--:B------:R-:W-:Y:S01]  /*111e0*/  FMUL R21, R134, R22.reuse ;  /* 0x0000001686157220 */ /* 0x080fe20000400000 */
[----:B------:R-:W-:Y:S01]  /*111f0*/  FADD R111, R106, R108 ;  /* 0x0000006c6a6f7221 */ /* 0x000fe20000000000 */
[----:B------:R-:W-:Y:S01]  /*11200*/  FFMA R114, R23, 4, R106 ;  /* 0x4080000017727823 */ /* 0x000fe2000000006a */
[----:B------:R-:W-:Y:S01]  /*11210*/  FADD R109, RZ, R109 ;  /* 0x0000006dff6d7221 */ /* 0x000fe20000000000 */
[----:B------:R-:W-:Y:S01]  /*11220*/  FFMA R21, R134, R22, R21 ;  /* 0x0000001686157223 */ /* 0x000fe20000000015 */
[----:B------:R-:W-:Y:S01]  /*11230*/  FADD R22, R107, R107 ;  /* 0x0000006b6b167221 */ /* 0x000fe20000000000 */
[C---:B------:R-:W-:Y:S01]  /*11240*/  FFMA R111, R112.reuse, 4, R111 ;  /* 0x40800000706f7823 */ /* 0x040fe2000000006f */
[----:B------:R-:W-:Y:S01]  /*11250*/  FADD R112, R112, R112 ;  /* 0x0000007070707221 */ /* 0x000fe20000000000 */
[----:B------:R-:W-:Y:S01]  /*11260*/  FADD R114, -R108, R114 ;  /* 0x000000726c727221 */ /* 0x000fe20000000100 */
[--C-:B------:R-:W-:Y:S01]  /*11270*/  FADD R113, R22, R21.reuse ;  /* 0x0000001516717221 */ /* 0x100fe20000000000 */
[----:B------:R-:W-:-:S02]  /*11280*/  FADD R21, -R106, R21 ;  /* 0x000000156a157221 */ /* 0x000fc40000000100 */
[----:B------:R-:W-:Y:S01]  /*11290*/  FMUL R114, R145, R114 ;  /* 0x0000007291727220 */ /* 0x000fe20000400000 */
[----:B------:R-:W-:Y:S01]  /*112a0*/  FMUL R113, R148, R113 ;  /* 0x0000007194717220 */ /* 0x000fe20000400000 */
[----:B------:R-:W-:-:S03]  /*112b0*/  FFMA R21, R107, 4, R21 ;  /* 0x408000006b157823 */ /* 0x000fc60000000015 */
[----:B------:R-:W-:Y:S01]  /*112c0*/  FFMA R111, R145, R111, R113 ;  /* 0x0000006f916f7223 */ /* 0x000fe20000000071 */
[----:B------:R-:W-:-:S04]  /*112d0*/  FADD R113, R106, R112 ;  /* 0x000000706a717221 */ /* 0x000fc80000000000 */
[----:B------:R-:W-:Y:S01]  /*112e0*/  FFMA R118, R118, 4, R113 ;  /* 0x4080000076767823 */ /* 0x000fe20000000071 */
[----:B------:R-:W-:-:S04]  /*112f0*/  FADD R113, R108, R112 ;  /* 0x000000706c717221 */ /* 0x000fc80000000000 */
[----:B------:R-:W-:Y:S01]  /*11300*/  FFMA R20, R20, 4, R113 ;  /* 0x4080000014147823 */ /* 0x000fe20000000071 */
[----:B------:R-:W-:Y:S01]  /*11310*/  FADD R113, R23, R23 ;  /* 0x0000001717717221 */ /* 0x000fe20000000000 */
[----:B------:R-:W-:Y:S02]  /*11320*/  FMUL R23, R148, R118 ;  /* 0x0000007694177220 */ /* 0x000fe40000400000 */
[----:B------:R-:W-:Y:S01]  /*11330*/  FMUL R20, R147, R20 ;  /* 0x0000001493147220 */ /* 0x000fe20000400000 */
[C---:B------:R-:W-:Y:S01]  /*11340*/  FADD R118, R106.reuse, R113 ;  /* 0x000000716a767221 */ /* 0x040fe20000000000 */
[----:B------:R-:W-:Y:S01]  /*11350*/  FADD R113, R113, -R108 ;  /* 0x8000006c71717221 */ /* 0x000fe20000000000 */
[C-C-:B------:R-:W-:Y:S02]  /*11360*/  FADD R108, R106.reuse, -R22.reuse ;  /* 0x800000166a6c7221 */ /* 0x140fe40000000000 */
[----:B------:R-:W-:Y:S01]  /*11370*/  FFMA R23, R147, R118, R23 ;  /* 0x0000007693177223 */ /* 0x000fe20000000017 */
[----:B------:R-:W-:Y:S01]  /*11380*/  FADD R118, R106, R22 ;  /* 0x000000166a767221 */ /* 0x000fe20000000000 */
[----:B------:R-:W-:Y:S01]  /*11390*/  FFMA R106, R107, 4, R106 ;  /* 0x408000006b6a7823 */ /* 0x000fe2000000006a */
[----:B------:R-:W-:Y:S01]  /*113a0*/  FADD R22, R22, -R112 ;  /* 0x8000007016167221 */ /* 0x000fe20000000000 */
[----:B------:R-:W-:Y:S01]  /*113b0*/  FFMA R108, R145, R108, R23 ;  /* 0x0000006c916c7223 */ /* 0x000fe20000000017 */
[----:B------:R-:W-:Y:S01]  /*113c0*/  FMUL R23, R115, -0.5 ;  /* 0xbf00000073177820 */ /* 0x000fe20000400000 */
[----:B------:R-:W-:Y:S01]  /*113d0*/  FFMA R118, R145, R118, R20 ;  /* 0x0000007691767223 */ /* 0x000fe20000000014 */
[----:B------:R-:W-:Y:S01]  /*113e0*/  FADD R106, -R112, R106 ;  /* 0x0000006a706a7221 */ /* 0x000fe20000000100 */
[----:B------:R-:W-:Y:S01]  /*113f0*/  FFMA R22, R147, -R22, R111 ;  /* 0x8000001693167223 */ /* 0x000fe2000000006f */
[C---:B------:R-:W-:Y:S01]  /*11400*/  FMUL R20, R23.reuse, 0.63661974668502807617 ;  /* 0x3f22f98317147820 */ /* 0x040fe20000400000 */
[----:B------:R-:W-:Y:S01]  /*11410*/  FSETP.GE.AND P1, PT, |R23|, 105615, PT ;  /* 0x47ce47801700780b */ /* 0x000fe20003f26200 */
[----:B------:R-:W-:Y:S01]  /*11420*/  FFMA R106, R148, R106, R114 ;  /* 0x0000006a946a7223 */ /* 0x000fe20000000072 */
[----:B------:R-:W-:Y:S01]  /*11430*/  FADD R102, R22, R102 ;  /* 0x0000006616667221 */ /* 0x000fe20000000000 */
[----:B------:R-:W-:Y:S01]  /*11440*/  FFMA R113, R148, -R113, R118 ;  /* 0x8000007194717223 */ /* 0x000fe20000000076 */
[----:B------:R-:W-:Y:S01]  /*11450*/  FADD R22, RZ, R130 ;  /* 0x00000082ff167221 */ /* 0x000fe20000000000 */
[----:B------:R-:W0:Y:S01]  /*11460*/  F2I.NTZ R20, R20 ;  /* 0x0000001400147305 */ /* 0x000e220000203100 */
[----:B------:R-:W-:-:S02]  /*11470*/  FFMA R106, R147, R21, R106 ;  /* 0x00000015936a7223 */ /* 0x000fc4000000006a */
[----:B------:R-:W-:Y:S02]  /*11480*/  FADD R22, R109, R22 ;  /* 0x000000166d167221 */ /* 0x000fe40000000000 */
[----:B------:R-:W-:Y:S01]  /*11490*/  FADD R106, R106, R110 ;  /* 0x0000006e6a6a7221 */ /* 0x000fe20000000000 */
[-C--:B0-----:R-:W-:Y:S02]  /*114a0*/  I2FP.F32.S32 R107, R20.reuse ;  /* 0x00000014006b7245 */ /* 0x081fe40000201400 */
[----:B------:R-:W-:-:S03]  /*114b0*/  MOV R109, R20 ;  /* 0x00000014006d7202 */ /* 0x000fc60000000f00 */
[----:B------:R-:W-:-:S04]  /*114c0*/  FFMA R21, R107, -1.5707962512969970703, R23 ;  /* 0xbfc90fda6b157823 */ /* 0x000fc80000000017 */
[----:B------:R-:W-:-:S04]  /*114d0*/  FFMA R21, R107, -7.5497894158615963534e-08, R21 ;  /* 0xb3a221686b157823 */ /* 0x000fc80000000015 */
[----:B------:R-:W-:Y:S01]  /*114e0*/  FFMA R107, R107, -5.3903029534742383927e-15, R21 ;  /* 0xa7c234c56b6b7823 */ /* 0x000fe20000000015 */
[----:B------:R-:W-:Y:S01]  /*114f0*/  FADD R21, RZ, R105 ;  /* 0x00000069ff157221 */ /* 0x000fe20000000000 */
[----:B------:R-:W-:-:S03]  /*11500*/  FADD R105, R108, R104 ;  /* 0x000000686c697221 */ /* 0x000fc60000000000 */
[----:B------:R-:W-:Y:S01]  /*11510*/  FADD R104, R113, R21 ;  /* 0x0000001571687221 */ /* 0x000fe20000000000 */
        /* <DEDUP_REMOVED lines=14> */
.L_x_345:
        /* <DEDUP_REMOVED lines=49> */
.L_x_344:
[----:B------:R-:W-:Y:S01]  /*11910*/  FMUL R21, RZ, R23 ;  /* 0x00000017ff157220 */ /* 0x000fe20000400000 */
[----:B------:R-:W-:Y:S02]  /*11920*/  MOV R20, RZ ;  /* 0x000000ff00147202 */ /* 0x000fe40000000f00 */
.L_x_343:
[----:B------:R-:W-:Y:S05]  /*11930*/  BSYNC B2 ;  /* 0x0000000000027941 */ /* 0x000fea0003800000 */
.L_x_342:
        /* <DEDUP_REMOVED lines=10> */
[----:B------:R-:W-:-:S05]  /*119e0*/  FSEL R21, -R169, -0.4999999701976776123, !P3 ;  /* 0xbeffffffa9157808 */ /* 0x000fca0005800100 */
[----:B------:R-:W-:Y:S01]  /*119f0*/  FFMA R21, R20, R110, R21 ;  /* 0x0000006e14157223 */ /* 0x000fe20000000015 */
        /* <DEDUP_REMOVED lines=16> */
.L_x_349:
        /* <DEDUP_REMOVED lines=21> */
[----:B------:R-:W-:-:S05]  /*11c50*/  @P1 LEA R20, R20, UR42, 0x2 ;  /* 0x0000002a14141c11 */ /* 0x000fca000f8e10ff */
[----:B------:R1:W2:Y:S04]  /*11c60*/  @P1 LDL R21, [R20] ;  /* 0x0000000014151983 */ /* 0x0002a80000100800 */
[----:B-1----:R1:W3:Y:S04]  /*11c70*/  LDL R20, [R109+-0x4] ;  /* 0xfffffc006d147983 */ /* 0x0022e80000100800 */
[----:B-1----:R-:W4:Y:S01]  /*11c80*/  LDL R109, [R109] ;  /* 0x000000006d6d7983 */ /* 0x002f220000100800 */
[----:B0-----:R-:W-:Y:S02]  /*11c90*/  @P1 IADD3 R107, -R110, 0x20, RZ ;  /* 0x000000206e6b1810 */ /* 0x001fe40007ffe1ff */
[----:B------:R-:W-:-:S02]  /*11ca0*/  LOP3.LUT P2, R23, R23, 0x80000000, RZ, 0xc0, !PT ;  /* 0x8000000017177812 */ /* 0x000fc4000784c0ff */
[-C--:B--2---:R-:W-:Y:S02]  /*11cb0*/  @P1 SHF.R.U32.HI R21, RZ, R107.reuse, R21 ;  /* 0x0000006bff151219 */ /* 0x084fe40000011615 */
[----:B---3--:R-:W-:Y:S02]  /*11cc0*/  @P1 SHF.R.U32.HI R107, RZ, R107, R20 ;  /* 0x0000006bff6b1219 */ /* 0x008fe40000011614 */
[-C--:B----4-:R-:W-:Y:S02]  /*11cd0*/  @P1 SHF.L.U32 R111, R109, R110.reuse, RZ ;  /* 0x0000006e6d6f1219 */ /* 0x090fe400000006ff */
[----:B------:R-:W-:Y:S02]  /*11ce0*/  @P1 SHF.L.U32 R110, R20, R110, RZ ;  /* 0x0000006e146e1219 */ /* 0x000fe400000006ff */
[----:B------:R-:W-:Y:S02]  /*11cf0*/  @P1 IADD3 R109, R107, R111, RZ ;  /* 0x0000006f6b6d1210 */ /* 0x000fe40007ffe0ff */
[----:B------:R-:W-:-:S04]  /*11d00*/  @P1 IADD3 R20, R21, R110, RZ ;  /* 0x0000006e15141210 */ /* 0x000fc80007ffe0ff */
[C---:B------:R-:W-:Y:S02]  /*11d10*/  SHF.L.U32.HI R21, R20.reuse, 0x2, R109 ;  /* 0x0000000214157819 */ /* 0x040fe4000001066d */
[----:B------:R-:W-:Y:S02]  /*11d20*/  SHF.L.U32 R20, R20, 0x2, RZ ;  /* 0x0000000214147819 */ /* 0x000fe400000006ff */
[----:B------:R-:W-:-:S04]  /*11d30*/  SHF.R.U32.HI R107, RZ, 0x1f, R21 ;  /* 0x0000001fff6b7819 */ /* 0x000fc80000011615 */
[----:B------:R-:W-:Y:S02]  /*11d40*/  ISETP.NE.AND P1, PT, R107, RZ, PT ;  /* 0x000000ff6b00720c */ /* 0x000fe40003f25270 */
[----:B------:R-:W-:-:S11]  /*11d50*/  LEA.HI R109, R109, R107, RZ, 0x2 ;  /* 0x0000006b6d6d7211 */ /* 0x000fd600078f10ff */
[----:B------:R-:W-:Y:S02]  /*11d60*/  @P1 LOP3.LUT R21, RZ, R21, RZ, 0x33, !PT ;  /* 0x00000015ff151212 */ /* 0x000fe400078e33ff */
[----:B------:R-:W-:Y:S02]  /*11d70*/  @P1 LOP3.LUT R20, RZ, R20, RZ, 0x33, !PT ;  /* 0x00000014ff141212 */ /* 0x000fe400078e33ff */
[----:B------:R-:W-:-:S04]  /*11d80*/  @P1 LOP3.LUT R23, R23, 0x80000000, RZ, 0x3c, !PT ;  /* 0x8000000017171812 */ /* 0x000fc800078e3cff */
[----:B------:R-:W0:Y:S01]  /*11d90*/  I2F.F64.S64 R20, R20 ;  /* 0x0000001400147312 */ /* 0x000e220000301c00 */
[----:B------:R-:W-:Y:S01]  /*11da0*/  ISETP.NE.AND P1, PT, R23, RZ, PT ;  /* 0x000000ff1700720c */ /* 0x000fe20003f25270 */
[----:B0-----:R-:W0:-:S10]  /*11db0*/  DMUL R20, R20, c[0x2][0x0] ;  /* 0x0080000014147a28 */ /* 0x001e140000000000 */
[----:B0-----:R0:W1:Y:S02]  /*11dc0*/  F2F.F32.F64 R20, R20 ;  /* 0x0000001400147310 */ /* 0x0010640000301000 */
[----:B0-----:R-:W-:-:S04]  /*11dd0*/  IADD3 R21, -R109, RZ, RZ ;  /* 0x000000ff6d157210 */ /* 0x001fc80007ffe1ff */
[----:B------:R-:W-:Y:S02]  /*11de0*/  @P2 MOV R109, R21 ;  /* 0x00000015006d2202 */ /* 0x000fe40000000f00 */
[----:B-1----:R-:W-:Y:S01]  /*11df0*/  FSEL R107, R20, -R20, !P1 ;  /* 0x80000014146b7208 */ /* 0x002fe20004800000 */
[----:B------:R-:W-:Y:S05]  /*11e00*/  BRA `(.L_x_347) ;  /* 0x0000002000007947 */ /* 0x000fea0003800000 */
.L_x_348:
[----:B------:R-:W-:Y:S01]  /*11e10*/  FMUL R107, RZ, R23 ;  /* 0x00000017ff6b7220 */ /* 0x000fe20000400000 */
[----:B------:R-:W-:Y:S02]  /*11e20*/  MOV R109, RZ ;  /* 0x000000ff006d7202 */ /* 0x000fe40000000f00 */
.L_x_347:
[----:B------:R-:W-:Y:S05]  /*11e30*/  BSYNC B2 ;  /* 0x0000000000027941 */ /* 0x000fea0003800000 */
.L_x_346:
[----:B------:R-:W-:Y:S01]  /*11e40*/  IADD3 R109, R109, 0x1, RZ ;  /* 0x000000016d6d7810 */ /* 0x000fe20007ffe0ff */
[----:B------:R-:W-:Y:S01]  /*11e50*/  FMUL R20, R107, R107 ;  /* 0x0000006b6b147220 */ /* 0x000fe20000400000 */
[----:B------:R-:W-:Y:S01]  /*11e60*/  MOV R21, 0xb94d4153 ;  /* 0xb94d415300157802 */ /* 0x000fe20000000f00 */
[----:B------:R-:W-:Y:S01]  /*11e70*/  FMUL R108, R108, -0.5 ;  /* 0xbf0000006c6c7820 */ /* 0x000fe20000400000 */
[C---:B------:R-:W-:Y:S01]  /*11e80*/  LOP3.LUT P2, RZ, R109.reuse, 0x1, RZ, 0xc0, !PT ;  /* 0x000000016dff7812 */ /* 0x040fe2000784c0ff */
[----:B------:R-:W-:Y:S01]  /*11e90*/  FMUL R114, RZ, R138 ;  /* 0x0000008aff727220 */ /* 0x000fe20000400000 */
[----:B------:R-:W-:Y:S01]  /*11ea0*/  LOP3.LUT P1, RZ, R109, 0x2, RZ, 0xc0, !PT ;  /* 0x000000026dff7812 */ /* 0x000fe2000782c0ff */
[----:B------:R-:W-:Y:S01]  /*11eb0*/  FMUL R113, RZ, R139 ;  /* 0x0000008bff717220 */ /* 0x000fe20000400000 */
[----:B------:R-:W-:Y:S01]  /*11ec0*/  FSEL R107, R107, 1, !P2 ;  /* 0x3f8000006b6b7808 */ /* 0x000fe20005000000 */
[----:B------:R-:W-:Y:S01]  /*11ed0*/  FADD R112, R140, R140 ;  /* 0x0000008c8c707221 */ /* 0x000fe20000000000 */
[----:B------:R-:W-:Y:S01]  /*11ee0*/  FMUL R111, RZ, R135 ;  /* 0x00000087ff6f7220 */ /* 0x000fe20000400000 */
[----:B------:R-:W-:Y:S01]  /*11ef0*/  FADD R118, R114, -R113 ;  /* 0x8000007172767221 */ /* 0x000fe20000000000 */
[----:B------:R-:W-:Y:S01]  /*11f00*/  BSSY B5, `(.L_x_350) ;  /* 0x0000059000057945 */ /* 0x000fe20003800000 */
[----:B------:R-:W-:-:S02]  /*11f10*/  MOV R110, RZ ;  /* 0x000000ff006e7202 */ /* 0x000fc40000000f00 */
[----:B------:R-:W-:Y:S01]  /*11f20*/  FMUL R118, R118, R140 ;  /* 0x0000008c76767220 */ /* 0x000fe20000400000 */
[----:B------:R-:W-:Y:S02]  /*11f30*/  MOV R109, RZ ;  /* 0x000000ff006d7202 */ /* 0x000fe40000000f00 */
[----:B------:R-:W-:-:S05]  /*11f40*/  @P2 MOV R23, 0x37cbac00 ;  /* 0x37cbac0000172802 */ /* 0x000fca0000000f00 */
[----:B------:R-:W-:Y:S01]  /*11f50*/  @P2 FFMA R21, R20, R23, -0.0013887860113754868507 ;  /* 0xbab607ed14152423 */ /* 0x000fe20000000017 */
[----:B------:R-:W-:-:S05]  /*11f60*/  FSEL R23, R172, 0.041666727513074874878, !P2 ;  /* 0x3d2aaabbac177808 */ /* 0x000fca0005000000 */
[----:B------:R-:W-:Y:S01]  /*11f70*/  FFMA R21, R20, R21, R23 ;  /* 0x0000001514157223 */ /* 0x000fe20000000017 */
[----:B------:R-:W-:-:S05]  /*11f80*/  FSEL R23, -R169, -0.4999999701976776123, !P2 ;  /* 0xbeffffffa9177808 */ /* 0x000fca0005000100 */
[----:B------:R-:W-:Y:S01]  /*11f90*/  FFMA R21, R20, R21, R23 ;  /* 0x0000001514157223 */ /* 0x000fe20000000017 */
[----:B------:R-:W-:Y:S01]  /*11fa0*/  FFMA R20, R107, R20, RZ ;  /* 0x000000146b147223 */ /* 0x000fe200000000ff */
[----:B------:R-:W-:-:S03]  /*11fb0*/  FFMA R23, R112, R140, -1 ;  /* 0xbf80000070177423 */ /* 0x000fc6000000008c */
[----:B------:R-:W-:-:S04]  /*11fc0*/  FFMA R20, R21, R20, R107 ;  /* 0x0000001415147223 */ /* 0x000fc8000000006b */
[----:B------:R-:W-:-:S04]  /*11fd0*/  @P1 FFMA R20, R20, -1, RZ ;  /* 0xbf80000014141823 */ /* 0x000fc800000000ff */
[----:B------:R-:W-:Y:S01]  /*11fe0*/  FMUL.D2 R21, RZ, R20 ;  /* 0x00000014ff157220 */ /* 0x000fe20000300000 */
[----:B------:R-:W-:-:S03]  /*11ff0*/  FMUL.D2 R20, R20, R134 ;  /* 0x0000008614147220 */ /* 0x000fc60000300000 */
[----:B------:R-:W-:-:S04]  /*12000*/  FMUL R102, R102, R21 ;  /* 0x0000001566667220 */ /* 0x000fc80000400000 */
[----:B------:R-:W-:Y:S01]  /*12010*/  FFMA R20, R105, R20, R102 ;  /* 0x0000001469147223 */ /* 0x000fe20000000066 */
[----:B------:R-:W-:-:S03]  /*12020*/  FMUL R102, RZ, R23 ;  /* 0x00000017ff667220 */ /* 0x000fc60000400000 */
[----:B------:R-:W-:Y:S01]  /*12030*/  FFMA R20, R104, R21, R20 ;  /* 0x0000001568147223 */ /* 0x000fe20000000014 */
[----:B------:R-:W-:Y:S01]  /*12040*/  FADD R104, R111, R138 ;  /* 0x0000008a6f687221 */ /* 0x000fe20000000000 */
[----:B------:R-:W-:Y:S02]  /*12050*/  FADD R21, R114, -R139 ;  /* 0x8000008b72157221 */ /* 0x000fe40000000000 */
[----:B------:R-:W-:Y:S01]  /*12060*/  FFMA R106, R106, R108, R20 ;  /* 0x0000006c6a6a7223 */ /* 0x000fe20000000014 */
[----:B------:R-:W-:Y:S01]  /*12070*/  FADD R20, R114, R135 ;  /* 0x0000008772147221 */ /* 0x000fe20000000000 */
[----:B------:R-:W-:Y:S01]  /*12080*/  FADD R104, R113, R104 ;  /* 0x0000006871687221 */ /* 0x000fe20000000000 */
[----:B------:R-:W-:Y:S01]  /*12090*/  FMUL R21, R21, R140 ;  /* 0x0000008c15157220 */ /* 0x000fe20000400000 */
[----:B------:R-:W-:Y:S01]  /*120a0*/  FADD R106, RZ, R106 ;  /* 0x0000006aff6a7221 */ /* 0x000fe20000000000 */
[----:B------:R-:W-:Y:S01]  /*120b0*/  FADD R20, R20, R113 ;  /* 0x0000007114147221 */ /* 0x000fe20000000000 */
[----:B------:R-:W-:-:S02]  /*120c0*/  FADD R104, R104, R104 ;  /* 0x0000006868687221 */ /* 0x000fc40000000000 */
[----:B------:R-:W-:Y:S01]  /*120d0*/  FADD R146, R146, R106 ;  /* 0x0000006a92927221 */ /* 0x000fe20000000000 */
[----:B------:R-:W-:Y:S01]  /*120e0*/  FADD R20, R20, R20 ;  /* 0x0000001414147221 */ /* 0x000fe20000000000 */
[----:B------:R-:W-:-:S03]  /*120f0*/  FFMA R104, R104, R135, R102 ;  /* 0x0000008768687223 */ /* 0x000fc60000000066 */
[----:B------:R-:W-:Y:S01]  /*12100*/  FFMA R20, R20, R135, R23 ;  /* 0x0000008714147223 */ /* 0x000fe20000000017 */
[----:B------:R-:W-:-:S03]  /*12110*/  FFMA R21, R21, 2, R104 ;  /* 0x4000000015157823 */ /* 0x000fc60000000068 */
[----:B------:R-:W-:Y:S01]  /*12120*/  FFMA R118, R118, 2, R20 ;  /* 0x4000000076767823 */ /* 0x000fe20000000014 */
[----:B------:R-:W-:Y:S01]  /*12130*/  FADD R20, R114, R111 ;  /* 0x0000006f72147221 */ /* 0x000fe20000000000 */
[----:B------:R-:W-:-:S03]  /*12140*/  FMUL R129, R21, R21 ;  /* 0x0000001515817220 */ /* 0x000fc60000400000 */
[----:B------:R-:W-:Y:S01]  /*12150*/  FADD R20, R20, R139 ;  /* 0x0000008b14147221 */ /* 0x000fe20000000000 */
[----:B------:R-:W-:-:S03]  /*12160*/  FFMA R129, R118, R118, R129 ;  /* 0x0000007676817223 */ /* 0x000fc60000000081 */
[----:B------:R-:W-:Y:S02]  /*12170*/  FADD R20, R20, R20 ;  /* 0x0000001414147221 */ /* 0x000fe40000000000 */
[----:B------:R-:W-:Y:S02]  /*12180*/  FSETP.GT.AND P1, PT, R129, RZ, PT ;  /* 0x000000ff8100720b */ /* 0x000fe40003f24000 */
[C-C-:B------:R-:W-:Y:S01]  /*12190*/  FFMA R119, R20.reuse, R135, R102.reuse ;  /* 0x0000008714777223 */ /* 0x140fe20000000066 */
[C---:B------:R-:W-:Y:S01]  /*121a0*/  FFMA R102, R20.reuse, R138, R102 ;  /* 0x0000008a14667223 */ /* 0x040fe20000000066 */
[----:B------:R-:W-:Y:S01]  /*121b0*/  FFMA R23, R20, R139, R23 ;  /* 0x0000008b14177223 */ /* 0x000fe20000000017 */
[----:B------:R-:W-:-:S04]  /*121c0*/  FADD R20, -R113, R138 ;  /* 0x0000008a71147221 */ /* 0x000fc80000000100 */
[----:B------:R-:W-:-:S04]  /*121d0*/  FMUL R20, R20, R140 ;  /* 0x0000008c14147220 */ /* 0x000fc80000400000 */
[----:B------:R-:W-:Y:S01]  /*121e0*/  FFMA R119, R20, 2, R119 ;  /* 0x4000000014777823 */ /* 0x000fe20000000077 */
[----:B------:R-:W-:-:S03]  /*121f0*/  FADD R20, R113, -R135 ;  /* 0x8000008771147221 */ /* 0x000fc60000000000 */
[----:B------:R-:W-:Y:S01]  /*12200*/  FADD R119, RZ, -R119 ;  /* 0x80000077ff777221 */ /* 0x000fe20000000000 */
[----:B------:R-:W-:-:S04]  /*12210*/  FMUL R20, R20, R140 ;  /* 0x0000008c14147220 */ /* 0x000fc80000400000 */
[----:B------:R-:W-:Y:S01]  /*12220*/  FFMA R102, R20, 2, R102 ;  /* 0x4000000014667823 */ /* 0x000fe20000000066 */
[----:B------:R-:W-:-:S04]  /*12230*/  FADD R20, -R114, R111 ;  /* 0x0000006f72147221 */ /* 0x000fc80000000100 */
[----:B------:R-:W-:-:S04]  /*12240*/  FMUL R20, R20, R140 ;  /* 0x0000008c14147220 */ /* 0x000fc80000400000 */
[----:B------:R-:W-:Y:S01]  /*12250*/  FFMA R23, R20, 2, R23 ;  /* 0x4000000014177823 */ /* 0x000fe20000000017 */
[----:B------:R-:W-:Y:S05]  /*12260*/  @!P1 BRA `(.L_x_351) ;  /* 0x0000022000009947 */ /* 0x000fea0003800000 */
[----:B------:R-:W0:Y:S01]  /*12270*/  MUFU.RCP R20, R129 ;  /* 0x0000008100147308 */ /* 0x000e220000001000 */
[----:B------:R-:W-:Y:S01]  /*12280*/  FADD R103, RZ, R103 ;  /* 0x00000067ff677221 */ /* 0x000fe20000000000 */
[----:B------:R-:W-:Y:S03]  /*12290*/  BSSY B6, `(.L_x_352) ;  /* 0x000000d000067945 */ /* 0x000fe60003800000 */
[----:B------:R-:W-:-:S03]  /*122a0*/  FADD R103, RZ, -R103 ;  /* 0x80000067ff677221 */ /* 0x000fc60000000000 */
[----:B------:R-:W1:Y:S01]  /*122b0*/  FCHK P1, R21, R129 ;  /* 0x0000008115007302 */ /* 0x000e620000020000 */
[----:B------:R-:W-:Y:S01]  /*122c0*/  FADD R110, RZ, R103 ;  /* 0x00000067ff6e7221 */ /* 0x000fe20000000000 */
[----:B0-----:R-:W-:-:S04]  /*122d0*/  FFMA R104, -R129, R20, 1 ;  /* 0x3f80000081687423 */ /* 0x001fc80000000114 */
[----:B------:R-:W-:-:S04]  /*122e0*/  FFMA R20, R20, R104, R20 ;  /* 0x0000006814147223 */ /* 0x000fc80000000014 */
[----:B------:R-:W-:-:S04]  /*122f0*/  FFMA R104, R21, R20, RZ ;  /* 0x0000001415687223 */ /* 0x000fc800000000ff */
[----:B------:R-:W-:-:S04]  /*12300*/  FFMA R105, -R129, R104, R21 ;  /* 0x0000006881697223 */ /* 0x000fc80000000115 */
[----:B------:R-:W-:Y:S01]  /*12310*/  FFMA R104, R20, R105, R104 ;  /* 0x0000006914687223 */ /* 0x000fe20000000068 */
[----:B-1----:R-:W-:Y:S05]  /*12320*/  @!P1 BRA `(.L_x_353) ;  /* 0x0000003000009947 */ /* 0x002fea0003800000 */
[----:B------:R-:W-:Y:S02]  /*12330*/  MOV R20, R129 ;  /* 0x0000008100147202 */ /* 0x000fe40000000f00 */
[----:B------:R-:W-:Y:S02]  /*12340*/  MOV R103, 0x12360 ;  /* 0x0001236000677802 */ /* 0x000fe40000000f00 */
[----:B------:R-:W-:Y:S05]  /*12350*/  CALL.REL.NOINC `($__internal_7_$__cuda_sm3x_div_rn_noftz_f32_slowpath) ;  /* 0x00012e4000007944 */ /* 0x000fea0003c00000 */
.L_x_353:
[----:B------:R-:W-:Y:S05]  /*12360*/  BSYNC B6 ;  /* 0x0000000000067941 */ /* 0x000fea0003800000 */
.L_x_352:
[----:B------:R-:W0:Y:S01]  /*12370*/  MUFU.RCP R20, R129 ;  /* 0x0000008100147308 */ /* 0x000e220000001000 */
[----:B------:R-:W-:Y:S01]  /*12380*/  BSSY B6, `(.L_x_354) ;  /* 0x000000e000067945 */ /* 0x000fe20003800000 */
[----:B------:R-:W-:-:S06]  /*12390*/  FFMA R109, R110, -R104, RZ ;  /* 0x800000686e6d7223 */ /* 0x000fcc00000000ff */
[----:B------:R-:W1:Y:S01]  /*123a0*/  FCHK P1, R118, R129 ;  /* 0x0000008176007302 */ /* 0x000e620000020000 */
[----:B0-----:R-:W-:-:S04]  /*123b0*/  FFMA R21, -R129, R20, 1 ;  /* 0x3f80000081157423 */ /* 0x001fc80000000114 */
[----:B------:R-:W-:-:S04]  /*123c0*/  FFMA R20, R20, R21, R20 ;  /* 0x0000001514147223 */ /* 0x000fc80000000014 */
[----:B------:R-:W-:-:S04]  /*123d0*/  FFMA R21, R118, R20, RZ ;  /* 0x0000001476157223 */ /* 0x000fc800000000ff */
[----:B------:R-:W-:-:S04]  /*123e0*/  FFMA R103, -R129, R21, R118 ;  /* 0x0000001581677223 */ /* 0x000fc80000000176 */
[----:B------:R-:W-:Y:S01]  /*123f0*/  FFMA R20, R20, R103, R21 ;  /* 0x0000006714147223 */ /* 0x000fe20000000015 */
[----:B-1----:R-:W-:Y:S05]  /*12400*/  @!P1 BRA `(.L_x_355) ;  /* 0x0000005000009947 */ /* 0x002fea0003800000 */
[----:B------:R-:W-:Y:S02]  /*12410*/  MOV R21, R118 ;  /* 0x0000007600157202 */ /* 0x000fe40000000f00 */
[----:B------:R-:W-:Y:S02]  /*12420*/  MOV R20, R129 ;  /* 0x0000008100147202 */ /* 0x000fe40000000f00 */
[----:B------:R-:W-:Y:S02]  /*12430*/  MOV R103, 0x12450 ;  /* 0x0001245000677802 */ /* 0x000fe40000000f00 */
[----:B------:R-:W-:Y:S05]  /*12440*/  CALL.REL.NOINC `($__internal_7_$__cuda_sm3x_div_rn_noftz_f32_slowpath) ;  /* 0x00012d5000007944 */ /* 0x000fea0003c00000 */
[----:B------:R-:W-:Y:S02]  /*12450*/  MOV R20, R104 ;  /* 0x0000006800147202 */ /* 0x000fe40000000f00 */
.L_x_355:
[----:B------:R-:W-:Y:S05]  /*12460*/  BSYNC B6 ;  /* 0x0000000000067941 */ /* 0x000fea0003800000 */
.L_x_354:
[----:B------:R-:W-:Y:S01]  /*12470*/  FFMA R110, R110, R20, RZ ;  /* 0x000000146e6e7223 */ /* 0x000fe200000000ff */
[----:B------:R-:W-:Y:S02]  /*12480*/  FADD R109, RZ, R109 ;  /* 0x0000006dff6d7221 */ /* 0x000fe40000000000 */
.L_x_351:
[----:B------:R-:W-:Y:S05]  /*12490*/  BSYNC B5 ;  /* 0x0000000000057941 */ /* 0x000fea0003800000 */
.L_x_350:
[----:B------:R-:W-:Y:S01]  /*124a0*/  FSETP.GE.AND P1, PT, |R119|, 1, PT ;  /* 0x3f8000007700780b */ /* 0x000fe20003f26200 */
[----:B------:R-:W-:Y:S01]  /*124b0*/  FADD R22, RZ, R22 ;  /* 0x00000016ff167221 */ /* 0x000fe20000000000 */
[----:B------:R-:W-:Y:S01]  /*124c0*/  FADD R146, RZ, R146 ;  /* 0x00000092ff927221 */ /* 0x000fe20000000000 */
[----:B------:R-:W-:Y:S01]  /*124d0*/  BSSY B3, `(.L_x_356) ;  /* 0x000002e000037945 */ /* 0x000fe20003800000 */
[----:B------:R-:W-:Y:S01]  /*124e0*/  MOV R108, RZ ;  /* 0x000000ff006c7202 */ /* 0x000fe20000000f00 */
[----:B------:R-:W-:Y:S01]  /*124f0*/  FADD R22, RZ, -R22 ;  /* 0x80000016ff167221 */ /* 0x000fe20000000000 */
[----:B------:R-:W-:Y:S01]  /*12500*/  FADD R146, RZ, -R146 ;  /* 0x80000092ff927221 */ /* 0x000fe20000000000 */
[----:B------:R-:W-:-:S02]  /*12510*/  MOV R118, RZ ;  /* 0x000000ff00767202 */ /* 0x000fc40000000f00 */
[----:B------:R-:W-:Y:S01]  /*12520*/  FADD R129, RZ, R22 ;  /* 0x00000016ff817221 */ /* 0x000fe20000000000 */
[----:B------:R-:W-:-:S04]  /*12530*/  FADD R22, RZ, R146 ;  /* 0x00000092ff167221 */ /* 0x000fc80000000000 */
[----:B------:R-:W-:Y:S01]  /*12540*/  FSEL R129, R129, RZ, !P1 ;  /* 0x000000ff81817208 */ /* 0x000fe20004800000 */
[----:B------:R-:W-:Y:S05]  /*12550*/  @P1 BRA `(.L_x_357) ;  /* 0x0000025000001947 */ /* 0x000fea0003800000 */
[----:B------:R-:W-:Y:S01]  /*12560*/  FFMA R20, -R119, R119, 1 ;  /* 0x3f80000077147423 */ /* 0x000fe20000000177 */
[----:B------:R-:W-:Y:S03]  /*12570*/  BSSY B2, `(.L_x_358) ;  /* 0x000000d000027945 */ /* 0x000fe60003800000 */
        /* <DEDUP_REMOVED lines=8> */
.L_x_359:
[----:B01----:R-:W-:Y:S01]  /*12600*/  FMUL.FTZ R21, R20, R103 ;  /* 0x0000006714157220 */ /* 0x003fe20000410000 */
[----:B------:R-:W-:-:S03]  /*12610*/  FMUL.FTZ R103, R103, 0.5 ;  /* 0x3f00000067677820 */ /* 0x000fc60000410000 */
[----:B------:R-:W-:-:S04]  /*12620*/  FFMA R20, -R21, R21, R20 ;  /* 0x0000001515147223 */ /* 0x000fc80000000114 */
[----:B------:R-:W-:Y:S02]  /*12630*/  FFMA R20, R20, R103, R21 ;  /* 0x0000006714147223 */ /* 0x000fe40000000015 */
.L_x_360:
[----:B------:R-:W-:Y:S05]  /*12640*/  BSYNC B2 ;  /* 0x0000000000027941 */ /* 0x000fea0003800000 */
.L_x_358:
[----:B------:R-:W-:Y:S01]  /*12650*/  FSETP.GT.AND P1, PT, R20, RZ, PT ;  /* 0x000000ff1400720b */ /* 0x000fe20003f24000 */
[----:B------:R-:W-:Y:S01]  /*12660*/  BSSY B5, `(.L_x_361) ;  /* 0x0000012000057945 */ /* 0x000fe20003800000 */
[----:B------:R-:W-:-:S11]  /*12670*/  MOV R21, RZ ;  /* 0x000000ff00157202 */ /* 0x000fd60000000f00 */
[----:B------:R-:W-:Y:S05]  /*12680*/  @!P1 BRA `(.L_x_362) ;  /* 0x000000f000009947 */ /* 0x000fea0003800000 */
[----:B------:R-:W-:Y:S01]  /*12690*/  IADD3 R21, R20, 0x1800000, RZ ;  /* 0x0180000014157810 */ /* 0x000fe20007ffe0ff */
[----:B------:R-:W-:Y:S03]  /*126a0*/  BSSY B6, `(.L_x_363) ;  /* 0x000000c000067945 */ /* 0x000fe60003800000 */
[----:B------:R-:W-:-:S04]  /*126b0*/  LOP3.LUT R21, R21, 0x7f800000, RZ, 0xc0, !PT ;  /* 0x7f80000015157812 */ /* 0x000fc800078ec0ff */
[----:B------:R-:W-:-:S13]  /*126c0*/  ISETP.GT.U32.AND P1, PT, R21, 0x1ffffff, PT ;  /* 0x01ffffff1500780c */ /* 0x000fda0003f24070 */
[----:B------:R-:W-:Y:S05]  /*126d0*/  @P1 BRA `(.L_x_364) ;  /* 0x0000004000001947 */ /* 0x000fea0003800000 */
[----:B------:R-:W-:Y:S02]  /*126e0*/  MOV R21, 0x12700 ;  /* 0x0001270000157802 */ /* 0x000fe40000000f00 */
[----:B------:R-:W-:Y:S05]  /*126f0*/  CALL.REL.NOINC `($__internal_5_$__cuda_sm20_rcp_rn_f32_slowpath) ;  /* 0x000125f000007944 */ /* 0x000fea0003c00000 */
[----:B-1----:R-:W-:Y:S01]  /*12700*/  MOV R21, R103 ;  /* 0x0000006700157202 */ /* 0x002fe20000000f00 */
[----:B------:R-:W-:Y:S05]  /*12710*/  BRA `(.L_x_365) ;  /* 0x0000004000007947 */ /* 0x000fea0003800000 */
.L_x_364:
[----:B------:R-:W0:Y:S02]  /*12720*/  MUFU.RCP R21, R20 ;  /* 0x0000001400157308 */ /* 0x000e240000001000 */
[----:B0-----:R-:W-:-:S04]  /*12730*/  FFMA R20, R21, R20, -1 ;  /* 0xbf80000015147423 */ /* 0x001fc80000000014 */
[----:B------:R-:W-:-:S04]  /*12740*/  FADD.FTZ R20, -R20, -RZ ;  /* 0x800000ff14147221 */ /* 0x000fc80000010100 */
[----:B------:R-:W-:Y:S02]  /*12750*/  FFMA R21, R21, R20, R21 ;  /* 0x0000001415157223 */ /* 0x000fe40000000015 */
.L_x_365:
[----:B------:R-:W-:Y:S05]  /*12760*/  BSYNC B6 ;  /* 0x0000000000067941 */ /* 0x000fea0003800000 */
.L_x_363:
[----:B------:R-:W-:Y:S02]  /*12770*/  FFMA R21, R129, R21, RZ ;  /* 0x0000001581157223 */ /* 0x000fe400000000ff */
.L_x_362:
[----:B------:R-:W-:Y:S05]  /*12780*/  BSYNC B5 ;  /* 0x0000000000057941 */ /* 0x000fea0003800000 */
.L_x_361:
[----:B------:R-:W-:-:S04]  /*12790*/  FADD R21, RZ, -R21 ;  /* 0x80000015ff157221 */ /* 0x000fc80000000000 */
[----:B------:R-:W-:Y:S02]  /*127a0*/  FADD R118, RZ, R21 ;  /* 0x00000015ff767221 */ /* 0x000fe40000000000 */
.L_x_357:
[----:B------:R-:W-:Y:S05]  /*127b0*/  BSYNC B3 ;  /* 0x0000000000037941 */ /* 0x000fea0003800000 */
.L_x_356:
[----:B------:R-:W-:Y:S01]  /*127c0*/  FMUL R119, R102, R102 ;  /* 0x0000006666777220 */ /* 0x000fe20000400000 */
[----:B------:R-:W-:Y:S01]  /*127d0*/  BSSY B5, `(.L_x_366) ;  /* 0x0000026000057945 */ /* 0x000fe20003800000 */
[----:B------:R-:W-:Y:S02]  /*127e0*/  MOV R20, RZ ;  /* 0x000000ff00147202 */ /* 0x000fe40000000f00 */
[----:B------:R-:W-:-:S05]  /*127f0*/  FFMA R119, R23, R23, R119 ;  /* 0x0000001717777223 */ /* 0x000fca0000000077 */
[----:B------:R-:W-:-:S13]  /*12800*/  FSETP.GT.AND P1, PT, R119, RZ, PT ;  /* 0x000000ff7700720b */ /* 0x000fda0003f24000 */
[----:B------:R-:W-:Y:S05]  /*12810*/  @!P1 BRA `(.L_x_367) ;  /* 0x0000021000009947 */ /* 0x000fea0003800000 */
[----:B------:R-:W0:Y:S01]  /*12820*/  MUFU.RCP R20, R119 ;  /* 0x0000007700147308 */ /* 0x000e220000001000 */
[----:B------:R-:W-:Y:S07]  /*12830*/  BSSY B6, `(.L_x_368) ;  /* 0x000000d000067945 */ /* 0x000fee0003800000 */
        /* <DEDUP_REMOVED lines=12> */
.L_x_369:
[----:B------:R-:W-:Y:S05]  /*12900*/  BSYNC B6 ;  /* 0x0000000000067941 */ /* 0x000fea0003800000 */
.L_x_368:
        /* <DEDUP_REMOVED lines=8> */
[----:B------:R-:W-:Y:S01]  /*12990*/  FFMA R102, R22, -R20, RZ ;  /* 0x8000001416667223 */ /* 0x000fe200000000ff */
[----:B-1----:R-:W-:Y:S05]  /*129a0*/  @!P1 BRA `(.L_x_371) ;  /* 0x0000005000009947 */ /* 0x002fea0003800000 */
[----:B------:R-:W-:Y:S02]  /*129b0*/  MOV R21, R23 ;  /* 0x0000001700157202 */ /* 0x000fe40000000f00 */
[----:B------:R-:W-:Y:S02]  /*129c0*/  MOV R20, R119 ;  /* 0x0000007700147202 */ /* 0x000fe40000000f00 */
[----:B------:R-:W-:Y:S02]  /*129d0*/  MOV R103, 0x129f0 ;  /* 0x000129f000677802 */ /* 0x000fe40000000f00 */
[----:B------:R-:W-:Y:S05]  /*129e0*/  CALL.REL.NOINC `($__internal_7_$__cuda_sm3x_div_rn_noftz_f32_slowpath) ;  /* 0x000127b000007944 */ /* 0x000fea0003c00000 */
[----:B------:R-:W-:Y:S02]  /*129f0*/  MOV R21, R104 ;  /* 0x0000006800157202 */ /* 0x000fe40000000f00 */
.L_x_371:
[----:B------:R-:W-:Y:S05]  /*12a00*/  BSYNC B6 ;  /* 0x0000000000067941 */ /* 0x000fea0003800000 */
.L_x_370:
[----:B------:R-:W-:Y:S01]  /*12a10*/  FFMA R108, R22, R21, RZ ;  /* 0x00000015166c7223 */ /* 0x000fe200000000ff */
[----:B------:R-:W-:Y:S02]  /*12a20*/  FADD R20, RZ, R102 ;  /* 0x00000066ff147221 */ /* 0x000fe40000000000 */
.L_x_367:
[----:B------:R-:W-:Y:S05]  /*12a30*/  BSYNC B5 ;  /* 0x0000000000057941 */ /* 0x000fea0003800000 */
.L_x_366:
[----:B------:R-:W-:Y:S01]  /*12a40*/  FMUL R23, RZ, R140 ;  /* 0x0000008cff177220 */ /* 0x000fe20000400000 */
[----:B------:R-:W-:Y:S01]  /*12a50*/  FADD R21, R113, R113 ;  /* 0x0000007171157221 */ /* 0x000fe20000000000 */
[----:B------:R-:W-:Y:S01]  /*12a60*/  FADD R102, R114, R114 ;  /* 0x0000007272667221 */ /* 0x000fe20000000000 */
[----:B------:R-:W-:Y:S01]  /*12a70*/  FADD R103, R139, R139 ;  /* 0x0000008b8b677221 */ /* 0x000fe20000000000 */
[----:B------:R-:W-:-:S02]  /*12a80*/  FADD R22, R23, R23 ;  /* 0x0000001717167221 */ /* 0x000fc40000000000 */
[----:B------:R-:W-:Y:S01]  /*12a90*/  FADD R107, -R112, R102 ;  /* 0x00000066706b7221 */ /* 0x000fe20000000100 */
[----:B------:R-:W-:Y:S01]  /*12aa0*/  FADD R105, R102, R103 ;  /* 0x0000006766697221 */ /* 0x000fe20000000000 */
[----:B------:R-:W-:-:S03]  /*12ab0*/  FADD R104, R22, R21 ;  /* 0x0000001516687221 */ /* 0x000fc60000000000 */
[----:B------:R-:W-:Y:S01]  /*12ac0*/  FFMA R105, R111, 4, R105 ;  /* 0x408000006f697823 */ /* 0x000fe20000000069 */
[----:B------:R-:W-:-:S04]  /*12ad0*/  FMUL R104, R104, R20 ;  /* 0x0000001468687220 */ /* 0x000fc80000400000 */
[----:B------:R-:W-:Y:S01]  /*12ae0*/  FFMA R105, R105, R118, R104 ;  /* 0x0000007669697223 */ /* 0x000fe20000000068 */
[----:B------:R-:W-:-:S03]  /*12af0*/  FADD R104, R111, R111 ;  /* 0x0000006f6f687221 */ /* 0x000fc60000000000 */
[----:B------:R-:W-:Y:S01]  /*12b00*/  FFMA R105, R107, R108, R105 ;  /* 0x0000006c6b697223 */ /* 0x000fe20000000069 */
[--C-:B------:R-:W-:Y:S01]  /*12b10*/  FADD R106, R103, R104.reuse ;  /* 0x00000068676a7221 */ /* 0x100fe20000000000 */
[----:B------:R-:W-:Y:S02]  /*12b20*/  FADD R107, R112, R104 ;  /* 0x00000068706b7221 */ /* 0x000fe40000000000 */
[----:B------:R-:W-:Y:S01]  /*12b30*/  FADD R105, RZ, R105 ;  /* 0x00000069ff697221 */ /* 0x000fe20000000000 */
[----:B------:R-:W-:-:S04]  /*12b40*/  FFMA R106, R114, 4, R106 ;  /* 0x40800000726a7823 */ /* 0x000fc8000000006a */
[----:B------:R-:W-:-:S04]  /*12b50*/  FMUL R106, R106, R108 ;  /* 0x0000006c6a6a7220 */ /* 0x000fc80000400000 */
[----:B------:R-:W-:Y:S01]  /*12b60*/  FFMA R106, R107, R118, R106 ;  /* 0x000000766b6a7223 */ /* 0x000fe2000000006a */
[----:B------:R-:W-:-:S04]  /*12b70*/  FADD R107, R102, R104 ;  /* 0x00000068666b7221 */ /* 0x000fc80000000000 */
[----:B------:R-:W-:Y:S01]  /*12b80*/  FFMA R129, R139, 4, R107 ;  /* 0x408000008b817823 */ /* 0x000fe2000000006b */
[----:B------:R-:W-:-:S03]  /*12b90*/  FADD R107, R138, R138 ;  /* 0x0000008a8a6b7221 */ /* 0x000fc60000000000 */
[----:B------:R-:W-:Y:S01]  /*12ba0*/  FMUL R129, R129, R20 ;  /* 0x0000001481817220 */ /* 0x000fe20000400000 */
[----:B------:R-:W-:-:S04]  /*12bb0*/  FADD R119, R22, R107 ;  /* 0x0000006b16777221 */ /* 0x000fc80000000000 */
[----:B------:R-:W-:Y:S01]  /*12bc0*/  FFMA R129, R119, R108, R129 ;  /* 0x0000006c77817223 */ /* 0x000fe20000000081 */
[----:B------:R-:W-:-:S04]  /*12bd0*/  FADD R119, R135, R135 ;  /* 0x0000008787777221 */ /* 0x000fc80000000000 */
[----:B------:R-:W-:-:S04]  /*12be0*/  FADD R130, R22, -R119 ;  /* 0x8000007716827221 */ /* 0x000fc80000000000 */
[----:B------:R-:W-:Y:S01]  /*12bf0*/  FFMA R129, -R130, R118, R129 ;  /* 0x0000007682817223 */ /* 0x000fe20000000181 */
[----:B------:R-:W-:-:S03]  /*12c00*/  FFMA R130, R23, 4, R21 ;  /* 0x4080000017827823 */ /* 0x000fc60000000015 */
[----:B------:R-:W-:Y:S01]  /*12c10*/  FADD R129, RZ, R129 ;  /* 0x00000081ff817221 */ /* 0x000fe20000000000 */
[----:B------:R-:W-:-:S04]  /*12c20*/  FADD R130, -R119, R130 ;  /* 0x0000008277827221 */ /* 0x000fc80000000100 */
[----:B------:R-:W-:Y:S01]  /*12c30*/  FMUL R130, R130, R108 ;  /* 0x0000006c82827220 */ /* 0x000fe20000400000 */
[----:B------:R-:W-:-:S04]  /*12c40*/  FFMA R108, R23, 4, R107 ;  /* 0x40800000176c7823 */ /* 0x000fc8000000006b */
[----:B------:R-:W-:-:S04]  /*12c50*/  FADD R108, -R21, R108 ;  /* 0x0000006c156c7221 */ /* 0x000fc80000000100 */
[----:B------:R-:W-:Y:S01]  /*12c60*/  FFMA R108, R108, R118, R130 ;  /* 0x000000766c6c7223 */ /* 0x000fe20000000082 */
[C---:B------:R-:W-:Y:S01]  /*12c70*/  FADD R118, R22.reuse, -R21 ;  /* 0x8000001516767221 */ /* 0x040fe20000000000 */
[----:B------:R-:W-:-:S03]  /*12c80*/  FADD R130, R22, R103 ;  /* 0x0000006716827221 */ /* 0x000fc60000000000 */
[----:B------:R-:W-:Y:S01]  /*12c90*/  FFMA R106, -R118, R20, R106 ;  /* 0x00000014766a7223 */ /* 0x000fe2000000016a */
[----:B------:R-:W-:-:S03]  /*12ca0*/  FADD R118, -R102, R104 ;  /* 0x0000006866767221 */ /* 0x000fc60000000100 */
[----:B------:R-:W-:Y:S01]  /*12cb0*/  FADD R106, RZ, R106 ;  /* 0x0000006aff6a7221 */ /* 0x000fe20000000000 */
[----:B------:R-:W-:-:S04]  /*12cc0*/  FFMA R118, R140, 4, R118 ;  /* 0x408000008c767823 */ /* 0x000fc80000000076 */
[----:B------:R-:W-:Y:S01]  /*12cd0*/  FFMA R108, R118, R20, R108 ;  /* 0x00000014766c7223 */ /* 0x000fe2000000006c */
[C---:B------:R-:W-:Y:S01]  /*12ce0*/  FADD R20, R21.reuse, R107 ;  /* 0x0000006b15147221 */ /* 0x040fe20000000000 */
[----:B------:R-:W-:Y:S02]  /*12cf0*/  FADD R118, R21, R104 ;  /* 0x0000006815767221 */ /* 0x000fe40000000000 */
[----:B------:R-:W-:Y:S01]  /*12d00*/  FADD R108, RZ, R108 ;  /* 0x0000006cff6c7221 */ /* 0x000fe20000000000 */
[----:B------:R-:W-:Y:S01]  /*12d10*/  FFMA R20, R111, 4, R20 ;  /* 0x408000006f147823 */ /* 0x000fe20000000014 */
[----:B------:R-:W-:Y:S01]  /*12d20*/  FADD R111, R112, R21 ;  /* 0x00000015706f7221 */ /* 0x000fe20000000000 */
[----:B------:R-:W-:Y:S02]  /*12d30*/  FFMA R118, R138, 4, R118 ;  /* 0x408000008a767823 */ /* 0x000fe40000000076 */
[----:B------:R-:W-:-:S04]  /*12d40*/  FMUL R20, R20, R110 ;  /* 0x0000006e14147220 */ /* 0x000fc80000400000 */
[----:B------:R-:W-:Y:S01]  /*12d50*/  FFMA R111, RZ, R111, R20 ;  /* 0x0000006fff6f7223 */ /* 0x000fe20000000014 */
[----:B------:R-:W-:-:S04]  /*12d60*/  FADD R20, -R22, R102 ;  /* 0x0000006616147221 */ /* 0x000fc80000000100 */
[----:B------:R-:W-:Y:S01]  /*12d70*/  FFMA R111, RZ, R20, R111 ;  /* 0x00000014ff6f7223 */ /* 0x000fe2000000006f */
[----:B------:R-:W-:-:S03]  /*12d80*/  FADD R20, R22, R119 ;  /* 0x0000007716147221 */ /* 0x000fc60000000000 */
[----:B------:R-:W-:Y:S01]  /*12d90*/  FADD R105, R105, R111 ;  /* 0x0000006f69697221 */ /* 0x000fe20000000000 */
[----:B------:R-:W-:Y:S01]  /*12da0*/  FMUL R20, R20, R110 ;  /* 0x0000006e14147220 */ /* 0x000fe20000400000 */
[----:B------:R-:W-:-:S03]  /*12db0*/  FADD R111, R22, -R103 ;  /* 0x80000067166f7221 */ /* 0x000fc60000000000 */
[----:B------:R-:W-:Y:S01]  /*12dc0*/  FFMA R20, RZ, R118, R20 ;  /* 0x00000076ff147223 */ /* 0x000fe20000000014 */
[----:B------:R-:W-:-:S03]  /*12dd0*/  FADD R118, R104, R107 ;  /* 0x0000006b68767221 */ /* 0x000fc60000000000 */
[----:B------:R-:W-:Y:S01]  /*12de0*/  FFMA R111, -RZ, R111, R20 ;  /* 0x0000006fff6f7223 */ /* 0x000fe20000000114 */
[----:B------:R-:W-:Y:S01]  /*12df0*/  FFMA R118, R113, 4, R118 ;  /* 0x4080000071767823 */ /* 0x000fe20000000076 */
[----:B------:R-:W-:Y:S02]  /*12e00*/  FADD R20, R22, R102 ;  /* 0x0000006616147221 */ /* 0x000fe40000000000 */
[----:B------:R-:W-:Y:S02]  /*12e10*/  FADD R106, R106, R111 ;  /* 0x0000006f6a6a7221 */ /* 0x000fe40000000000 */
[----:B------:R-:W-:Y:S01]  /*12e20*/  FFMA R20, RZ, R118, R20 ;  /* 0x00000076ff147223 */ /* 0x000fe20000000014 */
[----:B------:R-:W-:-:S04]  /*12e30*/  FADD R118, R112, -R104 ;  /* 0x8000006870767221 */ /* 0x000fc80000000000 */
[----:B------:R-:W-:Y:S01]  /*12e40*/  FFMA R20, -R118, R110, R20 ;  /* 0x0000006e76147223 */ /* 0x000fe20000000114 */
[----:B------:R-:W-:-:S03]  /*12e50*/  FFMA R118, R23, 4, R102 ;  /* 0x4080000017767823 */ /* 0x000fc60000000066 */
[----:B------:R-:W-:Y:S01]  /*12e60*/  FADD R129, R129, R20 ;  /* 0x0000001481817221 */ /* 0x000fe20000000000 */
[----:B------:R-:W-:Y:S01]  /*12e70*/  FADD R118, -R103, R118 ;  /* 0x0000007667767221 */ /* 0x000fe20000000100 */
[----:B------:R-:W-:-:S03]  /*12e80*/  FFMA R103, R23, 4, R103 ;  /* 0x4080000017677823 */ /* 0x000fc60000000067 */
[----:B------:R-:W-:Y:S01]  /*12e90*/  FMUL R110, R118, R110 ;  /* 0x0000006e766e7220 */ /* 0x000fe20000400000 */
[----:B------:R-:W-:Y:S01]  /*12ea0*/  FFMA R118, R140, 4, R21 ;  /* 0x408000008c767823 */ /* 0x000fe20000000015 */
[----:B------:R-:W-:-:S03]  /*12eb0*/  FADD R103, -R104, R103 ;  /* 0x0000006768677221 */ /* 0x000fc60000000100 */
[----:B------:R-:W-:-:S04]  /*12ec0*/  FADD R118, -R104, R118 ;  /* 0x0000007668767221 */ /* 0x000fc80000000100 */
[----:B------:R-:W-:Y:S01]  /*12ed0*/  FFMA R118, RZ, R118, R110 ;  /* 0x00000076ff767223 */ /* 0x000fe2000000006e */
[----:B------:R-:W-:-:S04]  /*12ee0*/  FADD R110, -R102, R119 ;  /* 0x00000077666e7221 */ /* 0x000fc80000000100 */
[----:B------:R-:W-:-:S04]  /*12ef0*/  FFMA R110, R23, 4, R110 ;  /* 0x40800000176e7823 */ /* 0x000fc8000000006e */
[----:B------:R-:W-:Y:S01]  /*12f00*/  FFMA R118, RZ, R110, R118 ;  /* 0x0000006eff767223 */ /* 0x000fe20000000076 */
[----:B------:R-:W-:-:S03]  /*12f10*/  FADD R110, R21, R102 ;  /* 0x00000066156e7221 */ /* 0x000fc60000000000 */
[----:B------:R-:W-:Y:S01]  /*12f20*/  FADD R108, R108, R118 ;  /* 0x000000766c6c7221 */ /* 0x000fe20000000000 */
[----:B------:R-:W-:Y:S01]  /*12f30*/  FFMA R110, R135, 4, R110 ;  /* 0x40800000876e7823 */ /* 0x000fe2000000006e */
[----:B------:R-:W-:-:S03]  /*12f40*/  FADD R118, RZ, R156 ;  /* 0x0000009cff767221 */ /* 0x000fc60000000000 */
[----:B------:R-:W-:Y:S01]  /*12f50*/  FMUL R110, R110, R109 ;  /* 0x0000006d6e6e7220 */ /* 0x000fe20000400000 */
[C---:B------:R-:W-:Y:S01]  /*12f60*/  FFMA R149, R118.reuse, c[0x0][0x654], RZ ;  /* 0x0001950076957a23 */ /* 0x040fe200000000ff */
[----:B------:R-:W-:Y:S02]  /*12f70*/  FFMA R118, R118, c[0x0][0x650], RZ ;  /* 0x0001940076767a23 */ /* 0x000fe400000000ff */
[----:B------:R-:W-:Y:S01]  /*12f80*/  FFMA R110, RZ, R130, R110 ;  /* 0x00000082ff6e7223 */ /* 0x000fe2000000006e */
[--C-:B------:R-:W-:Y:S01]  /*12f90*/  FADD R130, -R22, R107.reuse ;  /* 0x0000006b16827221 */ /* 0x100fe20000000100 */
[----:B------:R-:W-:-:S03]  /*12fa0*/  FADD R107, R104, -R107 ;  /* 0x8000006b686b7221 */ /* 0x000fc60000000000 */
[----:B------:R-:W-:Y:S01]  /*12fb0*/  FFMA R110, RZ, R130, R110 ;  /* 0x00000082ff6e7223 */ /* 0x000fe2000000006e */
[--C-:B------:R-:W-:Y:S01]  /*12fc0*/  FADD R130, R21, R119.reuse ;  /* 0x0000007715827221 */ /* 0x100fe20000000000 */
[----:B------:R-:W-:Y:S01]  /*12fd0*/  FADD R119, R102, R119 ;  /* 0x0000007766777221 */ /* 0x000fe20000000000 */
[----:B------:R-:W-:Y:S01]  /*12fe0*/  FFMA R107, R23, 4, R107 ;  /* 0x40800000176b7823 */ /* 0x000fe2000000006b */
[----:B------:R-:W-:Y:S01]  /*12ff0*/  FADD R105, R105, R110 ;  /* 0x0000006e69697221 */ /* 0x000fe20000000000 */
[----:B------:R-:W-:Y:S01]  /*13000*/  FFMA R114, R114, 4, R130 ;  /* 0x4080000072727823 */ /* 0x000fe20000000082 */
[----:B------:R-:W-:Y:S01]  /*13010*/  FFMA R119, R113, 4, R119 ;  /* 0x4080000071777823 */ /* 0x000fe20000000077 */
[----:B------:R-:W-:Y:S01]  /*13020*/  FFMA R113, R140, 4, R102 ;  /* 0x408000008c717823 */ /* 0x000fe20000000066 */
[----:B------:R-:W-:Y:S01]  /*13030*/  FADD R130, R22, R104 ;  /* 0x0000006816827221 */ /* 0x000fe20000000000 */
[----:B------:R-:W-:Y:S01]  /*13040*/  FADD R102, R112, R102 ;  /* 0x0000006670667221 */ /* 0x000fe20000000000 */
[----:B------:R-:W-:Y:S01]  /*13050*/  FMUL R119, RZ, R119 ;  /* 0x00000077ff777220 */ /* 0x000fe20000400000 */
[----:B------:R-:W-:Y:S01]  /*13060*/  FADD R113, -R21, R113 ;  /* 0x0000007115717221 */ /* 0x000fe20000000100 */
[-C--:B------:R-:W-:Y:S01]  /*13070*/  FMUL R130, R130, R109.reuse ;  /* 0x0000006d82827220 */ /* 0x080fe20000400000 */
[----:B------:R-:W-:Y:S01]  /*13080*/  FADD R21, R112, -R21 ;  /* 0x8000001570157221 */ /* 0x000fe20000000000 */
[----:B------:R-:W-:Y:S01]  /*13090*/  FADD R22, R22, -R104 ;  /* 0x8000006816167221 */ /* 0x000fe20000000000 */
[----:B------:R-:W-:Y:S01]  /*130a0*/  FMUL R113, R113, R109 ;  /* 0x0000006d71717220 */ /* 0x000fe20000400000 */
[----:B------:R-:W-:Y:S01]  /*130b0*/  FFMA R114, RZ, R114, R130 ;  /* 0x00000072ff727223 */ /* 0x000fe20000000082 */
[----:B------:R-:W-:Y:S01]  /*130c0*/  FFMA R102, RZ, R102, R119 ;  /* 0x00000066ff667223 */ /* 0x000fe20000000077 */
[----:B------:R-:W-:Y:S01]  /*130d0*/  FMUL R168, R105, R141 ;  /* 0x0000008d69a87220 */ /* 0x000fe20000400000 */
[----:B------:R-:W-:Y:S01]  /*130e0*/  FFMA R103, RZ, R103, R113 ;  /* 0x00000067ff677223 */ /* 0x000fe20000000071 */
[----:B------:R-:W-:Y:S01]  /*130f0*/  FFMA R21, -RZ, R21, R114 ;  /* 0x00000015ff157223 */ /* 0x000fe20000000172 */
[----:B------:R-:W-:Y:S01]  /*13100*/  FFMA R22, -R22, R109, R102 ;  /* 0x0000006d16167223 */ /* 0x000fe20000000166 */
[----:B------:R-:W-:Y:S01]  /*13110*/  FMUL R174, R65, R105 ;  /* 0x0000006941ae7220 */ /* 0x000fe20000400000 */
[----:B------:R-:W-:Y:S01]  /*13120*/  FFMA R103, RZ, R107, R103 ;  /* 0x0000006bff677223 */ /* 0x000fe20000000067 */
[----:B------:R-:W-:Y:S01]  /*13130*/  FADD R106, R106, R21 ;  /* 0x000000156a6a7221 */ /* 0x000fe20000000000 */
[----:B------:R-:W-:Y:S01]  /*13140*/  FADD R22, R129, R22 ;  /* 0x0000001681167221 */ /* 0x000fe20000000000 */
[----:B------:R-:W-:Y:S01]  /*13150*/  FADD R119, RZ, R157 ;  /* 0x0000009dff777221 */ /* 0x000fe20000000000 */
[----:B------:R-:W-:Y:S01]  /*13160*/  FADD R20, R108, R103 ;  /* 0x000000676c147221 */ /* 0x000fe20000000000 */
[-C--:B------:R-:W-:Y:S01]  /*13170*/  FMUL R21, R106, R141.reuse ;  /* 0x0000008d6a157220 */ /* 0x080fe20000400000 */
[----:B------:R-:W-:Y:S01]  /*13180*/  FMUL R102, R64, R22 ;  /* 0x0000001640667220 */ /* 0x000fe20000400000 */
[----:B------:R-:W-:Y:S01]  /*13190*/  FADD R129, RZ, R155 ;  /* 0x0000009bff817221 */ /* 0x000fe20000000000 */
[C---:B------:R-:W-:Y:S01]  /*131a0*/  FMUL R166, R20.reuse, R142 ;  /* 0x0000008e14a67220 */ /* 0x040fe20000400000 */
[----:B------:R-:W-:Y:S01]  /*131b0*/  FMUL R165, R20, R141 ;  /* 0x0000008d14a57220 */ /* 0x000fe20000400000 */
[-C--:B------:R-:W-:Y:S01]  /*131c0*/  FMUL R23, R66, R20.reuse ;  /* 0x0000001442177220 */ /* 0x080fe20000400000 */
[----:B------:R-:W-:Y:S01]  /*131d0*/  FMUL R169, R65, R20 ;  /* 0x0000001441a97220 */ /* 0x000fe20000400000 */
[-C--:B------:R-:W-:Y:S01]  /*131e0*/  FFMA R166, R106, R143.reuse, -R166 ;  /* 0x0000008f6aa67223 */ /* 0x080fe200000008a6 */
[-C--:B------:R-:W-:Y:S01]  /*131f0*/  FFMA R165, R105, R143.reuse, -R165 ;  /* 0x0000008f69a57223 */ /* 0x080fe200000008a5 */
[-C--:B------:R-:W-:Y:S01]  /*13200*/  FFMA R168, R20, R143.reuse, R168 ;  /* 0x0000008f14a87223 */ /* 0x080fe200000000a8 */
[----:B------:R-:W-:Y:S01]  /*13210*/  FFMA R21, R22, R143, -R21 ;  /* 0x0000008f16157223 */ /* 0x000fe20000000815 */
[CC--:B------:R-:W-:Y:S01]  /*13220*/  FFMA R23, R64.reuse, R106.reuse, -R23 ;  /* 0x0000006a40177223 */ /* 0x0c0fe20000000817 */
[----:B------:R-:W-:Y:S01]  /*13230*/  FFMA R169, R64, R105, -R169 ;  /* 0x0000006940a97223 */ /* 0x000fe200000008a9 */
[----:B------:R-:W-:Y:S01]  /*13240*/  FFMA R102, R65, R106, R102 ;  /* 0x0000006a41667223 */ /* 0x000fe20000000066 */
[C---:B------:R-:W-:Y:S01]  /*13250*/  FFMA R166, R22.reuse, R141, R166 ;  /* 0x0000008d16a67223 */ /* 0x040fe200000000a6 */
[-C--:B------:R-:W-:Y:S01]  /*13260*/  FFMA R165, R22, -R142.reuse, R165 ;  /* 0x8000008e16a57223 */ /* 0x080fe200000000a5 */
[-C--:B------:R-:W-:Y:S01]  /*13270*/  FFMA R168, R106, R142.reuse, R168 ;  /* 0x0000008e6aa87223 */ /* 0x080fe200000000a8 */
[----:B------:R-:W-:Y:S01]  /*13280*/  FFMA R21, R105, R142, R21 ;  /* 0x0000008e69157223 */ /* 0x000fe20000000015 */
[----:B------:R-:W-:Y:S01]  /*13290*/  FFMA R172, -R65, R22, R23 ;  /* 0x0000001641ac7223 */ /* 0x000fe20000000117 */
[----:B------:R-:W-:Y:S01]  /*132a0*/  FFMA R174, R64, R20, R174 ;  /* 0x0000001440ae7223 */ /* 0x000fe200000000ae */
[C---:B------:R-:W-:Y:S01]  /*132b0*/  FFMA R169, R66.reuse, R22, R169 ;  /* 0x0000001642a97223 */ /* 0x040fe200000000a9 */
[-C--:B------:R-:W-:Y:S01]  /*132c0*/  FFMA R23, -R66, R105.reuse, R102 ;  /* 0x0000006942177223 */ /* 0x080fe20000000166 */
[-C--:B------:R-:W-:Y:S01]  /*132d0*/  FFMA R165, R106, R144.reuse, R165 ;  /* 0x000000906aa57223 */ /* 0x080fe200000000a5 */
[-C--:B------:R-:W-:Y:S01]  /*132e0*/  FFMA R166, R105, -R144.reuse, R166 ;  /* 0x8000009069a67223 */ /* 0x080fe200000000a6 */
[-C--:B------:R-:W-:Y:S01]  /*132f0*/  FFMA R168, R22, R144.reuse, R168 ;  /* 0x0000009016a87223 */ /* 0x080fe200000000a8 */
[----:B------:R-:W-:Y:S01]  /*13300*/  FFMA R144, R20, -R144, R21 ;  /* 0x8000009014907223 */ /* 0x000fe20000000015 */
[-C--:B------:R-:W-:Y:S01]  /*13310*/  FFMA R174, R66, R106.reuse, R174 ;  /* 0x0000006a42ae7223 */ /* 0x080fe200000000ae */
[C---:B------:R-:W-:Y:S01]  /*13320*/  FFMA R169, -R67.reuse, R106, R169 ;  /* 0x0000006a43a97223 */ /* 0x040fe200000001a9 */
[C---:B------:R-:W-:Y:S01]  /*13330*/  FFMA R172, R67.reuse, R105, R172 ;  /* 0x0000006943ac7223 */ /* 0x040fe200000000ac */
[C---:B------:R-:W-:Y:S01]  /*13340*/  FFMA R20, -R67.reuse, R20, R23 ;  /* 0x0000001443147223 */ /* 0x040fe20000000117 */
[----:B------:R-:W-:Y:S01]  /*13350*/  FFMA R174, R67, R22, R174 ;  /* 0x0000001643ae7223 */ /* 0x000fe200000000ae */
[----:B------:R-:W-:Y:S01]  /*13360*/  FADD R169, RZ, R169 ;  /* 0x000000a9ffa97221 */ /* 0x000fe20000000000 */
[----:B------:R-:W-:Y:S01]  /*13370*/  FADD R172, RZ, R172 ;  /* 0x000000acffac7221 */ /* 0x000fe20000000000 */
[----:B------:R-:W-:Y:S01]  /*13380*/  FADD R20, RZ, R20 ;  /* 0x00000014ff147221 */ /* 0x000fe20000000000 */
[----:B------:R-:W-:Y:S01]  /*13390*/  FFMA R150, R119, c[0x0][0x654], RZ ;  /* 0x0001950077967a23 */ /* 0x000fe200000000ff */
[----:B------:R-:W-:Y:S01]  /*133a0*/  FFMA R130, R129, c[0x0][0x654], RZ ;  /* 0x0001950081827a23 */ /* 0x000fe200000000ff */
[----:B------:R-:W-:Y:S01]  /*133b0*/  FFMA R119, R119, c[0x0][0x650], RZ ;  /* 0x0001940077777a23 */ /* 0x000fe200000000ff */
[----:B------:R-:W-:Y:S01]  /*133c0*/  FFMA R129, R129, c[0x0][0x650], RZ ;  /* 0x0001940081817a23 */ /* 0x000fe200000000ff */
[----:B------:R-:W-:Y:S01]  /*133d0*/  FADD R174, RZ, R174 ;  /* 0x000000aeffae7221 */ /* 0x000fe20000000000 */
[----:B------:R-:W-:Y:S01]  /*133e0*/  FADD R165, RZ, R165 ;  /* 0x000000a5ffa57221 */ /* 0x000fe20000000000 */
[----:B------:R-:W-:Y:S01]  /*133f0*/  FADD R166, RZ, R166 ;  /* 0x000000a6ffa67221 */ /* 0x000fe20000000000 */
[----:B------:R-:W-:Y:S01]  /*13400*/  FADD R167, RZ, R144 ;  /* 0x00000090ffa77221 */ /* 0x000fe20000000000 */
[----:B------:R-:W-:Y:S01]  /*13410*/  FADD R168, RZ, R168 ;  /* 0x000000a8ffa87221 */ /* 0x000fe20000000000 */
[----:B------:R-:W-:Y:S01]  /*13420*/  FADD R169, RZ, -R169 ;  /* 0x800000a9ffa97221 */ /* 0x000fe20000000000 */
[----:B------:R-:W-:Y:S01]  /*13430*/  FADD R172, RZ, -R172 ;  /* 0x800000acffac7221 */ /* 0x000fe20000000000 */
[----:B------:R-:W-:-:S02]  /*13440*/  FADD R173, RZ, -R20 ;  /* 0x80000014ffad7221 */ /* 0x000fc40000000000 */
.L_x_283:
[----:B------:R-:W-:Y:S05]  /*13450*/  BSYNC B4 ;  /* 0x0000000000047941 */ /* 0x000fea0003800000 */
.L_x_282:
[C---:B------:R-:W-:Y:S01]  /*13460*/  ISETP.NE.AND P2, PT, R25.reuse, 0x5, PT ;  /* 0x000000051900780c */ /* 0x040fe20003f45270 */
[----:B------:R-:W-:Y:S01]  /*13470*/  BSSY B4, `(.L_x_372) ;  /* 0x00007d8000047945 */ /* 0x000fe20003800000 */
[----:B------:R-:W-:-:S04]  /*13480*/  ISETP.NE.AND P1, PT, R25, 0x6, PT ;  /* 0x000000061900780c */ /* 0x000fc80003f25270 */
[----:B------:R-:W-:Y:S02]  /*13490*/  FSEL R120, R120, RZ, P1 ;  /* 0x000000ff78787208 */ /* 0x000fe40000800000 */
[----:B------:R-:W-:Y:S02]  /*134a0*/  FSEL R121, R121, RZ, P1 ;  /* 0x000000ff79797208 */ /* 0x000fe40000800000 */
[----:B------:R-:W-:-:S03]  /*134b0*/  FSEL R122, R122, RZ, P1 ;  /* 0x000000ff7a7a7208 */ /* 0x000fc60000800000 */
[----:B------:R-:W-:Y:S01]  /*134c0*/  @P2 FADD R22, RZ, R120 ;  /* 0x00000078ff162221 */ /* 0x000fe20000000000 */
[----:B------:R-:W-:Y:S01]  /*134d0*/  @P2 FADD R23, RZ, R121 ;  /* 0x00000079ff172221 */ /* 0x000fe20000000000 */
[----:B------:R-:W-:Y:S01]  /*134e0*/  @P2 FADD R102, RZ, R122 ;  /* 0x0000007aff662221 */ /* 0x000fe20000000000 */
        /* <DEDUP_REMOVED lines=11> */
[----:B------:R-:W4:Y:S04]  /*135a0*/  LDL R106, [R1+0xec] ;  /* 0x0000ec00016a7983 */ /* 0x000f280000100800 */
[----:B------:R-:W4:Y:S01]  /*135b0*/  LDL R103, [R1+0x1d0] ;  /* 0x0001d00001677983 */ /* 0x000f220000100800 */
[----:B------:R-:W-:Y:S01]  /*135c0*/  FADD R23, RZ, R121 ;  /* 0x00000079ff177221 */ /* 0x000fe20000000000 */
[----:B------:R-:W-:-:S03]  /*135d0*/  FADD R22, RZ, R120 ;  /* 0x00000078ff167221 */ /* 0x000fc60000000000 */
[----:B------:R-:W-:Y:S01]  /*135e0*/  FMUL R110, R23, R206 ;  /* 0x000000ce176e7220 */ /* 0x000fe20000400000 */
[----:B------:R-:W-:-:S03]  /*135f0*/  FADD R102, RZ, R122 ;  /* 0x0000007aff667221 */ /* 0x000fc60000000000 */
[----:B------:R-:W-:-:S04]  /*13600*/  FFMA R110, R22, R209, R110 ;  /* 0x000000d1166e7223 */ /* 0x000fc8000000006e */
[----:B------:R-:W-:-:S04]  /*13610*/  FFMA R110, R102, R210, R110 ;  /* 0x000000d2666e7223 */ /* 0x000fc8000000006e */
[----:B------:R-:W-:Y:S01]  /*13620*/  FADD R110, RZ, R110 ;  /* 0x0000006eff6e7221 */ /* 0x000fe20000000000 */
[----:B------:R-:W-:Y:S01]  /*13630*/  BSSY B2, `(.L_x_374) ;  /* 0x000002b000027945 */ /* 0x000fe20003800000 */
[----:B------:R-:W-:Y:S02]  /*13640*/  MOV R114, RZ ;  /* 0x000000ff00727202 */ /* 0x000fe40000000f00 */
[C---:B--2---:R-:W-:Y:S02]  /*13650*/  FSETP.GEU.AND P3, PT, -R98.reuse, R20, PT ;  /* 0x000000146200720b */ /* 0x044fe40003f6e100 */
[----:B---3--:R-:W-:-:S11]  /*13660*/  FSETP.GT.AND P4, PT, -R98, R112, PT ;  /* 0x000000706200720b */ /* 0x008fd60003f84100 */
[-C--:B----4-:R-:W-:Y:S02]  /*13670*/  @!P3 FMNMX R109, RZ, R177.reuse, PT ;  /* 0x000000b1ff6db209 */ /* 0x090fe40003800000 */
[----:B------:R-:W-:Y:S01]  /*13680*/  @P4 FMNMX R111, RZ, R177, !PT ;  /* 0x000000b1ff6f4209 */ /* 0x000fe20007800000 */
[C---:B------:R-:W-:Y:S01]  /*13690*/  @P4 FADD R104, R98.reuse, R112 ;  /* 0x0000007062684221 */ /* 0x040fe20000000000 */
[----:B------:R-:W-:Y:S01]  /*136a0*/  @!P3 FADD R105, R98, R20 ;  /* 0x000000146269b221 */ /* 0x000fe20000000000 */
[C---:B-----5:R-:W-:Y:S01]  /*136b0*/  @!P3 FMUL R20, R245.reuse, R109 ;  /* 0x0000006df514b220 */ /* 0x060fe20000400000 */
[----:B------:R-:W-:Y:S03]  /*136c0*/  @!P3 STL [R1+0x12c], R109 ;  /* 0x00012c6d0100b387 */ /* 0x000fe60000100800 */
[----:B------:R-:W-:Y:S01]  /*136d0*/  @!P3 FFMA R107, R250, R105, -R20 ;  /* 0x00000069fa6bb223 */ /* 0x000fe20000000814 */
[----:B------:R-:W-:Y:S01]  /*136e0*/  @!P3 STL [R1+0x19c], R105 ;  /* 0x00019c690100b387 */ /* 0x000fe20000100800 */
[----:B------:R-:W-:-:S03]  /*136f0*/  @P4 FMUL R20, R245, R111 ;  /* 0x0000006ff5144220 */ /* 0x000fc60000400000 */
[----:B------:R-:W-:Y:S01]  /*13700*/  @P4 STL [R1+0x128], R111 ;  /* 0x0001286f01004387 */ /* 0x000fe20000100800 */
[----:B------:R-:W-:-:S03]  /*13710*/  FADD R108, -R98, -R108 ;  /* 0x8000006c626c7221 */ /* 0x000fc60000000100 */
[----:B------:R-:W-:Y:S01]  /*13720*/  @P4 STL [R1+0x198], R104 ;  /* 0x0001986801004387 */ /* 0x000fe20000100800 */
[----:B------:R-:W-:Y:S01]  /*13730*/  @P4 FFMA R113, R250, R104, -R20 ;  /* 0x00000068fa714223 */ /* 0x000fe20000000814 */
[----:B------:R-:W-:Y:S02]  /*13740*/  FMUL R20, R21, R108 ;  /* 0x0000006c15147220 */ /* 0x000fe40000400000 */
[----:B------:R1:W-:Y:S02]  /*13750*/  @!P3 STL [R1+0x21c], R107 ;  /* 0x00021c6b0100b387 */ /* 0x0003e40000100800 */
[----:B------:R-:W-:Y:S01]  /*13760*/  FFMA R20, R177, R106, R20 ;  /* 0x0000006ab1147223 */ /* 0x000fe20000000014 */
[----:B------:R-:W-:Y:S01]  /*13770*/  FFMA R21, R21, R110, RZ ;  /* 0x0000006e15157223 */ /* 0x000fe200000000ff */
[----:B-1----:R-:W-:Y:S02]  /*13780*/  FSEL R107, R107, RZ, !P3 ;  /* 0x000000ff6b6b7208 */ /* 0x002fe40005800000 */
[----:B------:R-:W-:Y:S01]  /*13790*/  FADD R20, R103, R20 ;  /* 0x0000001467147221 */ /* 0x000fe20000000000 */
[----:B------:R-:W-:Y:S01]  /*137a0*/  FADD R103, RZ, -R110 ;  /* 0x8000006eff677221 */ /* 0x000fe20000000000 */
[----:B------:R-:W-:Y:S01]  /*137b0*/  FSEL R107, R113, R107, P4 ;  /* 0x0000006b716b7208 */ /* 0x000fe20002000000 */
[----:B------:R1:W-:Y:S01]  /*137c0*/  @P4 STL [R1+0x218], R113 ;  /* 0x0002187101004387 */ /* 0x0003e20000100800 */
[----:B------:R-:W-:Y:S01]  /*137d0*/  FSETP.LEU.AND P2, PT, -R98, R112, !P3 ;  /* 0x000000706200720b */ /* 0x000fe20005f4b100 */
[----:B------:R-:W-:Y:S01]  /*137e0*/  FADD R103, RZ, R103 ;  /* 0x00000067ff677221 */ /* 0x000fe20000000000 */
[----:B------:R-:W-:Y:S01]  /*137f0*/  FFMA R106, R106, R110, RZ ;  /* 0x0000006e6a6a7223 */ /* 0x000fe200000000ff */
[----:B------:R-:W-:Y:S01]  /*13800*/  FADD R107, -R107, R20 ;  /* 0x000000146b6b7221 */ /* 0x000fe20000000100 */
[----:B------:R-:W-:Y:S01]  /*13810*/  MOV R20, R21 ;  /* 0x0000001500147202 */ /* 0x000fe20000000f00 */
[----:B-1----:R-:W-:Y:S01]  /*13820*/  CS2R R112, SRZ ;  /* 0x0000000000707805 */ /* 0x002fe2000001ff00 */
[----:B------:R-:W-:Y:S05]  /*13830*/  @!P4 BRA `(.L_x_375) ;  /* 0x000000a00000c947 */ /* 0x000fea0003800000 */
[----:B0-----:R-:W-:Y:S02]  /*13840*/  FSETP.GT.AND P1, PT, R177, RZ, PT ;  /* 0x000000ffb100720b */ /* 0x001fe40003f24000 */
        /* <DEDUP_REMOVED lines=9> */
.L_x_375:
[----:B0-----:R-:W-:Y:S05]  /*138e0*/  BSYNC B2 ;  /* 0x0000000000027941 */ /* 0x001fea0003800000 */
.L_x_374:
        /* <DEDUP_REMOVED lines=13> */
.L_x_377:
[----:B------:R-:W-:Y:S05]  /*139c0*/  BSYNC B2 ;  /* 0x0000000000027941 */ /* 0x000fea0003800000 */
.L_x_376:
[----:B------:R-:W-:Y:S01]  /*139d0*/  ISETP.NE.U32.AND P1, PT, RZ, c[0x0][0xb28], PT ;  /* 0x0002ca00ff007a0c */ /* 0x000fe20003f25070 */
[-C--:B------:R-:W-:Y:S01]  /*139e0*/  FFMA R103, R22, R107.reuse, RZ ;  /* 0x0000006b16677223 */ /* 0x080fe200000000ff */
[----:B------:R-:W-:Y:S01]  /*139f0*/  LOP3.LUT R136, R136, 0xfffffffb, RZ, 0xc0, !PT ;  /* 0xfffffffb88887812 */ /* 0x000fe200078ec0ff */
[-C--:B------:R-:W-:Y:S01]  /*13a00*/  FFMA R109, R23, R107.reuse, RZ ;  /* 0x0000006b176d7223 */ /* 0x080fe200000000ff */
[----:B------:R-:W-:Y:S01]  /*13a10*/  ISETP.NE.AND.EX P2, PT, RZ, c[0x0][0xb2c], PT, P1 ;  /* 0x0002cb00ff007a0c */ /* 0x000fe20003f45310 */
[----:B------:R-:W-:Y:S01]  /*13a20*/  FFMA R150, R123, c[0x0][0x654], R150 ;  /* 0x000195007b967a23 */ /* 0x000fe20000000096 */
[C---:B------:R-:W-:Y:S01]  /*13a30*/  FFMA R149, R124.reuse, c[0x0][0x654], R149 ;  /* 0x000195007c957a23 */ /* 0x040fe20000000095 */
[----:B------:R-:W-:Y:S01]  /*13a40*/  FFMA R130, R125, c[0x0][0x654], R130 ;  /* 0x000195007d827a23 */ /* 0x000fe20000000082 */
[----:B------:R-:W-:Y:S01]  /*13a50*/  FFMA R119, R123, c[0x0][0x650], R119 ;  /* 0x000194007b777a23 */ /* 0x000fe20000000077 */
[----:B------:R-:W-:Y:S01]  /*13a60*/  FFMA R118, R124, c[0x0][0x650], R118 ;  /* 0x000194007c767a23 */ /* 0x000fe20000000076 */
[----:B------:R-:W-:Y:S01]  /*13a70*/  FFMA R129, R125, c[0x0][0x650], R129 ;  /* 0x000194007d817a23 */ /* 0x000fe20000000081 */
[----:B------:R-:W-:Y:S01]  /*13a80*/  FFMA R108, R108, R110, RZ ;  /* 0x0000006e6c6c7223 */ /* 0x000fe200000000ff */
[----:B------:R-:W-:-:S05]  /*13a90*/  FFMA R107, R102, R107, RZ ;  /* 0x0000006b666b7223 */ /* 0x000fca00000000ff */
        /* <DEDUP_REMOVED lines=10> */
.L_x_378:
        /* <DEDUP_REMOVED lines=10> */
.L_x_379:
        /* <DEDUP_REMOVED lines=13> */
.L_x_380:
        /* <DEDUP_REMOVED lines=10> */
.L_x_381:
        /* <DEDUP_REMOVED lines=13> */
.L_x_382:
        /* <DEDUP_REMOVED lines=10> */
.L_x_383:
        /* <DEDUP_REMOVED lines=13> */
.L_x_384:
        /* <DEDUP_REMOVED lines=10> */
.L_x_385:
        /* <DEDUP_REMOVED lines=13> */
.L_x_386:
        /* <DEDUP_REMOVED lines=10> */
.L_x_387:
        /* <DEDUP_REMOVED lines=12> */
.L_x_388:
        /* <DEDUP_REMOVED lines=11> */
.L_x_389:
        /* <DEDUP_REMOVED lines=11> */
.L_x_390:
        /* <DEDUP_REMOVED lines=10> */
.L_x_391:
        /* <DEDUP_REMOVED lines=12> */
.L_x_392:
        /* <DEDUP_REMOVED lines=11> */
.L_x_393:
[----:B0-----:R-:W2:Y:S04]  /*145d0*/  LDL R104, [R1+0xd4] ;  /* 0x0000d40001687983 */ /* 0x001ea80000100800 */
[----:B------:R-:W3:Y:S04]  /*145e0*/  LDL R105, [R1+0x78] ;  /* 0x0000780001697983 */ /* 0x000ee80000100800 */
[----:B------:R0:W4:Y:S04]  /*145f0*/  LDL R141, [R1+0x120] ;  /* 0x00012000018d7983 */ /* 0x0001280000100800 */
[----:B------:R0:W5:Y:S04]  /*14600*/  LDL R112, [R1+0x190] ;  /* 0x0001900001707983 */ /* 0x0001680000100800 */
[----:B------:R0:W4:Y:S04]  /*14610*/  LDL R139, [R1+0x124] ;  /* 0x00012400018b7983 */ /* 0x0001280000100800 */
[----:B------:R0:W5:Y:S04]  /*14620*/  LDL R138, [R1+0x194] ;  /* 0x00019400018a7983 */ /* 0x0001680000100800 */
[----:B------:R0:W5:Y:S04]  /*14630*/  LDL R110, [R1+0x214] ;  /* 0x00021400016e7983 */ /* 0x0001680000100800 */
[----:B------:R-:W5:Y:S04]  /*14640*/  LDL R135, [R1+0x20] ;  /* 0x0000200001877983 */ /* 0x000f680000100800 */
[----:B------:R0:W5:Y:S04]  /*14650*/  LDL R108, [R1+0x210] ;  /* 0x00021000016c7983 */ /* 0x0001680000100800 */
[----:B------:R-:W5:Y:S04]  /*14660*/  LDL R140, [R1+0xbc] ;  /* 0x0000bc00018c7983 */ /* 0x000f680000100800 */
[----:B------:R-:W5:Y:S01]  /*14670*/  LDL R120, [R1+0xf8] ;  /* 0x0000f80001787983 */ /* 0x000f620000100800 */
[----:B------:R-:W-:-:S04]  /*14680*/  FMUL R21, R23, R216 ;  /* 0x000000d817157220 */ /* 0x000fc80000400000 */
[----:B------:R-:W-:-:S04]  /*14690*/  FFMA R21, R22, R222, R21 ;  /* 0x000000de16157223 */ /* 0x000fc80000000015 */
[----:B------:R-:W-:-:S04]  /*146a0*/  FFMA R114, R102, R234, R21 ;  /* 0x000000ea66727223 */ /* 0x000fc80000000015 */
[----:B------:R-:W-:Y:S01]  /*146b0*/  FADD R114, RZ, R114 ;  /* 0x00000072ff727221 */ /* 0x000fe20000000000 */
[----:B------:R-:W-:Y:S01]  /*146c0*/  BSSY B2, `(.L_x_394) ;  /* 0x0000028000027945 */ /* 0x000fe20003800000 */
[C---:B------:R-:W-:Y:S01]  /*146d0*/  FFMA R159, R106.reuse, R209, R159 ;  /* 0x000000d16a9f7223 */ /* 0x040fe2000000009f */
[----:B------:R-:W-:Y:S01]  /*146e0*/  FFMA R158, R106, R206, R158 ;  /* 0x000000ce6a9e7223 */ /* 0x000fe2000000009e */
[----:B------:R-:W-:Y:S02]  /*146f0*/  MOV R121, RZ ;  /* 0x000000ff00797202 */ /* 0x000fe40000000f00 */
[----:B------:R-:W-:Y:S02]  /*14700*/  MOV R122, RZ ;  /* 0x000000ff007a7202 */ /* 0x000fe40000000f00 */
[----:B------:R-:W-:Y:S02]  /*14710*/  MOV R134, RZ ;  /* 0x000000ff00867202 */ /* 0x000fe40000000f00 */
[----:B--2---:R-:W-:-:S02]  /*14720*/  FSETP.GEU.AND P4, PT, -R97, R104, PT ;  /* 0x000000686100720b */ /* 0x004fc40003f8e100 */
[----:B---3--:R-:W-:-:S11]  /*14730*/  FSETP.GT.AND P5, PT, -R97, R105, PT ;  /* 0x000000696100720b */ /* 0x008fd60003fa4100 */
[-C--:B----4-:R-:W-:Y:S02]  /*14740*/  @!P4 FMNMX R139, RZ, R178.reuse, PT ;  /* 0x000000b2ff8bc209 */ /* 0x090fe40003800000 */
[C---:B-----5:R-:W-:Y:S01]  /*14750*/  @P5 FADD R112, R97.reuse, R105 ;  /* 0x0000006961705221 */ /* 0x060fe20000000000 */
[----:B------:R-:W-:Y:S01]  /*14760*/  @P5 FMNMX R141, RZ, R178, !PT ;  /* 0x000000b2ff8d5209 */ /* 0x000fe20007800000 */
[----:B------:R-:W-:Y:S01]  /*14770*/  @!P4 FADD R138, R97, R104 ;  /* 0x00000068618ac221 */ /* 0x000fe20000000000 */
[----:B------:R-:W-:Y:S01]  /*14780*/  @!P4 STL [R1+0x124], R139 ;  /* 0x0001248b0100c387 */ /* 0x000fe20000100800 */
[----:B------:R-:W-:-:S03]  /*14790*/  @!P4 FMUL R104, R247, R139 ;  /* 0x0000008bf768c220 */ /* 0x000fc60000400000 */
[----:B------:R-:W-:Y:S04]  /*147a0*/  @!P4 STL [R1+0x194], R138 ;  /* 0x0001948a0100c387 */ /* 0x000fe80000100800 */
[----:B------:R-:W-:Y:S04]  /*147b0*/  @P5 STL [R1+0x120], R141 ;  /* 0x0001208d01005387 */ /* 0x000fe80000100800 */
[----:B------:R-:W-:Y:S01]  /*147c0*/  @P5 STL [R1+0x190], R112 ;  /* 0x0001907001005387 */ /* 0x000fe20000100800 */
[----:B------:R-:W-:Y:S01]  /*147d0*/  @!P4 FFMA R110, R135, R138, -R104 ;  /* 0x0000008a876ec223 */ /* 0x000fe20000000868 */
[----:B------:R-:W-:-:S04]  /*147e0*/  @P5 FMUL R21, R247, R141 ;  /* 0x0000008df7155220 */ /* 0x000fc80000400000 */
[----:B------:R-:W-:Y:S01]  /*147f0*/  @P5 FFMA R108, R135, R112, -R21 ;  /* 0x00000070876c5223 */ /* 0x000fe20000000815 */
[----:B------:R-:W-:Y:S01]  /*14800*/  FSEL R111, R110, RZ, !P4 ;  /* 0x000000ff6e6f7208 */ /* 0x000fe20006000000 */
[----:B------:R1:W-:Y:S03]  /*14810*/  @!P4 STL [R1+0x214], R110 ;  /* 0x0002146e0100c387 */ /* 0x0003e60000100800 */
[----:B------:R-:W-:Y:S01]  /*14820*/  FSEL R111, R108, R111, P5 ;  /* 0x0000006f6c6f7208 */ /* 0x000fe20002800000 */
[----:B------:R2:W-:Y:S01]  /*14830*/  @P5 STL [R1+0x210], R108 ;  /* 0x0002106c01005387 */ /* 0x0005e20000100800 */
[-C--:B------:R-:W-:Y:S01]  /*14840*/  FFMA R113, R120, R114.reuse, RZ ;  /* 0x0000007278717223 */ /* 0x080fe200000000ff */
[----:B-1----:R-:W-:Y:S01]  /*14850*/  FADD R110, RZ, -R114 ;  /* 0x80000072ff6e7221 */ /* 0x002fe20000000000 */
[----:B--2---:R-:W-:-:S03]  /*14860*/  FFMA R108, R140, R114, RZ ;  /* 0x000000728c6c7223 */ /* 0x004fc600000000ff */
[----:B------:R-:W-:Y:S02]  /*14870*/  FADD R110, RZ, R110 ;  /* 0x0000006eff6e7221 */ /* 0x000fe40000000000 */
[----:B------:R-:W-:Y:S01]  /*14880*/  MOV R21, R108 ;  /* 0x0000006c00157202 */ /* 0x000fe20000000f00 */
[----:B------:R-:W-:Y:S05]  /*14890*/  @!P5 BRA `(.L_x_395) ;  /* 0x000000a00000d947 */ /* 0x000fea0003800000 */
[----:B0-----:R-:W-:Y:S02]  /*148a0*/  FSEL R122, R110, RZ, P5 ;  /* 0x000000ff6e7a7208 */ /* 0x001fe40002800000 */
[----:B------:R-:W-:-:S03]  /*148b0*/  FSETP.GT.AND P5, PT, R178, RZ, PT ;  /* 0x000000ffb200720b */ /* 0x000fc60003fa4000 */
[--C-:B------:R-:W-:Y:S01]  /*148c0*/  FADD R134, RZ, -R122.reuse ;  /* 0x8000007aff867221 */ /* 0x100fe20000000000 */
[----:B------:R-:W-:-:S03]  /*148d0*/  FADD R122, RZ, R122 ;  /* 0x0000007aff7a7221 */ /* 0x000fc60000000000 */
[----:B------:R-:W-:Y:S01]  /*148e0*/  FFMA R21, R247, R134, RZ ;  /* 0x00000086f7157223 */ /* 0x000fe200000000ff */
[----:B------:R-:W-:Y:S01]  /*148f0*/  FFMA R121, R135, R122, RZ ;  /* 0x0000007a87797223 */ /* 0x000fe200000000ff */
[----:B------:R-:W-:Y:S01]  /*14900*/  FFMA R134, R141, R134, RZ ;  /* 0x000000868d867223 */ /* 0x000fe200000000ff */
[----:B------:R-:W-:-:S03]  /*14910*/  FFMA R122, R112, R122, RZ ;  /* 0x0000007a707a7223 */ /* 0x000fc600000000ff */
[----:B------:R-:W-:Y:S01]  /*14920*/  @P5 FADD R113, R113, R21 ;  /* 0x0000001571715221 */ /* 0x000fe20000000000 */
[----:B------:R-:W-:Y:S02]  /*14930*/  FADD R21, R108, -R121 ;  /* 0x800000796c157221 */ /* 0x000fe40000000000 */
.L_x_395:
[----:B0-----:R-:W-:Y:S05]  /*14940*/  BSYNC B2 ;  /* 0x0000000000027941 */ /* 0x001fea0003800000 */
.L_x_394:
[----:B------:R-:W2:Y:S04]  /*14950*/  LDL R141, [R1+0x1dc] ;  /* 0x0001dc00018d7983 */ /* 0x000ea80000100800 */
[----:B------:R-:W3:Y:S01]  /*14960*/  LDL R112, [R1+0x1d8] ;  /* 0x0001d80001707983 */ /* 0x000ee20000100800 */
[-C--:B------:R-:W-:Y:S01]  /*14970*/  FFMA R104, R61, R106.reuse, R109 ;  /* 0x0000006a3d687223 */ /* 0x080fe2000000006d */
[----:B------:R-:W-:Y:S01]  /*14980*/  FSETP.LEU.AND P5, PT, -R97, R105, !P4 ;  /* 0x000000696100720b */ /* 0x000fe200067ab100 */
[-C--:B------:R-:W-:Y:S01]  /*14990*/  FFMA R103, R63, R106.reuse, R103 ;  /* 0x0000006a3f677223 */ /* 0x080fe20000000067 */
[----:B------:R-:W-:Y:S01]  /*149a0*/  FFMA R105, R62, R106, R107 ;  /* 0x0000006a3e697223 */ /* 0x000fe2000000006b */
[----:B------:R-:W-:Y:S01]  /*149b0*/  FFMA R151, R106, R210, R151 ;  /* 0x000000d26a977223 */ /* 0x000fe20000000097 */
[----:B------:R-:W-:Y:S01]  /*149c0*/  BSSY B2, `(.L_x_396) ;  /* 0x0000012000027945 */ /* 0x000fe20003800000 */
[----:B------:R-:W-:Y:S01]  /*149d0*/  FSEL R110, R110, RZ, P5 ;  /* 0x000000ff6e6e7208 */ /* 0x000fe20002800000 */
[----:B--2---:R-:W-:-:S04]  /*149e0*/  FADD R109, -R97, -R141 ;  /* 0x8000008d616d7221 */ /* 0x004fc80000000100 */
[----:B------:R-:W-:-:S04]  /*149f0*/  FMUL R106, R140, R109 ;  /* 0x0000006d8c6a7220 */ /* 0x000fc80000400000 */
[----:B------:R-:W-:Y:S01]  /*14a00*/  FFMA R106, R178, R120, R106 ;  /* 0x00000078b26a7223 */ /* 0x000fe2000000006a */
[----:B------:R-:W-:-:S03]  /*14a10*/  MOV R120, RZ ;  /* 0x000000ff00787202 */ /* 0x000fc60000000f00 */
[----:B---3--:R-:W-:-:S04]  /*14a20*/  FADD R106, R112, R106 ;  /* 0x0000006a706a7221 */ /* 0x008fc80000000000 */
[----:B------:R-:W-:Y:S01]  /*14a30*/  FADD R112, -R111, R106 ;  /* 0x0000006a6f707221 */ /* 0x000fe20000000100 */
        /* <DEDUP_REMOVED lines=10> */
.L_x_397:
[----:B------:R-:W-:Y:S05]  /*14ae0*/  BSYNC B2 ;  /* 0x0000000000027941 */ /* 0x000fea0003800000 */
.L_x_396:
[----:B------:R-:W-:Y:S01]  /*14af0*/  LOP3.LUT P4, RZ, R136, 0x4, RZ, 0xc0, !PT ;  /* 0x0000000488ff7812 */ /* 0x000fe2000788c0ff */
[-C--:B------:R-:W-:Y:S01]  /*14b00*/  FFMA R110, R22, R112.reuse, RZ ;  /* 0x00000070166e7223 */ /* 0x080fe200000000ff */
[----:B------:R-:W-:Y:S01]  /*14b10*/  FFMA R111, R23, R112, RZ ;  /* 0x00000070176f7223 */ /* 0x000fe200000000ff */
        /* <DEDUP_REMOVED lines=11> */
.L_x_398:
        /* <DEDUP_REMOVED lines=10> */
.L_x_399:
        /* <DEDUP_REMOVED lines=10> */
.L_x_400:
        /* <DEDUP_REMOVED lines=10> */
.L_x_401:
        /* <DEDUP_REMOVED lines=10> */
.L_x_402:
        /* <DEDUP_REMOVED lines=10> */
.L_x_403:
        /* <DEDUP_REMOVED lines=10> */
.L_x_404:
        /* <DEDUP_REMOVED lines=10> */
.L_x_405:
        /* <DEDUP_REMOVED lines=10> */
.L_x_406:
        /* <DEDUP_REMOVED lines=10> */
.L_x_407:
        /* <DEDUP_REMOVED lines=10> */
.L_x_408:
        /* <DEDUP_REMOVED lines=11> */
.L_x_409:
        /* <DEDUP_REMOVED lines=9> */
.L_x_410:
        /* <DEDUP_REMOVED lines=10> */
.L_x_411:
        /* <DEDUP_REMOVED lines=10> */
.L_x_412:
        /* <DEDUP_REMOVED lines=11> */
.L_x_413:
[----:B0-----:R-:W2:Y:S04]  /*15540*/  LDL R107, [R1+0xc8] ;  /* 0x0000c800016b7983 */ /* 0x001ea80000100800 */
[----:B------:R-:W3:Y:S04]  /*15550*/  LDL R143, [R1+0x3c] ;  /* 0x00003c00018f7983 */ /* 0x000ee80000100800 */
[----:B------:R0:W4:Y:S04]  /*15560*/  LDL R135, [R1+0x118] ;  /* 0x0001180001877983 */ /* 0x0001280000100800 */
[----:B------:R0:W5:Y:S04]  /*15570*/  LDL R122, [R1+0x188] ;  /* 0x00018800017a7983 */ /* 0x0001680000100800 */
[----:B------:R0:W4:Y:S04]  /*15580*/  LDL R120, [R1+0x11c] ;  /* 0x00011c0001787983 */ /* 0x0001280000100800 */
[----:B------:R0:W5:Y:S04]  /*15590*/  LDL R114, [R1+0x18c] ;  /* 0x00018c0001727983 */ /* 0x0001680000100800 */
[----:B------:R0:W5:Y:S04]  /*155a0*/  LDL R109, [R1+0x20c] ;  /* 0x00020c00016d7983 */ /* 0x0001680000100800 */
        /* <DEDUP_REMOVED lines=10> */
[----:B------:R-:W-:Y:S01]  /*15650*/  CS2R R138, SRZ ;  /* 0x00000000008a7805 */ /* 0x000fe2000001ff00 */
[----:B------:R-:W-:Y:S02]  /*15660*/  MOV R140, RZ ;  /* 0x000000ff008c7202 */ /* 0x000fe40000000f00 */
[C---:B--2---:R-:W-:Y:S02]  /*15670*/  FSETP.GEU.AND P4, PT, -R96.reuse, R107, PT ;  /* 0x0000006b6000720b */ /* 0x044fe40003f8e100 */
[----:B---3--:R-:W-:-:S11]  /*15680*/  FSETP.GT.AND P5, PT, -R96, R143, PT ;  /* 0x0000008f6000720b */ /* 0x008fd60003fa4100 */
[-C--:B----4-:R-:W-:Y:S02]  /*15690*/  @!P4 FMNMX R120, RZ, R179.reuse, PT ;  /* 0x000000b3ff78c209 */ /* 0x090fe40003800000 */
[C---:B-----5:R-:W-:Y:S01]  /*156a0*/  @P5 FADD R122, R96.reuse, R143 ;  /* 0x0000008f607a5221 */ /* 0x060fe20000000000 */
[----:B------:R-:W-:Y:S01]  /*156b0*/  @P5 FMNMX R135, RZ, R179, !PT ;  /* 0x000000b3ff875209 */ /* 0x000fe20007800000 */
[----:B------:R-:W-:Y:S01]  /*156c0*/  @!P4 FADD R114, R96, R107 ;  /* 0x0000006b6072c221 */ /* 0x000fe20000000000 */
[----:B------:R-:W-:Y:S04]  /*156d0*/  @!P4 STL [R1+0x11c], R120 ;  /* 0x00011c780100c387 */ /* 0x000fe80000100800 */
[----:B------:R-:W-:Y:S04]  /*156e0*/  @!P4 STL [R1+0x18c], R114 ;  /* 0x00018c720100c387 */ /* 0x000fe80000100800 */
[----:B------:R-:W-:Y:S04]  /*156f0*/  @P5 STL [R1+0x118], R135 ;  /* 0x0001188701005387 */ /* 0x000fe80000100800 */
[----:B------:R-:W-:Y:S01]  /*15700*/  @P5 STL [R1+0x188], R122 ;  /* 0x0001887a01005387 */ /* 0x000fe20000100800 */
[C---:B------:R-:W-:Y:S01]  /*15710*/  @!P4 FMUL R107, R246.reuse, R120 ;  /* 0x00000078f66bc220 */ /* 0x040fe20000400000 */
[----:B------:R-:W-:-:S03]  /*15720*/  @P5 FMUL R106, R246, R135 ;  /* 0x00000087f66a5220 */ /* 0x000fc60000400000 */
[C---:B------:R-:W-:Y:S01]  /*15730*/  @!P4 FFMA R109, R249.reuse, R114, -R107 ;  /* 0x00000072f96dc223 */ /* 0x040fe2000000086b */
[----:B------:R-:W-:Y:S01]  /*15740*/  @P5 FFMA R108, R249, R122, -R106 ;  /* 0x0000007af96c5223 */ /* 0x000fe2000000086a */
[-C--:B------:R-:W-:Y:S01]  /*15750*/  FFMA R121, R142, R134.reuse, RZ ;  /* 0x000000868e797223 */ /* 0x080fe200000000ff */
[----:B------:R-:W-:Y:S02]  /*15760*/  FADD R106, RZ, -R134 ;  /* 0x80000086ff6a7221 */ /* 0x000fe40000000000 */
[----:B------:R-:W-:Y:S01]  /*15770*/  FSEL R107, R109, RZ, !P4 ;  /* 0x000000ff6d6b7208 */ /* 0x000fe20006000000 */
[----:B------:R1:W-:Y:S01]  /*15780*/  @!P4 STL [R1+0x20c], R109 ;  /* 0x00020c6d0100c387 */ /* 0x0003e20000100800 */
[----:B------:R-:W-:Y:S02]  /*15790*/  FADD R106, RZ, R106 ;  /* 0x0000006aff6a7221 */ /* 0x000fe40000000000 */
[----:B------:R-:W-:Y:S01]  /*157a0*/  FSEL R107, R108, R107, P5 ;  /* 0x0000006b6c6b7208 */ /* 0x000fe20002800000 */
[----:B------:R2:W-:Y:S01]  /*157b0*/  @P5 STL [R1+0x208], R108 ;  /* 0x0002086c01005387 */ /* 0x0005e20000100800 */
[----:B-1----:R-:W-:Y:S01]  /*157c0*/  MOV R109, R121 ;  /* 0x00000079006d7202 */ /* 0x002fe20000000f00 */
[----:B--2---:R-:W-:Y:S01]  /*157d0*/  FFMA R108, R141, R134, RZ ;  /* 0x000000868d6c7223 */ /* 0x004fe200000000ff */
[----:B------:R-:W-:Y:S05]  /*157e0*/  @!P5 BRA `(.L_x_415) ;  /* 0x000000a00000d947 */ /* 0x000fea0003800000 */
[----:B0-----:R-:W-:Y:S02]  /*157f0*/  FSEL R139, R106, RZ, P5 ;  /* 0x000000ff6a8b7208 */ /* 0x001fe40002800000 */
[----:B------:R-:W-:-:S03]  /*15800*/  FSETP.GT.AND P5, PT, R179, RZ, PT ;  /* 0x000000ffb300720b */ /* 0x000fc60003fa4000 */
[--C-:B------:R-:W-:Y:S01]  /*15810*/  FADD R140, RZ, -R139.reuse ;  /* 0x8000008bff8c7221 */ /* 0x100fe20000000000 */
[----:B------:R-:W-:-:S03]  /*15820*/  FADD R139, RZ, R139 ;  /* 0x0000008bff8b7221 */ /* 0x000fc60000000000 */
[-C--:B------:R-:W-:Y:S01]  /*15830*/  FFMA R109, R246, R140.reuse, RZ ;  /* 0x0000008cf66d7223 */ /* 0x080fe200000000ff */
[-C--:B------:R-:W-:Y:S01]  /*15840*/  FFMA R138, R249, R139.reuse, RZ ;  /* 0x0000008bf98a7223 */ /* 0x080fe200000000ff */
[----:B------:R-:W-:Y:S01]  /*15850*/  FFMA R140, R135, R140, RZ ;  /* 0x0000008c878c7223 */ /* 0x000fe200000000ff */
[----:B------:R-:W-:-:S03]  /*15860*/  FFMA R139, R122, R139, RZ ;  /* 0x0000008b7a8b7223 */ /* 0x000fc600000000ff */
[----:B------:R-:W-:Y:S01]  /*15870*/  @P5 FADD R108, R108, R109 ;  /* 0x0000006d6c6c5221 */ /* 0x000fe20000000000 */
[----:B------:R-:W-:Y:S02]  /*15880*/  FADD R109, R121, -R138 ;  /* 0x8000008a796d7221 */ /* 0x000fe40000000000 */
.L_x_415:
[----:B0-----:R-:W-:Y:S05]  /*15890*/  BSYNC B2 ;  /* 0x0000000000027941 */ /* 0x001fea0003800000 */
.L_x_414:
[----:B------:R-:W2:Y:S04]  /*158a0*/  LDL R122, [R1+0x1cc] ;  /* 0x0001cc00017a7983 */ /* 0x000ea80000100800 */
[----:B------:R-:W3:Y:S01]  /*158b0*/  LDL R135, [R1+0x1e0] ;  /* 0x0001e00001877983 */ /* 0x000ee20000100800 */
[-C--:B------:R-:W-:Y:S01]  /*158c0*/  FFMA R110, R63, R113.reuse, R110 ;  /* 0x000000713f6e7223 */ /* 0x080fe2000000006e */
[-C--:B------:R-:W-:Y:S01]  /*158d0*/  FFMA R111, R61, R113.reuse, R111 ;  /* 0x000000713d6f7223 */ /* 0x080fe2000000006f */
[----:B------:R-:W-:Y:S01]  /*158e0*/  FFMA R112, R62, R113, R112 ;  /* 0x000000713e707223 */ /* 0x000fe20000000070 */
[----:B------:R-:W-:Y:S01]  /*158f0*/  FFMA R151, R113, R234, R151 ;  /* 0x000000ea71977223 */ /* 0x000fe20000000097 */
[----:B------:R-:W-:Y:S01]  /*15900*/  FSETP.LEU.AND P5, PT, -R96, R143, !P4 ;  /* 0x0000008f6000720b */ /* 0x000fe200067ab100 */
[----:B------:R-:W-:Y:S03]  /*15910*/  BSSY B2, `(.L_x_416) ;  /* 0x0000012000027945 */ /* 0x000fe60003800000 */
[----:B------:R-:W-:Y:S01]  /*15920*/  FSEL R106, R106, RZ, P5 ;  /* 0x000000ff6a6a7208 */ /* 0x000fe20002800000 */
[----:B--2---:R-:W-:-:S04]  /*15930*/  FADD R122, -R96, -R122 ;  /* 0x8000007a607a7221 */ /* 0x004fc80000000100 */
[----:B------:R-:W-:-:S04]  /*15940*/  FMUL R113, R142, R122 ;  /* 0x0000007a8e717220 */ /* 0x000fc80000400000 */
[----:B------:R-:W-:-:S04]  /*15950*/  FFMA R113, R179, R141, R113 ;  /* 0x0000008db3717223 */ /* 0x000fc80000000071 */
[----:B---3--:R-:W-:Y:S01]  /*15960*/  FADD R113, R135, R113 ;  /* 0x0000007187717221 */ /* 0x008fe20000000000 */
[----:B------:R-:W-:-:S03]  /*15970*/  MOV R135, RZ ;  /* 0x000000ff00877202 */ /* 0x000fc60000000f00 */
        /* <DEDUP_REMOVED lines=11> */
.L_x_417:
[----:B------:R-:W-:Y:S05]  /*15a30*/  BSYNC B2 ;  /* 0x0000000000027941 */ /* 0x000fea0003800000 */
.L_x_416:
[----:B------:R-:W-:Y:S01]  /*15a40*/  LOP3.LUT P4, RZ, R136, 0x4, RZ, 0xc0, !PT ;  /* 0x0000000488ff7812 */ /* 0x000fe2000788c0ff */
[----:B------:R-:W-:Y:S01]  /*15a50*/  FFMA R122, R122, R134, RZ ;  /* 0x000000867a7a7223 */ /* 0x000fe200000000ff */
[-C--:B------:R-:W-:Y:S01]  /*15a60*/  FFMA R113, R22, R107.reuse, RZ ;  /* 0x0000006b16717223 */ /* 0x080fe200000000ff */
[-C--:B------:R-:W-:Y:S01]  /*15a70*/  FFMA R114, R23, R107.reuse, RZ ;  /* 0x0000006b17727223 */ /* 0x080fe200000000ff */
        /* <DEDUP_REMOVED lines=10> */
.L_x_418:
        /* <DEDUP_REMOVED lines=10> */
.L_x_419:
        /* <DEDUP_REMOVED lines=10> */
.L_x_420:
        /* <DEDUP_REMOVED lines=10> */
.L_x_421:
        /* <DEDUP_REMOVED lines=10> */
.L_x_422:
        /* <DEDUP_REMOVED lines=10> */
.L_x_423:
        /* <DEDUP_REMOVED lines=10> */
.L_x_424:
        /* <DEDUP_REMOVED lines=10> */
.L_x_425:
        /* <DEDUP_REMOVED lines=10> */
.L_x_426:
        /* <DEDUP_REMOVED lines=10> */
.L_x_427:
        /* <DEDUP_REMOVED lines=10> */
.L_x_428:
        /* <DEDUP_REMOVED lines=11> */
.L_x_429:
        /* <DEDUP_REMOVED lines=9> */
.L_x_430:
        /* <DEDUP_REMOVED lines=10> */
.L_x_431:
        /* <DEDUP_REMOVED lines=10> */
.L_x_432:
        /* <DEDUP_REMOVED lines=11> */
.L_x_433:
[----:B0-----:R-:W-:Y:S01]  /*16490*/  FMUL R140, R82, R6 ;  /* 0x00000006528c7220 */ /* 0x001fe20000400000 */
[----:B------:R-:W-:Y:S01]  /*164a0*/  FMUL R138, R81, R5 ;  /* 0x00000005518a7220 */ /* 0x000fe20000400000 */
[----:B------:R-:W-:Y:S01]  /*164b0*/  FFMA R106, R63, R108, R113 ;  /* 0x0000006c3f6a7223 */ /* 0x000fe20000000071 */
[----:B------:R-:W-:Y:S01]  /*164c0*/  FMUL R139, R80, R4 ;  /* 0x00000004508b7220 */ /* 0x000fe20000400000 */
[----:B------:R-:W-:Y:S01]  /*164d0*/  FADD R107, R140, R140 ;  /* 0x0000008c8c6b7221 */ /* 0x000fe20000000000 */
[----:B------:R-:W-:Y:S01]  /*164e0*/  FADD R113, R138, R138 ;  /* 0x0000008a8a717221 */ /* 0x000fe20000000000 */
[C---:B------:R-:W-:Y:S01]  /*164f0*/  FFMA R159, R108.reuse, R240, R159 ;  /* 0x000000f06c9f7223 */ /* 0x040fe2000000009f */
[C---:B------:R-:W-:Y:S01]  /*16500*/  FFMA R158, R108.reuse, R238, R158 ;  /* 0x000000ee6c9e7223 */ /* 0x040fe2000000009e */
[----:B------:R-:W-:Y:S01]  /*16510*/  FFMA R151, R108, R239, R151 ;  /* 0x000000ef6c977223 */ /* 0x000fe20000000097 */
[-C--:B------:R-:W-:Y:S01]  /*16520*/  FFMA R114, R61, R108.reuse, R114 ;  /* 0x0000006c3d727223 */ /* 0x080fe20000000072 */
[----:B------:R-:W-:Y:S01]  /*16530*/  FFMA R120, R62, R108, R120 ;  /* 0x0000006c3e787223 */ /* 0x000fe20000000078 */
[----:B------:R-:W-:Y:S01]  /*16540*/  FADD R108, R107, R113 ;  /* 0x000000716b6c7221 */ /* 0x000fe20000000000 */
[----:B------:R-:W-:Y:S01]  /*16550*/  FFMA R107, R139, 2, R107 ;  /* 0x400000008b6b7823 */ /* 0x000fe2000000006b */
[----:B------:R-:W-:Y:S01]  /*16560*/  FMUL R122, R81, R56 ;  /* 0x00000038517a7220 */ /* 0x000fe20000400000 */
[C---:B------:R-:W-:Y:S01]  /*16570*/  FFMA R113, R139.reuse, 2, R113 ;  /* 0x400000008b717823 */ /* 0x040fe20000000071 */
[----:B------:R-:W-:Y:S01]  /*16580*/  FFMA R139, R139, 4, R108 ;  /* 0x408000008b8b7823 */ /* 0x000fe2000000006c */
[----:B------:R-:W-:Y:S01]  /*16590*/  FFMA R138, R138, 4, R107 ;  /* 0x408000008a8a7823 */ /* 0x000fe2000000006b */
[----:B------:R-:W-:Y:S01]  /*165a0*/  FMUL R135, R80, R6 ;  /* 0x0000000650877220 */ /* 0x000fe20000400000 */
[----:B------:R-:W-:Y:S01]  /*165b0*/  FADD R107, R122, R122 ;  /* 0x0000007a7a6b7221 */ /* 0x000fe20000000000 */
[----:B------:R-:W-:Y:S01]  /*165c0*/  FMUL R139, R103, R139 ;  /* 0x0000008b678b7220 */ /* 0x000fe20000400000 */
[-C--:B------:R-:W-:Y:S01]  /*165d0*/  FMUL R134, R80, R5.reuse ;  /* 0x0000000550867220 */ /* 0x080fe20000400000 */
[----:B------:R-:W-:Y:S01]  /*165e0*/  FMUL R121, R82, R56 ;  /* 0x0000003852797220 */ /* 0x000fe20000400000 */
[----:B------:R-:W-:Y:S01]  /*165f0*/  FFMA R108, R135, 2, R107 ;  /* 0x40000000876c7823 */ /* 0x000fe2000000006b */
[----:B------:R-:W-:Y:S01]  /*16600*/  FFMA R113, R140, 4, R113 ;  /* 0x408000008c717823 */ /* 0x000fe20000000071 */
[----:B------:R-:W-:Y:S01]  /*16610*/  FFMA R134, R80, R5, R134 ;  /* 0x0000000550867223 */ /* 0x000fe20000000086 */
[----:B------:R-:W-:Y:S01]  /*16620*/  FADD R141, R121, R121 ;  /* 0x00000079798d7221 */ /* 0x000fe20000000000 */
[----:B------:R-:W-:Y:S01]  /*16630*/  FFMA R139, R105, R108, R139 ;  /* 0x0000006c698b7223 */ /* 0x000fe2000000008b */
[-C--:B------:R-:W-:Y:S01]  /*16640*/  FMUL R108, R81, R4.reuse ;  /* 0x00000004516c7220 */ /* 0x080fe20000400000 */
[----:B------:R-:W-:Y:S01]  /*16650*/  FMUL R122, R122, 4 ;  /* 0x408000007a7a7820 */ /* 0x000fe20000400000 */
[----:B------:R-:W-:Y:S01]  /*16660*/  FADD R142, R134, -R141 ;  /* 0x8000008d868e7221 */ /* 0x000fe20000000000 */
[----:B------:R-:W-:Y:S01]  /*16670*/  FMUL R113, R105, R113 ;  /* 0x0000007169717220 */ /* 0x000fe20000400000 */
[----:B------:R-:W-:Y:S01]  /*16680*/  FFMA R108, R81, R4, R108 ;  /* 0x00000004516c7223 */ /* 0x000fe2000000006c */
[----:B------:R-:W-:Y:S01]  /*16690*/  FFMA R122, R135, 2, R122 ;  /* 0x40000000877a7823 */ /* 0x000fe2000000007a */
[----:B------:R-:W-:Y:S01]  /*166a0*/  FFMA R139, R104, R142, R139 ;  /* 0x0000008e688b7223 */ /* 0x000fe2000000008b */
[-C--:B------:R-:W-:Y:S01]  /*166b0*/  FMUL R143, R4, R6.reuse ;  /* 0x00000006048f7220 */ /* 0x080fe20000400000 */
[----:B------:R-:W-:Y:S01]  /*166c0*/  FADD R141, R108, R141 ;  /* 0x0000008d6c8d7221 */ /* 0x000fe20000000000 */
[----:B------:R-:W-:Y:S01]  /*166d0*/  FADD R108, -R134, R108 ;  /* 0x0000006c866c7221 */ /* 0x000fe20000000100 */
[----:B------:R-:W-:Y:S01]  /*166e0*/  FADD R131, R131, R139 ;  /* 0x0000008b83837221 */ /* 0x000fe20000000000 */
[----:B------:R-:W-:Y:S01]  /*166f0*/  FMUL R139, R81, R6 ;  /* 0x00000006518b7220 */ /* 0x000fe20000400000 */
[----:B------:R-:W-:Y:S01]  /*16700*/  FMUL R141, R103, R141 ;  /* 0x0000008d678d7220 */ /* 0x000fe20000400000 */
[----:B------:R-:W-:Y:S01]  /*16710*/  FMUL R134, R82, R4 ;  /* 0x0000000452867220 */ /* 0x000fe20000400000 */
[-C--:B------:R-:W-:Y:S01]  /*16720*/  FFMA R143, R4, R6.reuse, R143 ;  /* 0x00000006048f7223 */ /* 0x080fe2000000008f */
[----:B------:R-:W-:Y:S01]  /*16730*/  FFMA R139, R81, R6, R139 ;  /* 0x00000006518b7223 */ /* 0x000fe2000000008b */
[----:B------:R-:W-:Y:S01]  /*16740*/  FFMA R138, R104, R138, R141 ;  /* 0x0000008a688a7223 */ /* 0x000fe2000000008d */
[----:B------:R-:W-:Y:S01]  /*16750*/  FMUL R141, R80, R56 ;  /* 0x00000038508d7220 */ /* 0x000fe20000400000 */
[----:B------:R-:W-:Y:S01]  /*16760*/  FFMA R134, R82, R4, R134 ;  /* 0x0000000452867223 */ /* 0x000fe20000000086 */
[----:B------:R-:W-:Y:S02]  /*16770*/  BSSY B2, `(.L_x_434) ;  /* 0x00000ff000027945 */ /* 0x000fe40003800000 */
[----:B------:R-:W-:Y:S01]  /*16780*/  FADD R142, R141, R141 ;  /* 0x0000008d8d8e7221 */ /* 0x000fe20000000000 */
[----:B------:R-:W-:-:S03]  /*16790*/  FADD R122, -R134, R122 ;  /* 0x0000007a867a7221 */ /* 0x000fc60000000100 */
[----:B------:R-:W-:Y:S01]  /*167a0*/  FADD R140, R142, -R139 ;  /* 0x8000008b8e8c7221 */ /* 0x000fe20000000000 */
[----:B------:R-:W-:-:S03]  /*167b0*/  FMUL R122, R104, R122 ;  /* 0x0000007a687a7220 */ /* 0x000fc60000400000 */
[----:B------:R-:W-:Y:S01]  /*167c0*/  FFMA R138, R105, -R140, R138 ;  /* 0x8000008c698a7223 */ /* 0x000fe2000000008a */
[----:B------:R-:W-:-:S03]  /*167d0*/  FMUL R140, R82, R5 ;  /* 0x00000005528c7220 */ /* 0x000fc60000400000 */
[----:B------:R-:W-:Y:S01]  /*167e0*/  FADD R128, R128, R138 ;  /* 0x0000008a80807221 */ /* 0x000fe20000000000 */
[----:B------:R-:W-:-:S04]  /*167f0*/  FFMA R140, R82, R5, R140 ;  /* 0x00000005528c7223 */ /* 0x000fc8000000008c */
[--C-:B------:R-:W-:Y:S01]  /*16800*/  FADD R142, R142, R140.reuse ;  /* 0x0000008c8e8e7221 */ /* 0x100fe20000000000 */
[----:B------:R-:W-:-:S03]  /*16810*/  FFMA R140, R141, 4, R140 ;  /* 0x408000008d8c7823 */ /* 0x000fc6000000008c */
[----:B------:R-:W-:Y:S01]  /*16820*/  FFMA R141, R104, R142, R113 ;  /* 0x0000008e688d7223 */ /* 0x000fe20000000071 */
[----:B------:R-:W-:Y:S01]  /*16830*/  FADD R113, R107, -R134 ;  /* 0x800000866b717221 */ /* 0x000fe20000000000 */
[----:B------:R-:W-:Y:S01]  /*16840*/  FMUL R107, R91, R6 ;  /* 0x000000065b6b7220 */ /* 0x000fe20000400000 */
[----:B------:R-:W-:Y:S01]  /*16850*/  FMUL R134, R90, R5 ;  /* 0x000000055a867220 */ /* 0x000fe20000400000 */
[----:B------:R-:W-:Y:S01]  /*16860*/  FADD R139, -R139, R140 ;  /* 0x0000008c8b8b7221 */ /* 0x000fe20000000100 */
[----:B------:R-:W-:Y:S01]  /*16870*/  FFMA R140, R121, 4, R108 ;  /* 0x40800000798c7823 */ /* 0x000fe2000000006c */
[----:B------:R-:W-:Y:S01]  /*16880*/  FADD R135, R107, R107 ;  /* 0x0000006b6b877221 */ /* 0x000fe20000000000 */
[----:B------:R-:W-:Y:S01]  /*16890*/  FADD R121, R134, R134 ;  /* 0x0000008686797221 */ /* 0x000fe20000000000 */
[----:B------:R-:W-:Y:S01]  /*168a0*/  FMUL R108, R89, R4 ;  /* 0x00000004596c7220 */ /* 0x000fe20000400000 */
[----:B------:R-:W-:Y:S01]  /*168b0*/  FFMA R122, R103, R139, R122 ;  /* 0x0000008b677a7223 */ /* 0x000fe2000000007a */
[----:B------:R-:W-:Y:S01]  /*168c0*/  FMUL R139, R90, R56 ;  /* 0x000000385a8b7220 */ /* 0x000fe20000400000 */
[----:B------:R-:W-:Y:S01]  /*168d0*/  FADD R142, R135, R121 ;  /* 0x00000079878e7221 */ /* 0x000fe20000000000 */
[C---:B------:R-:W-:Y:S01]  /*168e0*/  FFMA R135, R108.reuse, 2, R135 ;  /* 0x400000006c877823 */ /* 0x040fe20000000087 */
[C---:B------:R-:W-:Y:S01]  /*168f0*/  FFMA R121, R108.reuse, 2, R121 ;  /* 0x400000006c797823 */ /* 0x040fe20000000079 */
[----:B------:R-:W-:Y:S01]  /*16900*/  FFMA R140, R105, R140, R122 ;  /* 0x0000008c698c7223 */ /* 0x000fe2000000007a */
[----:B------:R-:W-:Y:S01]  /*16910*/  FFMA R108, R108, 4, R142 ;  /* 0x408000006c6c7823 */ /* 0x000fe2000000008e */
[----:B------:R-:W-:Y:S01]  /*16920*/  FFMA R134, R134, 4, R135 ;  /* 0x4080000086867823 */ /* 0x000fe20000000087 */
[----:B------:R-:W-:Y:S01]  /*16930*/  FFMA R107, R107, 4, R121 ;  /* 0x408000006b6b7823 */ /* 0x000fe20000000079 */
[----:B------:R-:W-:Y:S01]  /*16940*/  FMUL R135, R89, R6 ;  /* 0x0000000659877220 */ /* 0x000fe20000400000 */
[----:B------:R-:W-:Y:S01]  /*16950*/  FADD R138, R139, R139 ;  /* 0x0000008b8b8a7221 */ /* 0x000fe20000000000 */
[----:B------:R-:W-:Y:S01]  /*16960*/  FMUL R122, R89, R5 ;  /* 0x00000005597a7220 */ /* 0x000fe20000400000 */
[----:B------:R-:W-:Y:S01]  /*16970*/  FMUL R121, R91, R56 ;  /* 0x000000385b797220 */ /* 0x000fe20000400000 */
[----:B------:R-:W-:Y:S01]  /*16980*/  FFMA R141, R103, -R113, R141 ;  /* 0x80000071678d7223 */ /* 0x000fe2000000008d */
[----:B------:R-:W-:Y:S01]  /*16990*/  FMUL R108, R110, R108 ;  /* 0x0000006c6e6c7220 */ /* 0x000fe20000400000 */
[----:B------:R-:W-:Y:S01]  /*169a0*/  FFMA R113, R135, 2, R138 ;  /* 0x4000000087717823 */ /* 0x000fe2000000008a */
[----:B------:R-:W-:Y:S01]  /*169b0*/  FFMA R122, R89, R5, R122 ;  /* 0x00000005597a7223 */ /* 0x000fe2000000007a */
[----:B------:R-:W-:Y:S01]  /*169c0*/  FADD R142, R121, R121 ;  /* 0x00000079798e7221 */ /* 0x000fe20000000000 */
[----:B------:R-:W-:Y:S01]  /*169d0*/  FADD R126, R126, R140 ;  /* 0x0000008c7e7e7221 */ /* 0x000fe20000000000 */
[----:B------:R-:W-:Y:S01]  /*169e0*/  FFMA R108, R112, R113, R108 ;  /* 0x00000071706c7223 */ /* 0x000fe2000000006c */
[----:B------:R-:W-:Y:S01]  /*169f0*/  FMUL R140, R89, R56 ;  /* 0x00000038598c7220 */ /* 0x000fe20000400000 */
[----:B------:R-:W-:Y:S01]  /*16a00*/  FADD R113, R122, -R142 ;  /* 0x8000008e7a717221 */ /* 0x000fe20000000000 */
[----:B------:R-:W-:Y:S01]  /*16a10*/  FADD R127, R127, R141 ;  /* 0x0000008d7f7f7221 */ /* 0x000fe20000000000 */
[----:B------:R-:W-:Y:S01]  /*16a20*/  FMUL R139, R139, 4 ;  /* 0x408000008b8b7820 */ /* 0x000fe20000400000 */
[----:B------:R-:W-:Y:S01]  /*16a30*/  FADD R141, R140, R140 ;  /* 0x0000008c8c8d7221 */ /* 0x000fe20000000000 */
[----:B------:R-:W-:Y:S01]  /*16a40*/  FFMA R108, R111, R113, R108 ;  /* 0x000000716f6c7223 */ /* 0x000fe2000000006c */
[-C--:B------:R-:W-:Y:S01]  /*16a50*/  FMUL R113, R90, R4.reuse ;  /* 0x000000045a717220 */ /* 0x080fe20000400000 */
[----:B------:R-:W-:Y:S01]  /*16a60*/  FMUL R107, R112, R107 ;  /* 0x0000006b706b7220 */ /* 0x000fe20000400000 */
[----:B------:R-:W-:Y:S01]  /*16a70*/  FFMA R139, R135, 2, R139 ;  /* 0x40000000878b7823 */ /* 0x000fe2000000008b */
[----:B------:R-:W-:Y:S01]  /*16a80*/  FADD R131, R131, R108 ;  /* 0x0000006c83837221 */ /* 0x000fe20000000000 */
[C---:B------:R-:W-:Y:S01]  /*16a90*/  FFMA R113, R90.reuse, R4, R113 ;  /* 0x000000045a717223 */ /* 0x040fe20000000071 */
[----:B------:R-:W-:Y:S01]  /*16aa0*/  FMUL R108, R90, R6 ;  /* 0x000000065a6c7220 */ /* 0x000fe20000400000 */
[----:B------:R-:W-:-:S02]  /*16ab0*/  FMUL R135, R91, R4 ;  /* 0x000000045b877220 */ /* 0x000fc40000400000 */
[----:B------:R-:W-:Y:S01]  /*16ac0*/  FADD R142, R113, R142 ;  /* 0x0000008e718e7221 */ /* 0x000fe20000000000 */
[----:B------:R-:W-:Y:S01]  /*16ad0*/  FFMA R108, R90, R6, R108 ;  /* 0x000000065a6c7223 */ /* 0x000fe2000000006c */
[----:B------:R-:W-:Y:S01]  /*16ae0*/  FADD R113, -R122, R113 ;  /* 0x000000717a717221 */ /* 0x000fe20000000100 */
[----:B------:R-:W-:Y:S01]  /*16af0*/  FFMA R135, R91, R4, R135 ;  /* 0x000000045b877223 */ /* 0x000fe20000000087 */
[----:B------:R-:W-:Y:S02]  /*16b00*/  FMUL R142, R110, R142 ;  /* 0x0000008e6e8e7220 */ /* 0x000fe40000400000 */
[----:B------:R-:W-:Y:S01]  /*16b10*/  FFMA R121, R121, 4, R113 ;  /* 0x4080000079797823 */ /* 0x000fe20000000071 */
[----:B------:R-:W-:Y:S01]  /*16b20*/  FADD R138, R138, -R135 ;  /* 0x800000878a8a7221 */ /* 0x000fe20000000000 */
[----:B------:R-:W-:Y:S01]  /*16b30*/  FFMA R134, R111, R134, R142 ;  /* 0x000000866f867223 */ /* 0x000fe2000000008e */
[----:B------:R-:W-:-:S04]  /*16b40*/  FADD R142, R141, -R108 ;  /* 0x8000006c8d8e7221 */ /* 0x000fc80000000000 */
[----:B------:R-:W-:Y:S01]  /*16b50*/  FFMA R134, R112, -R142, R134 ;  /* 0x8000008e70867223 */ /* 0x000fe20000000086 */
[----:B------:R-:W-:-:S03]  /*16b60*/  FMUL R142, R91, R5 ;  /* 0x000000055b8e7220 */ /* 0x000fc60000400000 */
[----:B------:R-:W-:Y:S01]  /*16b70*/  FADD R128, R128, R134 ;  /* 0x0000008680807221 */ /* 0x000fe20000000000 */
[-C--:B------:R-:W-:Y:S01]  /*16b80*/  FFMA R142, R91, R5.reuse, R142 ;  /* 0x000000055b8e7223 */ /* 0x080fe2000000008e */
[----:B------:R-:W-:-:S03]  /*16b90*/  FMUL R134, R93, R5 ;  /* 0x000000055d867220 */ /* 0x000fc60000400000 */
[--C-:B------:R-:W-:Y:S01]  /*16ba0*/  FADD R141, R141, R142.reuse ;  /* 0x0000008e8d8d7221 */ /* 0x100fe20000000000 */
[----:B------:R-:W-:Y:S01]  /*16bb0*/  FFMA R140, R140, 4, R142 ;  /* 0x408000008c8c7823 */ /* 0x000fe2000000008e */
[----:B------:R-:W-:Y:S01]  /*16bc0*/  FADD R142, -R135, R139 ;  /* 0x0000008b878e7221 */ /* 0x000fe20000000100 */
[----:B------:R-:W-:Y:S01]  /*16bd0*/  FFMA R134, R93, R5, R134 ;  /* 0x000000055d867223 */ /* 0x000fe20000000086 */
[C---:B------:R-:W-:Y:S01]  /*16be0*/  FFMA R122, R111.reuse, R141, R107 ;  /* 0x0000008d6f7a7223 */ /* 0x040fe2000000006b */
[----:B------:R-:W-:Y:S01]  /*16bf0*/  FMUL R107, R6, R56 ;  /* 0x00000038066b7220 */ /* 0x000fe20000400000 */
[-C--:B------:R-:W-:Y:S01]  /*16c00*/  FMUL R141, R4, R5.reuse ;  /* 0x00000005048d7220 */ /* 0x080fe20000400000 */
[----:B------:R-:W-:Y:S01]  /*16c10*/  FADD R140, -R108, R140 ;  /* 0x0000008c6c8c7221 */ /* 0x000fe20000000100 */
[----:B------:R-:W-:Y:S01]  /*16c20*/  FMUL R108, R4, R4 ;  /* 0x00000004046c7220 */ /* 0x000fe20000400000 */
[----:B------:R-:W-:Y:S01]  /*16c30*/  FFMA R107, R6, R56, R107 ;  /* 0x00000038066b7223 */ /* 0x000fe2000000006b */
[C---:B------:R-:W-:Y:S01]  /*16c40*/  FFMA R141, R4.reuse, R5, R141 ;  /* 0x00000005048d7223 */ /* 0x040fe2000000008d */
[----:B------:R-:W-:Y:S01]  /*16c50*/  FMUL R142, R111, R142 ;  /* 0x0000008e6f8e7220 */ /* 0x000fe20000400000 */
[----:B------:R-:W-:Y:S01]  /*16c60*/  FFMA R108, R4, R4, R108 ;  /* 0x00000004046c7223 */ /* 0x000fe2000000006c */
[----:B------:R-:W-:Y:S01]  /*16c70*/  FFMA R122, R110, -R138, R122 ;  /* 0x8000008a6e7a7223 */ /* 0x000fe2000000007a */
[C-C-:B------:R-:W-:Y:S01]  /*16c80*/  FADD R135, R107.reuse, R141.reuse ;  /* 0x0000008d6b877221 */ /* 0x140fe20000000000 */
[----:B------:R-:W-:Y:S01]  /*16c90*/  FADD R139, R107, -R141 ;  /* 0x8000008d6b8b7221 */ /* 0x000fe20000000000 */
[----:B------:R-:W-:Y:S01]  /*16ca0*/  FMUL R107, R56, R56 ;  /* 0x00000038386b7220 */ /* 0x000fe20000400000 */
[----:B------:R-:W-:Y:S01]  /*16cb0*/  FFMA R140, R110, R140, R142 ;  /* 0x0000008c6e8c7223 */ /* 0x000fe2000000008e */
[-C--:B------:R-:W-:Y:S01]  /*16cc0*/  FMUL R142, R5, R56.reuse ;  /* 0x00000038058e7220 */ /* 0x080fe20000400000 */
[-C--:B------:R-:W-:Y:S01]  /*16cd0*/  FMUL R138, R4, R56.reuse ;  /* 0x00000038048a7220 */ /* 0x080fe20000400000 */
[----:B------:R-:W-:Y:S01]  /*16ce0*/  FFMA R108, R107, 2, R108 ;  /* 0x400000006b6c7823 */ /* 0x000fe2000000006c */
[----:B------:R-:W-:Y:S01]  /*16cf0*/  FFMA R121, R112, R121, R140 ;  /* 0x0000007970797223 */ /* 0x000fe2000000008c */
[-C--:B------:R-:W-:Y:S01]  /*16d00*/  FFMA R142, R5, R56.reuse, R142 ;  /* 0x00000038058e7223 */ /* 0x080fe2000000008e */
[----:B------:R-:W-:Y:S01]  /*16d10*/  FFMA R138, R4, R56, R138 ;  /* 0x00000038048a7223 */ /* 0x000fe2000000008a */
[----:B------:R-:W-:Y:S01]  /*16d20*/  FADD R108, R108, -1 ;  /* 0xbf8000006c6c7421 */ /* 0x000fe20000000000 */
[----:B------:R-:W-:Y:S01]  /*16d30*/  FADD R126, R126, R121 ;  /* 0x000000797e7e7221 */ /* 0x000fe20000000000 */
[----:B------:R-:W-:Y:S01]  /*16d40*/  FADD R141, R142, -R143 ;  /* 0x8000008f8e8d7221 */ /* 0x000fe20000000000 */
[----:B------:R-:W-:Y:S01]  /*16d50*/  FADD R127, R127, R122 ;  /* 0x0000007a7f7f7221 */ /* 0x000fe20000000000 */
[C---:B------:R-:W-:Y:S01]  /*16d60*/  FMUL R113, R108.reuse, R103 ;  /* 0x000000676c717220 */ /* 0x040fe20000400000 */
[----:B------:R-:W-:-:S03]  /*16d70*/  FMUL R108, R108, R110 ;  /* 0x0000006e6c6c7220 */ /* 0x000fc60000400000 */
[C---:B------:R-:W-:Y:S01]  /*16d80*/  FFMA R113, R135.reuse, R104, R113 ;  /* 0x0000006887717223 */ /* 0x040fe20000000071 */
[----:B------:R-:W-:Y:S01]  /*16d90*/  FFMA R108, R135, R111, R108 ;  /* 0x0000006f876c7223 */ /* 0x000fe2000000006c */
[----:B------:R-:W-:Y:S01]  /*16da0*/  FADD R135, R142, R143 ;  /* 0x0000008f8e877221 */ /* 0x000fe20000000000 */
[----:B------:R-:W-:Y:S01]  /*16db0*/  FMUL R142, R5, R6 ;  /* 0x00000006058e7220 */ /* 0x000fe20000400000 */
[C---:B------:R-:W-:Y:S01]  /*16dc0*/  FFMA R113, -R141.reuse, R105, R113 ;  /* 0x000000698d717223 */ /* 0x040fe20000000171 */
[----:B------:R-:W-:Y:S01]  /*16dd0*/  FFMA R108, -R141, R112, R108 ;  /* 0x000000708d6c7223 */ /* 0x000fe2000000016c */
[CC--:B------:R-:W-:Y:S01]  /*16de0*/  FMUL R141, R5.reuse, R5.reuse ;  /* 0x00000005058d7220 */ /* 0x0c0fe20000400000 */
[CC--:B------:R-:W-:Y:S02]  /*16df0*/  FFMA R142, R5.reuse, R6.reuse, R142 ;  /* 0x00000006058e7223 */ /* 0x0c0fe4000000008e */
[----:B------:R-:W-:Y:S01]  /*16e00*/  FADD R108, RZ, R108 ;  /* 0x0000006cff6c7221 */ /* 0x000fe20000000000 */
[----:B------:R-:W-:Y:S01]  /*16e10*/  FFMA R141, R5, R5, R141 ;  /* 0x00000005058d7223 */ /* 0x000fe2000000008d */
[C-C-:B------:R-:W-:Y:S01]  /*16e20*/  FADD R140, R138.reuse, R142.reuse ;  /* 0x0000008e8a8c7221 */ /* 0x140fe20000000000 */
[----:B------:R-:W-:Y:S01]  /*16e30*/  FADD R138, R138, -R142 ;  /* 0x8000008e8a8a7221 */ /* 0x000fe20000000000 */
[----:B------:R-:W-:Y:S01]  /*16e40*/  FMUL R142, R6, R6 ;  /* 0x00000006068e7220 */ /* 0x000fe20000400000 */
[----:B------:R-:W-:-:S03]  /*16e50*/  FFMA R141, R107, 2, R141 ;  /* 0x400000006b8d7823 */ /* 0x000fc6000000008d */
[----:B------:R-:W-:Y:S01]  /*16e60*/  FFMA R142, R6, R6, R142 ;  /* 0x00000006068e7223 */ /* 0x000fe2000000008e */
[----:B------:R-:W-:-:S03]  /*16e70*/  FADD R141, R141, -1 ;  /* 0xbf8000008d8d7421 */ /* 0x000fc60000000000 */
[----:B------:R-:W-:Y:S01]  /*16e80*/  FFMA R107, R107, 2, R142 ;  /* 0x400000006b6b7823 */ /* 0x000fe2000000008e */
[C---:B------:R-:W-:Y:S01]  /*16e90*/  FMUL R142, R139.reuse, R103 ;  /* 0x000000678b8e7220 */ /* 0x040fe20000400000 */
[----:B------:R-:W-:-:S03]  /*16ea0*/  FMUL R139, R139, R110 ;  /* 0x0000006e8b8b7220 */ /* 0x000fc60000400000 */
[C---:B------:R-:W-:Y:S01]  /*16eb0*/  FFMA R142, R140.reuse, R105, -R142 ;  /* 0x000000698c8e7223 */ /* 0x040fe2000000088e */
[----:B------:R-:W-:Y:S01]  /*16ec0*/  FFMA R139, R140, R112, -R139 ;  /* 0x000000708c8b7223 */ /* 0x000fe2000000088b */
[----:B------:R-:W-:Y:S02]  /*16ed0*/  FADD R140, R107, -1 ;  /* 0xbf8000006b8c7421 */ /* 0x000fe40000000000 */
[-C--:B------:R-:W-:Y:S01]  /*16ee0*/  FFMA R107, R141, R104.reuse, R142 ;  /* 0x000000688d6b7223 */ /* 0x080fe2000000008e */
[C---:B------:R-:W-:Y:S01]  /*16ef0*/  FMUL R104, R138.reuse, R104 ;  /* 0x000000688a687220 */ /* 0x040fe20000400000 */
[----:B------:R-:W-:-:S03]  /*16f00*/  FMUL R138, R138, R111 ;  /* 0x0000006f8a8a7220 */ /* 0x000fc60000400000 */
[C---:B------:R-:W-:Y:S01]  /*16f10*/  FFMA R104, R140.reuse, R105, -R104 ;  /* 0x000000698c687223 */ /* 0x040fe20000000868 */
[----:B------:R-:W-:Y:S01]  /*16f20*/  FFMA R112, R140, R112, -R138 ;  /* 0x000000708c707223 */ /* 0x000fe2000000088a */
[----:B------:R-:W-:Y:S01]  /*16f30*/  FFMA R105, R141, R111, R139 ;  /* 0x0000006f8d697223 */ /* 0x000fe2000000008b */
[----:B------:R-:W-:Y:S01]  /*16f40*/  FMUL R140, RZ, R5 ;  /* 0x00000005ff8c7220 */ /* 0x000fe20000400000 */
[C---:B------:R-:W-:Y:S01]  /*16f50*/  FFMA R111, R135.reuse, R103, R104 ;  /* 0x00000067876f7223 */ /* 0x040fe20000000068 */
[----:B------:R-:W-:Y:S01]  /*16f60*/  FFMA R112, R135, R110, R112 ;  /* 0x0000006e87707223 */ /* 0x000fe20000000070 */
[----:B------:R-:W-:Y:S01]  /*16f70*/  FMUL R110, RZ, R6 ;  /* 0x00000006ff6e7220 */ /* 0x000fe20000400000 */
[C---:B------:R-:W-:Y:S01]  /*16f80*/  FMUL R139, R93.reuse, R4 ;  /* 0x000000045d8b7220 */ /* 0x040fe20000400000 */
[C---:B------:R-:W-:Y:S01]  /*16f90*/  FMUL R104, R93.reuse, R6 ;  /* 0x000000065d687220 */ /* 0x040fe20000400000 */
[----:B------:R-:W-:Y:S01]  /*16fa0*/  FMUL R138, RZ, R56 ;  /* 0x00000038ff8a7220 */ /* 0x000fe20000400000 */
[----:B------:R-:W-:Y:S01]  /*16fb0*/  FADD R135, R110, R110 ;  /* 0x0000006e6e877221 */ /* 0x000fe20000000000 */
[----:B------:R-:W-:Y:S01]  /*16fc0*/  FADD R111, RZ, R111 ;  /* 0x0000006fff6f7221 */ /* 0x000fe20000000000 */
[----:B------:R-:W-:Y:S01]  /*16fd0*/  FFMA R104, R93, R6, R104 ;  /* 0x000000065d687223 */ /* 0x000fe20000000068 */
[----:B------:R-:W-:Y:S01]  /*16fe0*/  FADD R121, R138, R138 ;  /* 0x0000008a8a797221 */ /* 0x000fe20000000000 */
[----:B------:R-:W-:-:S03]  /*16ff0*/  FFMA R141, R140, 2, R135 ;  /* 0x400000008c8d7823 */ /* 0x000fc60000000087 */
[----:B------:R-:W-:Y:S01]  /*17000*/  FADD R103, R121, R104 ;  /* 0x0000006879677221 */ /* 0x000fe20000000000 */
[----:B------:R-:W-:Y:S01]  /*17010*/  FFMA R141, R139, 4, R141 ;  /* 0x408000008b8d7823 */ /* 0x000fe2000000008d */
[----:B------:R-:W-:Y:S01]  /*17020*/  FADD R122, -R121, R134 ;  /* 0x00000086797a7221 */ /* 0x000fe20000000100 */
[----:B------:R-:W-:Y:S02]  /*17030*/  FADD R139, R139, R139 ;  /* 0x0000008b8b8b7221 */ /* 0x000fe40000000000 */
[----:B------:R-:W-:-:S04]  /*17040*/  FMUL R141, R106, R141 ;  /* 0x0000008d6a8d7220 */ /* 0x000fc80000400000 */
[----:B------:R-:W-:Y:S01]  /*17050*/  FFMA R141, R120, R103, R141 ;  /* 0x00000067788d7223 */ /* 0x000fe2000000008d */
[----:B------:R-:W-:-:S03]  /*17060*/  FMUL R103, RZ, R4 ;  /* 0x00000004ff677220 */ /* 0x000fc60000400000 */
[----:B------:R-:W-:Y:S01]  /*17070*/  FFMA R141, R114, R122, R141 ;  /* 0x0000007a728d7223 */ /* 0x000fe2000000008d */
[----:B------:R-:W-:Y:S01]  /*17080*/  FFMA R103, RZ, R4, R103 ;  /* 0x00000004ff677223 */ /* 0x000fe20000000067 */
[----:B------:R-:W-:Y:S02]  /*17090*/  FADD R122, R135, R139 ;  /* 0x0000008b877a7221 */ /* 0x000fe40000000000 */
[----:B------:R-:W-:Y:S01]  /*170a0*/  FADD R131, R131, R141 ;  /* 0x0000008d83837221 */ /* 0x000fe20000000000 */
[--C-:B------:R-:W-:Y:S01]  /*170b0*/  FADD R142, R121, R103.reuse ;  /* 0x00000067798e7221 */ /* 0x100fe20000000000 */
[----:B------:R-:W-:Y:S01]  /*170c0*/  FFMA R122, R140, 4, R122 ;  /* 0x408000008c7a7823 */ /* 0x000fe2000000007a */
[----:B------:R-:W-:Y:S01]  /*170d0*/  FMUL R141, R93, R56 ;  /* 0x000000385d8d7220 */ /* 0x000fe20000400000 */
[----:B------:R-:W-:Y:S01]  /*170e0*/  FADD R121, R121, -R103 ;  /* 0x8000006779797221 */ /* 0x000fe20000000000 */
[----:B------:R-:W-:Y:S01]  /*170f0*/  FMUL R142, R142, R106 ;  /* 0x0000006a8e8e7220 */ /* 0x000fe20000400000 */
[----:B------:R-:W-:-:S03]  /*17100*/  FADD R134, R103, -R134 ;  /* 0x8000008667867221 */ /* 0x000fc60000000000 */
[----:B------:R-:W-:Y:S01]  /*17110*/  FFMA R122, R114, R122, R142 ;  /* 0x0000007a727a7223 */ /* 0x000fe2000000008e */
[C---:B------:R-:W-:Y:S01]  /*17120*/  FADD R142, R141.reuse, R141 ;  /* 0x0000008d8d8e7221 */ /* 0x040fe20000000000 */
[----:B------:R-:W-:Y:S01]  /*17130*/  FMUL R141, R141, 4 ;  /* 0x408000008d8d7820 */ /* 0x000fe20000400000 */
[----:B------:R-:W-:Y:S02]  /*17140*/  FFMA R134, R138, 4, R134 ;  /* 0x408000008a867823 */ /* 0x000fe40000000086 */
[----:B------:R-:W-:Y:S01]  /*17150*/  FADD R143, -R135, R142 ;  /* 0x0000008e878f7221 */ /* 0x000fe20000000100 */
[----:B------:R-:W-:-:S03]  /*17160*/  FFMA R141, R140, 2, R141 ;  /* 0x400000008c8d7823 */ /* 0x000fc6000000008d */
[----:B------:R-:W-:Y:S01]  /*17170*/  FFMA R122, R120, -R143, R122 ;  /* 0x8000008f787a7223 */ /* 0x000fe2000000007a */
[C---:B------:R-:W-:Y:S01]  /*17180*/  FFMA R143, R140.reuse, 2, R139 ;  /* 0x400000008c8f7823 */ /* 0x040fe2000000008b */
[----:B------:R-:W-:Y:S01]  /*17190*/  FFMA R139, R140, 2, R142 ;  /* 0x400000008c8b7823 */ /* 0x000fe2000000008e */
[----:B------:R-:W-:Y:S01]  /*171a0*/  FFMA R142, R138, 4, R104 ;  /* 0x408000008a8e7823 */ /* 0x000fe20000000068 */
[----:B------:R-:W-:Y:S01]  /*171b0*/  FADD R141, -R135, R141 ;  /* 0x0000008d878d7221 */ /* 0x000fe20000000100 */
[----:B------:R-:W-:Y:S01]  /*171c0*/  FFMA R143, R110, 4, R143 ;  /* 0x408000006e8f7823 */ /* 0x000fe2000000008f */
[----:B------:R-:W-:Y:S01]  /*171d0*/  FMUL R110, R98, -0.5 ;  /* 0xbf000000626e7820 */ /* 0x000fe20000400000 */
[----:B------:R-:W-:Y:S01]  /*171e0*/  FADD R142, -R103, R142 ;  /* 0x0000008e678e7221 */ /* 0x000fe20000000100 */
[----:B------:R-:W-:Y:S01]  /*171f0*/  FADD R128, R128, R122 ;  /* 0x0000007a80807221 */ /* 0x000fe20000000000 */
[----:B------:R-:W-:Y:S01]  /*17200*/  FMUL R143, R120, R143 ;  /* 0x0000008f788f7220 */ /* 0x000fe20000400000 */
[----:B------:R-:W-:Y:S01]  /*17210*/  FMUL R140, R110, 0.63661974668502807617 ;  /* 0x3f22f9836e8c7820 */ /* 0x000fe20000400000 */
[----:B------:R-:W-:Y:S01]  /*17220*/  FMUL R142, R114, R142 ;  /* 0x0000008e728e7220 */ /* 0x000fe20000400000 */
[----:B------:R-:W-:Y:S01]  /*17230*/  FSETP.GE.AND P1, PT, |R110|, 105615, PT ;  /* 0x47ce47806e00780b */ /* 0x000fe20003f26200 */
[----:B------:R-:W-:Y:S01]  /*17240*/  FFMA R139, R114, R139, R143 ;  /* 0x0000008b728b7223 */ /* 0x000fe2000000008f */
[----:B------:R-:W0:Y:S01]  /*17250*/  F2I.NTZ R104, R140 ;  /* 0x0000008c00687305 */ /* 0x000e220000203100 */
[----:B------:R-:W-:-:S02]  /*17260*/  FFMA R141, R106, R141, R142 ;  /* 0x0000008d6a8d7223 */ /* 0x000fc4000000008e */
[----:B------:R-:W-:Y:S01]  /*17270*/  FFMA R121, -R121, R106, R139 ;  /* 0x0000006a79797223 */ /* 0x000fe2000000018b */
[----:B------:R-:W-:Y:S01]  /*17280*/  FADD R106, RZ, R105 ;  /* 0x00000069ff6a7221 */ /* 0x000fe20000000000 */
[----:B------:R-:W-:Y:S02]  /*17290*/  FFMA R134, R120, R134, R141 ;  /* 0x0000008678867223 */ /* 0x000fe4000000008d */
        /* <DEDUP_REMOVED lines=8> */
[----:B------:R-:W-:Y:S01]  /*17320*/  FADD R109, RZ, R107 ;  /* 0x0000006bff6d7221 */ /* 0x000fe20000000000 */
[----:B------:R-:W-:Y:S01]  /*17330*/  FADD R107, RZ, R112 ;  /* 0x00000070ff6b7221 */ /* 0x000fe20000000000 */
[----:B------:R-:W-:Y:S01]  /*17340*/  FADD R112, RZ, R113 ;  /* 0x00000071ff707221 */ /* 0x000fe20000000000 */
        /* <DEDUP_REMOVED lines=14> */
.L_x_437:
        /* <DEDUP_REMOVED lines=49> */
.L_x_436:
[----:B------:R-:W-:Y:S01]  /*17740*/  FMUL R105, RZ, R110 ;  /* 0x0000006eff697220 */ /* 0x000fe20000400000 */
[----:B------:R-:W-:Y:S02]  /*17750*/  MOV R104, RZ ;  /* 0x000000ff00687202 */ /* 0x000fe40000000f00 */
.L_x_435:
[----:B------:R-:W-:Y:S05]  /*17760*/  BSYNC B2 ;  /* 0x0000000000027941 */ /* 0x000fea0003800000 */
.L_x_434:
        /* <DEDUP_REMOVED lines=30> */
.L_x_441:
        /* <DEDUP_REMOVED lines=49> */
.L_x_440:
[----:B------:R-:W-:Y:S01]  /*17c60*/  FMUL R114, RZ, R110 ;  /* 0x0000006eff727220 */ /* 0x000fe20000400000 */
[----:B------:R-:W-:Y:S02]  /*17c70*/  MOV R120, RZ ;  /* 0x000000ff00787202 */ /* 0x000fe40000000f00 */
.L_x_439:
[----:B------:R-:W-:Y:S05]  /*17c80*/  BSYNC B2 ;  /* 0x0000000000027941 */ /* 0x000fea0003800000 */
.L_x_438:
[----:B------:R-:W-:Y:S01]  /*17c90*/  IADD3 R120, R120, 0x1, RZ ;  /* 0x0000000178787810 */ /* 0x000fe20007ffe0ff */
[----:B------:R-:W-:Y:S01]  /*17ca0*/  FMUL R104, R114, R114 ;  /* 0x0000007272687220 */ /* 0x000fe20000400000 */
[----:B------:R-:W-:Y:S01]  /*17cb0*/  MOV R105, 0xb94d4153 ;  /* 0xb94d415300697802 */ /* 0x000fe20000000f00 */
[----:B------:R-:W-:Y:S01]  /*17cc0*/  FADD R20, RZ, R20 ;  /* 0x00000014ff147221 */ /* 0x000fe20000000000 */
[C---:B------:R-:W-:Y:S01]  /*17cd0*/  LOP3.LUT P2, RZ, R120.reuse, 0x1, RZ, 0xc0, !PT ;  /* 0x0000000178ff7812 */ /* 0x040fe2000784c0ff */
[-C--:B------:R-:W-:Y:S01]  /*17ce0*/  FFMA R112, RZ, R113.reuse, R112 ;  /* 0x00000071ff707223 */ /* 0x080fe20000000070 */
[----:B------:R-:W-:Y:S01]  /*17cf0*/  LOP3.LUT P1, RZ, R120, 0x2, RZ, 0xc0, !PT ;  /* 0x0000000278ff7812 */ /* 0x000fe2000782c0ff */
[-C--:B------:R-:W-:Y:S01]  /*17d00*/  FFMA R109, RZ, R113.reuse, R109 ;  /* 0x00000071ff6d7223 */ /* 0x080fe2000000006d */
[----:B------:R-:W-:Y:S01]  /*17d10*/  FSEL R114, R114, 1, !P2 ;  /* 0x3f80000072727808 */ /* 0x000fe20005000000 */
[----:B------:R-:W-:Y:S01]  /*17d20*/  FFMA R111, RZ, R113, R111 ;  /* 0x00000071ff6f7223 */ /* 0x000fe2000000006f */
[----:B------:R-:W-:Y:S07]  /*17d30*/  BSSY B2, `(.L_x_442) ;  /* 0x00000b3000027945 */ /* 0x000fee0003800000 */
[----:B------:R-:W-:-:S05]  /*17d40*/  @P2 MOV R110, 0x37cbac00 ;  /* 0x37cbac00006e2802 */ /* 0x000fca0000000f00 */
[----:B------:R-:W-:Y:S01]  /*17d50*/  @P2 FFMA R105, R104, R110, -0.0013887860113754868507 ;  /* 0xbab607ed68692423 */ /* 0x000fe2000000006e */
[----:B------:R-:W-:-:S05]  /*17d60*/  FSEL R110, R139, 0.041666727513074874878, !P2 ;  /* 0x3d2aaabb8b6e7808 */ /* 0x000fca0005000000 */
[----:B------:R-:W-:Y:S01]  /*17d70*/  FFMA R105, R104, R105, R110 ;  /* 0x0000006968697223 */ /* 0x000fe2000000006e */
[----:B------:R-:W-:-:S05]  /*17d80*/  FSEL R110, -R138, -0.4999999701976776123, !P2 ;  /* 0xbeffffff8a6e7808 */ /* 0x000fca0005000100 */
[----:B------:R-:W-:Y:S01]  /*17d90*/  FFMA R105, R104, R105, R110 ;  /* 0x0000006968697223 */ /* 0x000fe2000000006e */
[----:B------:R-:W-:Y:S01]  /*17da0*/  FFMA R104, R114, R104, RZ ;  /* 0x0000006872687223 */ /* 0x000fe200000000ff */
[----:B------:R-:W-:-:S03]  /*17db0*/  FMUL R110, RZ, R84 ;  /* 0x00000054ff6e7220 */ /* 0x000fc60000400000 */
[----:B------:R-:W-:Y:S01]  /*17dc0*/  FFMA R104, R105, R104, R114 ;  /* 0x0000006869687223 */ /* 0x000fe20000000072 */
[CC--:B------:R-:W-:Y:S01]  /*17dd0*/  FMUL R105, R93.reuse, R84.reuse ;  /* 0x000000545d697220 */ /* 0x0c0fe20000400000 */
[----:B------:R-:W-:Y:S01]  /*17de0*/  FFMA R110, RZ, R84, R110 ;  /* 0x00000054ff6e7223 */ /* 0x000fe2000000006e */
[----:B------:R-:W-:Y:S01]  /*17df0*/  FMUL R84, RZ, R85 ;  /* 0x00000055ff547220 */ /* 0x000fe20000400000 */
[----:B------:R-:W-:Y:S01]  /*17e00*/  @P1 FFMA R104, R104, -1, RZ ;  /* 0xbf80000068681823 */ /* 0x000fe200000000ff */
[----:B------:R-:W-:-:S03]  /*17e10*/  FMUL R114, R93, R182 ;  /* 0x000000b65d727220 */ /* 0x000fc60000400000 */
[C---:B------:R-:W-:Y:S01]  /*17e20*/  FMUL.D2 R81, R104.reuse, R81 ;  /* 0x0000005168517220 */ /* 0x040fe20000300000 */
[C---:B------:R-:W-:Y:S01]  /*17e30*/  FMUL.D2 R80, R104.reuse, R80 ;  /* 0x0000005068507220 */ /* 0x040fe20000300000 */
[----:B------:R-:W-:Y:S01]  /*17e40*/  FMUL.D2 R82, R104, R82 ;  /* 0x0000005268527220 */ /* 0x000fe20000300000 */
[----:B------:R-:W-:Y:S01]  /*17e50*/  FMUL R104, RZ, R83 ;  /* 0x00000053ff687220 */ /* 0x000fe20000400000 */
[----:B------:R-:W-:Y:S01]  /*17e60*/  FMUL R81, RZ, R81 ;  /* 0x00000051ff517220 */ /* 0x000fe20000400000 */
[----:B------:R-:W-:-:S03]  /*17e70*/  FFMA R114, R93, R182, R114 ;  /* 0x000000b65d727223 */ /* 0x000fc60000000072 */
[----:B------:R-:W-:Y:S01]  /*17e80*/  FFMA R80, RZ, R80, R81 ;  /* 0x00000050ff507223 */ /* 0x000fe20000000051 */
[----:B------:R-:W-:Y:S01]  /*17e90*/  FMUL R81, R113, -0.5 ;  /* 0xbf00000071517820 */ /* 0x000fe20000400000 */
[C---:B------:R-:W-:Y:S01]  /*17ea0*/  FADD R113, R84.reuse, R84 ;  /* 0x0000005454717221 */ /* 0x040fe20000000000 */
[----:B------:R-:W-:Y:S01]  /*17eb0*/  FFMA R121, R84, 4, R114 ;  /* 0x4080000054797823 */ /* 0x000fe20000000072 */
[----:B------:R-:W-:Y:S02]  /*17ec0*/  FFMA R80, RZ, R82, R80 ;  /* 0x00000052ff507223 */ /* 0x000fe40000000050 */
[----:B------:R-:W-:Y:S02]  /*17ed0*/  FADD R120, R113, R110 ;  /* 0x0000006e71787221 */ /* 0x000fe40000000000 */
[----:B------:R-:W-:Y:S01]  /*17ee0*/  FFMA R80, RZ, R81, R80 ;  /* 0x00000051ff507223 */ /* 0x000fe20000000050 */
[----:B------:R-:W-:-:S03]  /*17ef0*/  FMUL R81, RZ, R182 ;  /* 0x000000b6ff517220 */ /* 0x000fc60000400000 */
[----:B------:R-:W-:-:S04]  /*17f00*/  FADD R80, RZ, R80 ;  /* 0x00000050ff507221 */ /* 0x000fc80000000000 */
[----:B------:R-:W-:Y:S01]  /*17f10*/  FADD R20, R80, R20 ;  /* 0x0000001450147221 */ /* 0x000fe20000000000 */
[----:B------:R-:W-:-:S04]  /*17f20*/  FADD R80, R81, R81 ;  /* 0x0000005151507221 */ /* 0x000fc80000000000 */
        /* <DEDUP_REMOVED lines=9> */
[C---:B------:R-:W-:Y:S01]  /*17fc0*/  FADD R120, R113.reuse, R114 ;  /* 0x0000007271787221 */ /* 0x040fe20000000000 */
[--C-:B------:R-:W-:Y:S01]  /*17fd0*/  FFMA R114, R84, 4, R110.reuse ;  /* 0x4080000054727823 */ /* 0x100fe2000000006e */
[----:B------:R-:W-:Y:S01]  /*17fe0*/  FADD R84, R113, -R110 ;  /* 0x8000006e71547221 */ /* 0x000fe20000000000 */
[----:B------:R-:W-:-:S04]  /*17ff0*/  FMUL R105, R111, R105 ;  /* 0x000000696f697220 */ /* 0x000fc80000400000 */
[----:B------:R-:W-:Y:S01]  /*18000*/  FFMA R105, R109, R120, R105 ;  /* 0x000000786d697223 */ /* 0x000fe20000000069 */
[----:B------:R-:W-:-:S04]  /*18010*/  FMUL R120, R93, R83 ;  /* 0x000000535d787220 */ /* 0x000fc80000400000 */
[C---:B------:R-:W-:Y:S01]  /*18020*/  FFMA R120, R93.reuse, R83, R120 ;  /* 0x000000535d787223 */ /* 0x040fe20000000078 */
[----:B------:R-:W-:Y:S01]  /*18030*/  FADD R83, -R110, R121 ;  /* 0x000000796e537221 */ /* 0x000fe20000000100 */
[----:B------:R-:W-:Y:S02]  /*18040*/  FMUL R110, R93, R85 ;  /* 0x000000555d6e7220 */ /* 0x000fe40000400000 */
[----:B------:R-:W-:Y:S01]  /*18050*/  FADD R113, R113, -R120 ;  /* 0x8000007871717221 */ /* 0x000fe20000000000 */
[----:B------:R-:W-:-:S03]  /*18060*/  FADD R114, -R120, R114 ;  /* 0x0000007278727221 */ /* 0x000fc60000000100 */
[----:B------:R-:W-:Y:S01]  /*18070*/  FFMA R85, R112, -R113, R105 ;  /* 0x8000007170557223 */ /* 0x000fe20000000069 */
[----:B------:R-:W-:Y:S01]  /*18080*/  FADD R105, R110, R110 ;  /* 0x0000006e6e697221 */ /* 0x000fe20000000000 */
[C---:B------:R-:W-:Y:S02]  /*18090*/  FMUL R114, R109.reuse, R114 ;  /* 0x000000726d727220 */ /* 0x040fe40000400000 */
[----:B------:R-:W-:Y:S01]  /*180a0*/  FADD R85, RZ, R85 ;  /* 0x00000055ff557221 */ /* 0x000fe20000000000 */
[--C-:B------:R-:W-:Y:S01]  /*180b0*/  FADD R113, R80, -R105.reuse ;  /* 0x8000006950717221 */ /* 0x100fe20000000000 */
[C---:B------:R-:W-:Y:S01]  /*180c0*/  FADD R105, R104.reuse, R105 ;  /* 0x0000006968697221 */ /* 0x040fe20000000000 */
[----:B------:R-:W-:Y:S01]  /*180d0*/  FADD R104, R104, -R80 ;  /* 0x8000005068687221 */ /* 0x000fe20000000000 */
[C---:B------:R-:W-:Y:S01]  /*180e0*/  FFMA R83, R112.reuse, R83, R114 ;  /* 0x0000005370537223 */ /* 0x040fe20000000072 */
[----:B------:R-:W-:Y:S01]  /*180f0*/  FFMA R113, R109, R113, R82 ;  /* 0x000000716d717223 */ /* 0x000fe20000000052 */
[----:B------:R-:W-:Y:S01]  /*18100*/  FMUL R82, R97, -0.5 ;  /* 0xbf00000061527820 */ /* 0x000fe20000400000 */
[----:B------:R-:W-:Y:S01]  /*18110*/  FMUL R105, R112, R105 ;  /* 0x0000006970697220 */ /* 0x000fe20000400000 */
[----:B------:R-:W-:Y:S01]  /*18120*/  FFMA R104, R110, 4, R104 ;  /* 0x408000006e687823 */ /* 0x000fe20000000068 */
[----:B------:R-:W-:Y:S01]  /*18130*/  FADD R113, RZ, R113 ;  /* 0x00000071ff717221 */ /* 0x000fe20000000000 */
[C---:B------:R-:W-:Y:S01]  /*18140*/  FMUL R80, R82.reuse, 0.63661974668502807617 ;  /* 0x3f22f98352507820 */ /* 0x040fe20000400000 */
[----:B------:R-:W-:Y:S01]  /*18150*/  FFMA R81, R109, R81, R105 ;  /* 0x000000516d517223 */ /* 0x000fe20000000069 */
[----:B------:R-:W-:Y:S01]  /*18160*/  FSETP.GE.AND P1, PT, |R82|, 105615, PT ;  /* 0x47ce47805200780b */ /* 0x000fe20003f26200 */
[----:B------:R-:W-:-:S02]  /*18170*/  FMUL R109, R113, R86 ;  /* 0x00000056716d7220 */ /* 0x000fc40000400000 */
[C---:B------:R-:W-:Y:S01]  /*18180*/  FFMA R84, R111.reuse, -R84, R81 ;  /* 0x800000546f547223 */ /* 0x040fe20000000051 */
[----:B------:R-:W0:Y:S01]  /*18190*/  F2I.NTZ R80, R80 ;  /* 0x0000005000507305 */ /* 0x000e220000203100 */
[----:B------:R-:W-:-:S04]  /*181a0*/  FFMA R81, R111, R104, R83 ;  /* 0x000000686f517223 */ /* 0x000fc80000000053 */
[----:B------:R-:W-:-:S04]  /*181b0*/  FADD R81, RZ, R81 ;  /* 0x00000051ff517221 */ /* 0x000fc80000000000 */
[C---:B------:R-:W-:Y:S01]  /*181c0*/  FMUL R110, R81.reuse, R87 ;  /* 0x00000057516e7220 */ /* 0x040fe20000400000 */
[C---:B------:R-:W-:Y:S01]  /*181d0*/  FMUL R104, R81.reuse, R86 ;  /* 0x0000005651687220 */ /* 0x040fe20000400000 */
[CC--:B------:R-:W-:Y:S01]  /*181e0*/  FFMA R109, R81.reuse, R17.reuse, R109 ;  /* 0x00000011516d7223 */ /* 0x0c0fe2000000006d */
[----:B------:R-:W-:Y:S02]  /*181f0*/  FMUL R111, R81, R18 ;  /* 0x00000012516f7220 */ /* 0x000fe40000400000 */
[C---:B------:R-:W-:Y:S01]  /*18200*/  FFMA R104, R113.reuse, R17, -R104 ;  /* 0x0000001171687223 */ /* 0x040fe20000000868 */
[----:B0-----:R-:W-:Y:S01]  /*18210*/  I2FP.F32.S32 R105, R80 ;  /* 0x0000005000697245 */ /* 0x001fe20000201400 */
[----:B------:R-:W-:Y:S02]  /*18220*/  FFMA R111, R113, R19, -R111 ;  /* 0x00000013716f7223 */ /* 0x000fe4000000086f */
[----:B------:R-:W-:Y:S02]  /*18230*/  FFMA R104, R85, -R87, R104 ;  /* 0x8000005755687223 */ /* 0x000fe40000000068 */
[----:B------:R-:W-:Y:S01]  /*18240*/  FFMA R83, R105, -1.5707962512969970703, R82 ;  /* 0xbfc90fda69537823 */ /* 0x000fe20000000052 */
[----:B------:R-:W-:-:S03]  /*18250*/  FFMA R111, R85, R92, R111 ;  /* 0x0000005c556f7223 */ /* 0x000fc6000000006f */
[----:B------:R-:W-:-:S04]  /*18260*/  FFMA R83, R105, -7.5497894158615963534e-08, R83 ;  /* 0xb3a2216869537823 */ /* 0x000fc80000000053 */
[----:B------:R-:W-:Y:S01]  /*18270*/  FFMA R105, R105, -5.3903029534742383927e-15, R83 ;  /* 0xa7c234c569697823 */ /* 0x000fe20000000053 */
[----:B------:R-:W-:-:S04]  /*18280*/  FADD R83, RZ, R84 ;  /* 0x00000054ff537221 */ /* 0x000fc80000000000 */
[CC--:B------:R-:W-:Y:S01]  /*18290*/  FMUL R84, R83.reuse, R86.reuse ;  /* 0x0000005653547220 */ /* 0x0c0fe20000400000 */
[C---:B------:R-:W-:Y:S01]  /*182a0*/  FFMA R110, R83.reuse, R17, -R110 ;  /* 0x00000011536e7223 */ /* 0x040fe2000000086e */
[----:B------:R-:W-:Y:S02]  /*182b0*/  FFMA R109, R83, R87, R109 ;  /* 0x00000057536d7223 */ /* 0x000fe4000000006d */
[C---:B------:R-:W-:Y:S01]  /*182c0*/  FFMA R84, R85.reuse, R17, -R84 ;  /* 0x0000001155547223 */ /* 0x040fe20000000854 */
[----:B------:R-:W-:Y:S01]  /*182d0*/  FFMA R17, R85, R86, R110 ;  /* 0x0000005655117223 */ /* 0x000fe2000000006e */
[----:B------:R-:W-:Y:S01]  /*182e0*/  FMUL R110, R83, R18 ;  /* 0x00000012536e7220 */ /* 0x000fe20000400000 */
[----:B------:R-:W-:Y:S01]  /*182f0*/  FMUL R86, R81, R92 ;  /* 0x0000005c51567220 */ /* 0x000fe20000400000 */
[C---:B------:R-:W-:Y:S01]  /*18300*/  FFMA R84, R113.reuse, R87, R84 ;  /* 0x0000005771547223 */ /* 0x040fe20000000054 */
[----:B------:R-:W-:Y:S01]  /*18310*/  FMUL R87, R113, R18 ;  /* 0x0000001271577220 */ /* 0x000fe20000400000 */
[-C--:B------:R-:W-:Y:S01]  /*18320*/  FFMA R110, R85, R19.reuse, R110 ;  /* 0x00000013556e7223 */ /* 0x080fe2000000006e */
[-C--:B------:R-:W-:Y:S01]  /*18330*/  FFMA R17, R113, -R88.reuse, R17 ;  /* 0x8000005871117223 */ /* 0x080fe20000000011 */
[C---:B------:R-:W-:Y:S01]  /*18340*/  FFMA R84, R81.reuse, -R88, R84 ;  /* 0x8000005851547223 */ /* 0x040fe20000000054 */
[----:B------:R-:W-:Y:S01]  /*18350*/  FFMA R87, R81, R19, R87 ;  /* 0x0000001351577223 */ /* 0x000fe20000000057 */
[----:B------:R-:W-:-:S04]  /*18360*/  FFMA R110, R113, -R92, R110 ;  /* 0x8000005c716e7223 */ /* 0x000fc8000000006e */
[----:B------:R-:W-:Y:S01]  /*18370*/  FADD R81, -R86, R110 ;  /* 0x0000006e56517221 */ /* 0x000fe20000000100 */
[C---:B------:R-:W-:Y:S01]  /*18380*/  FFMA R110, R83.reuse, R19, -R86 ;  /* 0x00000013536e7223 */ /* 0x040fe20000000856 */
[CC--:B------:R-:W-:Y:S01]  /*18390*/  FFMA R86, R83.reuse, R92.reuse, R87 ;  /* 0x0000005c53567223 */ /* 0x0c0fe20000000057 */
[C---:B------:R-:W-:Y:S01]  /*183a0*/  FFMA R87, R83.reuse, -R92, R111 ;  /* 0x8000005c53577223 */ /* 0x040fe2000000006f */
[----:B------:R-:W-:Y:S01]  /*183b0*/  FFMA R83, R83, R88, R104 ;  /* 0x0000005853537223 */ /* 0x000fe20000000068 */
[C---:B------:R-:W-:Y:S01]  /*183c0*/  FFMA R110, R85.reuse, -R18, R110 ;  /* 0x80000012556e7223 */ /* 0x040fe2000000006e */
[C---:B------:R-:W-:Y:S01]  /*183d0*/  FFMA R88, R85.reuse, R88, R109 ;  /* 0x0000005855587223 */ /* 0x040fe2000000006d */
[-C--:B------:R-:W-:Y:S01]  /*183e0*/  FFMA R109, R85, R92.reuse, R86 ;  /* 0x0000005c556d7223 */ /* 0x080fe20000000056 */
[----:B------:R-:W-:Y:S01]  /*183f0*/  FADD R85, RZ, R81 ;  /* 0x00000051ff557221 */ /* 0x000fe20000000000 */
[----:B------:R-:W-:Y:S01]  /*18400*/  FFMA R104, R113, R92, R110 ;  /* 0x0000005c71687223 */ /* 0x000fe2000000006e */
[----:B------:R-:W-:Y:S01]  /*18410*/  FADD R87, RZ, R87 ;  /* 0x00000057ff577221 */ /* 0x000fe20000000000 */
[----:B------:R-:W-:-:S02]  /*18420*/  MOV R110, R80 ;  /* 0x00000050006e7202 */ /* 0x000fc40000000f00 */
        /* <DEDUP_REMOVED lines=16> */
.L_x_445:
        /* <DEDUP_REMOVED lines=49> */
.L_x_444:
[----:B------:R-:W-:Y:S01]  /*18840*/  FMUL R81, RZ, R82 ;  /* 0x00000052ff517220 */ /* 0x000fe20000400000 */
[----:B------:R-:W-:Y:S02]  /*18850*/  MOV R80, RZ ;  /* 0x000000ff00507202 */ /* 0x000fe40000000f00 */
.L_x_443:
[----:B------:R-:W-:Y:S05]  /*18860*/  BSYNC B2 ;  /* 0x0000000000027941 */ /* 0x000fea0003800000 */
.L_x_442:
        /* <DEDUP_REMOVED lines=28> */
.L_x_449:
        /* <DEDUP_REMOVED lines=49> */
.L_x_448:
[----:B------:R-:W-:Y:S01]  /*18d40*/  FMUL R105, RZ, R82 ;  /* 0x00000052ff697220 */ /* 0x000fe20000400000 */
[----:B------:R-:W-:Y:S02]  /*18d50*/  MOV R110, RZ ;  /* 0x000000ff006e7202 */ /* 0x000fe40000000f00 */
.L_x_447:
[----:B------:R-:W-:Y:S05]  /*18d60*/  BSYNC B2 ;  /* 0x0000000000027941 */ /* 0x000fea0003800000 */
.L_x_446:
[----:B------:R-:W-:Y:S01]  /*18d70*/  IADD3 R110, R110, 0x1, RZ ;  /* 0x000000016e6e7810 */ /* 0x000fe20007ffe0ff */
[----:B------:R-:W-:Y:S01]  /*18d80*/  FMUL R80, R105, R105 ;  /* 0x0000006969507220 */ /* 0x000fe20000400000 */
[----:B------:R-:W-:Y:S01]  /*18d90*/  MOV R81, 0xb94d4153 ;  /* 0xb94d415300517802 */ /* 0x000fe20000000f00 */
[-C--:B------:R-:W-:Y:S01]  /*18da0*/  FFMA R108, R87, R109.reuse, R108 ;  /* 0x0000006d576c7223 */ /* 0x080fe2000000006c */
[----:B------:R-:W-:Y:S01]  /*18db0*/  LOP3.LUT P2, RZ, R110, 0x1, RZ, 0xc0, !PT ;  /* 0x000000016eff7812 */ /* 0x000fe2000784c0ff */
[-C--:B------:R-:W-:Y:S01]  /*18dc0*/  FFMA R106, R86, R109.reuse, R106 ;  /* 0x0000006d566a7223 */ /* 0x080fe2000000006a */
[----:B------:R-:W-:Y:S01]  /*18dd0*/  LOP3.LUT P1, RZ, R110, 0x2, RZ, 0xc0, !PT ;  /* 0x000000026eff7812 */ /* 0x000fe2000782c0ff */
[----:B------:R-:W-:Y:S01]  /*18de0*/  FFMA R107, R85, R109, R107 ;  /* 0x0000006d556b7223 */ /* 0x000fe2000000006b */
[----:B------:R-:W-:Y:S01]  /*18df0*/  FSEL R105, R105, 1, !P2 ;  /* 0x3f80000069697808 */ /* 0x000fe20005000000 */
[----:B------:R-:W-:Y:S01]  /*18e00*/  FMUL R109, R109, -0.5 ;  /* 0xbf0000006d6d7820 */ /* 0x000fe20000400000 */
[----:B------:R-:W-:Y:S01]  /*18e10*/  FADD R17, RZ, R17 ;  /* 0x00000011ff117221 */ /* 0x000fe20000000000 */
[----:B------:R-:W-:Y:S06]  /*18e20*/  BSSY B2, `(.L_x_450) ;  /* 0x000008f000027945 */ /* 0x000fec0003800000 */
        /* <DEDUP_REMOVED lines=8> */
[----:B------:R-:W-:-:S03]  /*18eb0*/  FMUL R81, R93, R18 ;  /* 0x000000125d517220 */ /* 0x000fc60000400000 */
[----:B------:R-:W-:Y:S01]  /*18ec0*/  @P1 FFMA R80, R80, -1, RZ ;  /* 0xbf80000050501823 */ /* 0x000fe200000000ff */
[----:B------:R-:W-:-:S03]  /*18ed0*/  FFMA R81, R93, R18, R81 ;  /* 0x000000125d517223 */ /* 0x000fc60000000051 */
[C---:B------:R-:W-:Y:S01]  /*18ee0*/  FMUL.D2 R90, R80.reuse, R90 ;  /* 0x0000005a505a7220 */ /* 0x040fe20000300000 */
[C---:B------:R-:W-:Y:S01]  /*18ef0*/  FMUL.D2 R89, R80.reuse, R89 ;  /* 0x0000005950597220 */ /* 0x040fe20000300000 */
[----:B------:R-:W-:Y:S02]  /*18f00*/  FMUL.D2 R80, R80, R91 ;  /* 0x0000005b50507220 */ /* 0x000fe40000300000 */
[----:B------:R-:W-:Y:S01]  /*18f10*/  FMUL R90, R86, R90 ;  /* 0x0000005a565a7220 */ /* 0x000fe20000400000 */
[-C--:B------:R-:W-:Y:S01]  /*18f20*/  FMUL R86, RZ, R19.reuse ;  /* 0x00000013ff567220 */ /* 0x080fe20000400000 */
[----:B------:R-:W-:Y:S02]  /*18f30*/  FMUL R19, R93, R19 ;  /* 0x000000135d137220 */ /* 0x000fe40000400000 */
[----:B------:R-:W-:Y:S01]  /*18f40*/  FFMA R89, R87, R89, R90 ;  /* 0x0000005957597223 */ /* 0x000fe2000000005a */
[----:B------:R-:W-:-:S03]  /*18f50*/  FADD R82, R86, R86 ;  /* 0x0000005656527221 */ /* 0x000fc60000000000 */
[----:B------:R-:W-:Y:S01]  /*18f60*/  FFMA R80, R85, R80, R89 ;  /* 0x0000005055507223 */ /* 0x000fe20000000059 */
[----:B------:R-:W-:Y:S01]  /*18f70*/  FMUL R89, R93, R92 ;  /* 0x0000005c5d597220 */ /* 0x000fe20000400000 */
[----:B------:R-:W-:Y:S02]  /*18f80*/  FADD R90, R82, R81 ;  /* 0x00000051525a7221 */ /* 0x000fe40000000000 */
[----:B------:R-:W-:Y:S01]  /*18f90*/  FFMA R104, R104, R109, R80 ;  /* 0x0000006d68687223 */ /* 0x000fe20000000050 */
[----:B------:R-:W-:Y:S01]  /*18fa0*/  FMUL R80, RZ, R18 ;  /* 0x00000012ff507220 */ /* 0x000fe20000400000 */
[----:B------:R-:W-:Y:S01]  /*18fb0*/  FMUL R18, RZ, R92 ;  /* 0x0000005cff127220 */ /* 0x000fe20000400000 */
[----:B------:R-:W-:Y:S01]  /*18fc0*/  FMUL R90, R108, R90 ;  /* 0x0000005a6c5a7220 */ /* 0x000fe20000400000 */
[----:B------:R-:W-:Y:S01]  /*18fd0*/  FADD R104, RZ, R104 ;  /* 0x00000068ff687221 */ /* 0x000fe20000000000 */
[----:B------:R-:W-:Y:S01]  /*18fe0*/  FADD R91, R80, R80 ;  /* 0x00000050505b7221 */ /* 0x000fe20000000000 */
[----:B------:R-:W-:-:S04]  /*18ff0*/  FADD R85, R18, R18 ;  /* 0x0000001212557221 */ /* 0x000fc80000000000 */
[----:B------:R-:W-:Y:S01]  /*19000*/  FADD R87, R85, R91 ;  /* 0x0000005b55577221 */ /* 0x000fe20000000000 */
[----:B------:R-:W-:Y:S01]  /*19010*/  FFMA R92, R19, 4, R85 ;  /* 0x40800000135c7823 */ /* 0x000fe20000000055 */
[----:B------:R-:W-:Y:S02]  /*19020*/  FADD R81, -R85, R81 ;  /* 0x0000005155517221 */ /* 0x000fe40000000100 */
[C---:B------:R-:W-:Y:S01]  /*19030*/  FFMA R87, R89.reuse, 4, R87 ;  /* 0x4080000059577823 */ /* 0x040fe20000000057 */
[----:B------:R-:W-:Y:S01]  /*19040*/  FADD R89, R89, R89 ;  /* 0x0000005959597221 */ /* 0x000fe20000000000 */
[----:B------:R-:W-:Y:S02]  /*19050*/  FFMA R81, R86, 4, R81 ;  /* 0x4080000056517823 */ /* 0x000fe40000000051 */
        /* <DEDUP_REMOVED lines=8> */
[----:B------:R-:W-:Y:S01]  /*190e0*/  FADD R80, R85, R90 ;  /* 0x0000005a55507221 */ /* 0x000fe20000000000 */
[----:B------:R-:W-:Y:S01]  /*190f0*/  FADD R90, R90, -R91 ;  /* 0x8000005b5a5a7221 */ /* 0x000fe20000000000 */
[----:B------:R-:W-:Y:S01]  /*19100*/  FADD R91, -R91, R92 ;  /* 0x0000005c5b5b7221 */ /* 0x000fe20000000100 */
[--C-:B------:R-:W-:Y:S01]  /*19110*/  FADD R92, R85, R82.reuse ;  /* 0x00000052555c7221 */ /* 0x100fe20000000000 */
[----:B------:R-:W-:Y:S01]  /*19120*/  FFMA R19, R107, R80, R19 ;  /* 0x000000506b137223 */ /* 0x000fe20000000013 */
[----:B------:R-:W-:Y:S01]  /*19130*/  FADD R80, R85, -R82 ;  /* 0x8000005255507221 */ /* 0x000fe20000000000 */
[----:B------:R-:W-:Y:S01]  /*19140*/  FFMA R85, R86, 4, R85 ;  /* 0x4080000056557823 */ /* 0x000fe20000000055 */
[C---:B------:R-:W-:Y:S01]  /*19150*/  FFMA R92, R106.reuse, R92, R18 ;  /* 0x0000005c6a5c7223 */ /* 0x040fe20000000012 */
[C---:B------:R-:W-:Y:S01]  /*19160*/  FMUL R91, R106.reuse, R91 ;  /* 0x0000005b6a5b7220 */ /* 0x040fe20000400000 */
[----:B------:R-:W-:Y:S01]  /*19170*/  FFMA R19, R106, R80, R19 ;  /* 0x000000506a137223 */ /* 0x000fe20000000013 */
[----:B------:R-:W-:Y:S01]  /*19180*/  FMUL R80, R96, -0.5 ;  /* 0xbf00000060507820 */ /* 0x000fe20000400000 */
[----:B------:R-:W-:Y:S01]  /*19190*/  FADD R85, -R89, R85 ;  /* 0x0000005559557221 */ /* 0x000fe20000000100 */
[----:B------:R-:W-:Y:S01]  /*191a0*/  FADD R82, R82, -R89 ;  /* 0x8000005952527221 */ /* 0x000fe20000000000 */
[----:B------:R-:W-:Y:S01]  /*191b0*/  FADD R86, RZ, R21 ;  /* 0x00000015ff567221 */ /* 0x000fe20000000000 */
[----:B------:R-:W-:Y:S01]  /*191c0*/  FMUL R18, R80, 0.63661974668502807617 ;  /* 0x3f22f98350127820 */ /* 0x000fe20000400000 */
[----:B------:R-:W-:Y:S01]  /*191d0*/  FFMA R85, R108, R85, R91 ;  /* 0x000000556c557223 */ /* 0x000fe2000000005b */
[C---:B------:R-:W-:Y:S01]  /*191e0*/  FFMA R82, R107.reuse, -R82, R87 ;  /* 0x800000526b527223 */ /* 0x040fe20000000057 */
[----:B------:R-:W-:Y:S01]  /*191f0*/  FSETP.GE.AND P1, PT, |R80|, 105615, PT ;  /* 0x47ce47805000780b */ /* 0x000fe20003f26200 */
[----:B------:R-:W-:Y:S01]  /*19200*/  FFMA R90, R108, -R90, R92 ;  /* 0x8000005a6c5a7223 */ /* 0x000fe2000000005c */
[----:B------:R-:W-:Y:S01]  /*19210*/  FFMA R107, R107, R81, R85 ;  /* 0x000000516b6b7223 */ /* 0x000fe20000000055 */
[----:B------:R-:W0:Y:S01]  /*19220*/  F2I.NTZ R18, R18 ;  /* 0x0000001200127305 */ /* 0x000e220000203100 */
[----:B------:R-:W-:Y:S01]  /*19230*/  FADD R17, R82, R17 ;  /* 0x0000001152117221 */ /* 0x000fe20000000000 */
[----:B------:R-:W-:Y:S01]  /*19240*/  FADD R82, RZ, R84 ;  /* 0x00000054ff527221 */ /* 0x000fe20000000000 */
[----:B------:R-:W-:Y:S01]  /*19250*/  FADD R21, RZ, R88 ;  /* 0x00000058ff157221 */ /* 0x000fe20000000000 */
[----:B------:R-:W-:-:S02]  /*19260*/  FADD R86, R104, R86 ;  /* 0x0000005668567221 */ /* 0x000fc40000000000 */
[----:B------:R-:W-:Y:S01]  /*19270*/  FADD R82, R90, R82 ;  /* 0x000000525a527221 */ /* 0x000fe20000000000 */
[----:B------:R-:W-:Y:S01]  /*19280*/  FADD R21, R107, R21 ;  /* 0x000000156b157221 */ /* 0x000fe20000000000 */
[-C--:B0-----:R-:W-:Y:S02]  /*19290*/  I2FP.F32.S32 R85, R18.reuse ;  /* 0x0000001200557245 */ /* 0x081fe40000201400 */
[----:B------:R-:W-:-:S03]  /*192a0*/  MOV R84, R18 ;  /* 0x0000001200547202 */ /* 0x000fc60000000f00 */
[----:B------:R-:W-:-:S04]  /*192b0*/  FFMA R81, R85, -1.5707962512969970703, R80 ;  /* 0xbfc90fda55517823 */ /* 0x000fc80000000050 */
[----:B------:R-:W-:-:S04]  /*192c0*/  FFMA R81, R85, -7.5497894158615963534e-08, R81 ;  /* 0xb3a2216855517823 */ /* 0x000fc80000000051 */
[----:B------:R-:W-:Y:S01]  /*192d0*/  FFMA R85, R85, -5.3903029534742383927e-15, R81 ;  /* 0xa7c234c555557823 */ /* 0x000fe20000000051 */
[----:B------:R-:W-:-:S04]  /*192e0*/  FADD R81, RZ, R83 ;  /* 0x00000053ff517221 */ /* 0x000fc80000000000 */
        /* <DEDUP_REMOVED lines=15> */
.L_x_453:
        /* <DEDUP_REMOVED lines=49> */
.L_x_452:
[----:B------:R-:W-:Y:S01]  /*196f0*/  FMUL R19, RZ, R80 ;  /* 0x00000050ff137220 */ /* 0x000fe20000400000 */
[----:B------:R-:W-:Y:S02]  /*19700*/  MOV R18, RZ ;  /* 0x000000ff00127202 */ /* 0x000fe40000000f00 */
.L_x_451:
[----:B------:R-:W-:Y:S05]  /*19710*/  BSYNC B2 ;  /* 0x0000000000027941 */ /* 0x000fea0003800000 */
.L_x_450:
        /* <DEDUP_REMOVED lines=28> */
.L_x_457:
        /* <DEDUP_REMOVED lines=49> */
.L_x_456:
[----:B------:R-:W-:Y:S01]  /*19bf0*/  FMUL R85, RZ, R80 ;  /* 0x00000050ff557220 */ /* 0x000fe20000400000 */
[----:B------:R-:W-:Y:S02]  /*19c00*/  MOV R84, RZ ;  /* 0x000000ff00547202 */ /* 0x000fe40000000f00 */
.L_x_455:
[----:B------:R-:W-:Y:S05]  /*19c10*/  BSYNC B2 ;  /* 0x0000000000027941 */ /* 0x000fea0003800000 */
.L_x_454:
[----:B------:R-:W-:Y:S01]  /*19c20*/  IADD3 R84, R84, 0x1, RZ ;  /* 0x0000000154547810 */ /* 0x000fe20007ffe0ff */
[----:B------:R-:W-:Y:S01]  /*19c30*/  FMUL R18, R85, R85 ;  /* 0x0000005555127220 */ /* 0x000fe20000400000 */
[----:B------:R-:W-:Y:S01]  /*19c40*/  MOV R19, 0xb94d4153 ;  /* 0xb94d415300137802 */ /* 0x000fe20000000f00 */
[----:B------:R-:W-:Y:S01]  /*19c50*/  BSSY B5, `(.L_x_458) ;  /* 0x0000062000057945 */ /* 0x000fe20003800000 */
[C---:B------:R-:W-:Y:S02]  /*19c60*/  LOP3.LUT P2, RZ, R84.reuse, 0x1, RZ, 0xc0, !PT ;  /* 0x0000000154ff7812 */ /* 0x040fe4000784c0ff */
[----:B------:R-:W-:Y:S01]  /*19c70*/  LOP3.LUT P1, RZ, R84, 0x2, RZ, 0xc0, !PT ;  /* 0x0000000254ff7812 */ /* 0x000fe2000782c0ff */
[----:B------:R-:W-:Y:S01]  /*19c80*/  FMUL R84, R83, -0.5 ;  /* 0xbf00000053547820 */ /* 0x000fe20000400000 */
[----:B------:R-:W-:Y:S01]  /*19c90*/  FSEL R85, R85, 1, !P2 ;  /* 0x3f80000055557808 */ /* 0x000fe20005000000 */
[----:B------:R-:W-:-:S04]  /*19ca0*/  FMUL R83, RZ, R94 ;  /* 0x0000005eff537220 */ /* 0x000fc80000400000 */
[----:B------:R-:W-:-:S04]  /*19cb0*/  FADD R87, R83, R180 ;  /* 0x000000b453577221 */ /* 0x000fc80000000000 */
        /* <DEDUP_REMOVED lines=9> */
[----:B------:R-:W-:-:S03]  /*19d50*/  FADD R85, R80, R83 ;  /* 0x0000005350557221 */ /* 0x000fc60000000000 */
[----:B------:R-:W-:Y:S01]  /*19d60*/  @P1 FFMA R18, R18, -1, RZ ;  /* 0xbf80000012121823 */ /* 0x000fe200000000ff */
[----:B------:R-:W-:-:S03]  /*19d70*/  FADD R85, R85, R181 ;  /* 0x000000b555557221 */ /* 0x000fc60000000000 */
[----:B------:R-:W-:Y:S01]  /*19d80*/  FMUL.D2 R19, RZ, R18 ;  /* 0x00000012ff137220 */ /* 0x000fe20000300000 */
[----:B------:R-:W-:Y:S01]  /*19d90*/  FMUL.D2 R18, R18, R93 ;  /* 0x0000005d12127220 */ /* 0x000fe20000300000 */
[----:B------:R-:W-:Y:S02]  /*19da0*/  FADD R85, R85, R85 ;  /* 0x0000005555557221 */ /* 0x000fe40000000000 */
[----:B------:R-:W-:-:S04]  /*19db0*/  FMUL R17, R17, R19 ;  /* 0x0000001311117220 */ /* 0x000fc80000400000 */
[----:B------:R-:W-:Y:S01]  /*19dc0*/  FFMA R17, R81, R18, R17 ;  /* 0x0000001251117223 */ /* 0x000fe20000000011 */
[----:B------:R-:W-:-:S03]  /*19dd0*/  FMUL R81, RZ, R181 ;  /* 0x000000b5ff517220 */ /* 0x000fc60000400000 */
[----:B------:R-:W-:Y:S01]  /*19de0*/  FFMA R17, R82, R19, R17 ;  /* 0x0000001352117223 */ /* 0x000fe20000000011 */
[----:B------:R-:W-:Y:S01]  /*19df0*/  FADD R82, R95, R95 ;  /* 0x0000005f5f527221 */ /* 0x000fe20000000000 */
[C---:B------:R-:W-:Y:S01]  /*19e00*/  FADD R19, R80.reuse, -R81 ;  /* 0x8000005150137221 */ /* 0x040fe20000000000 */
[----:B------:R-:W-:Y:S01]  /*19e10*/  FADD R87, R81, R87 ;  /* 0x0000005751577221 */ /* 0x000fe20000000000 */
[----:B------:R-:W-:Y:S01]  /*19e20*/  FFMA R84, R21, R84, R17 ;  /* 0x0000005415547223 */ /* 0x000fe20000000011 */
[----:B------:R-:W-:Y:S01]  /*19e30*/  FADD R17, R80, R94 ;  /* 0x0000005e50117221 */ /* 0x000fe20000000000 */
[-C--:B------:R-:W-:Y:S01]  /*19e40*/  FFMA R18, R82, R95.reuse, -1 ;  /* 0xbf80000052127423 */ /* 0x080fe2000000005f */
[----:B------:R-:W-:Y:S01]  /*19e50*/  FMUL R19, R19, R95 ;  /* 0x0000005f13137220 */ /* 0x000fe20000400000 */
[----:B------:R-:W-:Y:S01]  /*19e60*/  FADD R87, R87, R87 ;  /* 0x0000005757577221 */ /* 0x000fe20000000000 */
[----:B------:R-:W-:Y:S01]  /*19e70*/  FADD R17, R17, R81 ;  /* 0x0000005111117221 */ /* 0x000fe20000000000 */
[----:B------:R-:W-:Y:S01]  /*19e80*/  FADD R21, R80, -R181 ;  /* 0x800000b550157221 */ /* 0x000fe20000000000 */
[----:B------:R-:W-:-:S02]  /*19e90*/  FADD R84, RZ, R84 ;  /* 0x00000054ff547221 */ /* 0x000fc40000000000 */
[----:B------:R-:W-:Y:S01]  /*19ea0*/  FADD R17, R17, R17 ;  /* 0x0000001111117221 */ /* 0x000fe20000000000 */
[----:B------:R-:W-:Y:S01]  /*19eb0*/  FMUL R21, R21, R95 ;  /* 0x0000005f15157220 */ /* 0x000fe20000400000 */
[----:B------:R-:W-:Y:S02]  /*19ec0*/  FADD R89, R103, R84 ;  /* 0x0000005467597221 */ /* 0x000fe40000000000 */
[----:B------:R-:W-:-:S04]  /*19ed0*/  FFMA R17, R17, R94, R18 ;  /* 0x0000005e11117223 */ /* 0x000fc80000000012 */
[----:B------:R-:W-:Y:S01]  /*19ee0*/  FFMA R19, R19, 2, R17 ;  /* 0x4000000013137823 */ /* 0x000fe20000000011 */
[----:B------:R-:W-:Y:S01]  /*19ef0*/  FMUL R17, RZ, R18 ;  /* 0x00000012ff117220 */ /* 0x000fe20000400000 */
[----:B------:R-:W-:-:S03]  /*19f00*/  FFMA R18, R85, R181, R18 ;  /* 0x000000b555127223 */ /* 0x000fc60000000012 */
[----:B------:R-:W-:-:S04]  /*19f10*/  FFMA R87, R87, R94, R17 ;  /* 0x0000005e57577223 */ /* 0x000fc80000000011 */
[----:B------:R-:W-:Y:S01]  /*19f20*/  FFMA R21, R21, 2, R87 ;  /* 0x4000000015157823 */ /* 0x000fe20000000057 */
[C-C-:B------:R-:W-:Y:S01]  /*19f30*/  FFMA R87, R85.reuse, R94, R17.reuse ;  /* 0x0000005e55577223 */ /* 0x140fe20000000011 */
[----:B------:R-:W-:Y:S01]  /*19f40*/  FFMA R17, R85, R180, R17 ;  /* 0x000000b455117223 */ /* 0x000fe20000000011 */
[----:B------:R-:W-:Y:S01]  /*19f50*/  FADD R85, -R81, R180 ;  /* 0x000000b451557221 */ /* 0x000fe20000000100 */
[----:B------:R-:W-:-:S03]  /*19f60*/  FMUL R88, R21, R21 ;  /* 0x0000001515587220 */ /* 0x000fc60000400000 */
[----:B------:R-:W-:Y:S01]  /*19f70*/  FMUL R85, R85, R95 ;  /* 0x0000005f55557220 */ /* 0x000fe20000400000 */
[----:B------:R-:W-:-:S03]  /*19f80*/  FFMA R88, R19, R19, R88 ;  /* 0x0000001313587223 */ /* 0x000fc60000000058 */
[----:B------:R-:W-:Y:S01]  /*19f90*/  FFMA R87, R85, 2, R87 ;  /* 0x4000000055577823 */ /* 0x000fe20000000057 */
[----:B------:R-:W-:Y:S01]  /*19fa0*/  FADD R85, R81, -R94 ;  /* 0x8000005e51557221 */ /* 0x000fe20000000000 */
[----:B------:R-:W-:Y:S02]  /*19fb0*/  FSETP.GT.AND P1, PT, R88, RZ, PT ;  /* 0x000000ff5800720b */ /* 0x000fe40003f24000 */
[----:B------:R-:W-:Y:S01]  /*19fc0*/  FADD R87, RZ, -R87 ;  /* 0x80000057ff577221 */ /* 0x000fe20000000000 */
[----:B------:R-:W-:-:S04]  /*19fd0*/  FMUL R85, R85, R95 ;  /* 0x0000005f55557220 */ /* 0x000fc80000400000 */
[----:B------:R-:W-:Y:S01]  /*19fe0*/  FFMA R17, R85, 2, R17 ;  /* 0x4000000055117823 */ /* 0x000fe20000000011 */
[----:B------:R-:W-:-:S04]  /*19ff0*/  FADD R85, -R80, R83 ;  /* 0x0000005350557221 */ /* 0x000fc80000000100 */
[----:B------:R-:W-:-:S04]  /*1a000*/  FMUL R85, R85, R95 ;  /* 0x0000005f55557220 */ /* 0x000fc80000400000 */
[----:B------:R-:W-:Y:S02]  /*1a010*/  FFMA R18, R85, 2, R18 ;  /* 0x4000000055127823 */ /* 0x000fe40000000012 */
[----:B------:R-:W-:Y:S01]  /*1a020*/  CS2R R84, SRZ ;  /* 0x0000000000547805 */ /* 0x000fe2000001ff00 */
[----:B------:R-:W-:Y:S05]  /*1a030*/  @!P1 BRA `(.L_x_459) ;  /* 0x0000023000009947 */ /* 0x000fea0003800000 */
[----:B------:R-:W0:Y:S01]  /*1a040*/  MUFU.RCP R84, R88 ;  /* 0x0000005800547308 */ /* 0x000e220000001000 */
[----:B------:R-:W-:Y:S01]  /*1a050*/  FADD R20, RZ, R20 ;  /* 0x00000014ff147221 */ /* 0x000fe20000000000 */
[----:B------:R-:W-:Y:S03]  /*1a060*/  BSSY B6, `(.L_x_460) ;  /* 0x000000e000067945 */ /* 0x000fe60003800000 */
[----:B------:R-:W-:-:S03]  /*1a070*/  FADD R20, RZ, -R20 ;  /* 0x80000014ff147221 */ /* 0x000fc60000000000 */
[----:B------:R-:W1:Y:S01]  /*1a080*/  FCHK P1, R21, R88 ;  /* 0x0000005815007302 */ /* 0x000e620000020000 */
[----:B0-----:R-:W-:-:S04]  /*1a090*/  FFMA R85, -R88, R84, 1 ;  /* 0x3f80000058557423 */ /* 0x001fc80000000154 */
[----:B------:R-:W-:-:S04]  /*1a0a0*/  FFMA R84, R84, R85, R84 ;  /* 0x0000005554547223 */ /* 0x000fc80000000054 */
[----:B------:R-:W-:-:S04]  /*1a0b0*/  FFMA R85, R21, R84, RZ ;  /* 0x0000005415557223 */ /* 0x000fc800000000ff */
[----:B------:R-:W-:-:S04]  /*1a0c0*/  FFMA R90, -R88, R85, R21 ;  /* 0x00000055585a7223 */ /* 0x000fc80000000115 */
[----:B------:R-:W-:Y:S01]  /*1a0d0*/  FFMA R85, R84, R90, R85 ;  /* 0x0000005a54557223 */ /* 0x000fe20000000055 */
[----:B------:R-:W-:Y:S01]  /*1a0e0*/  FADD R84, RZ, R20 ;  /* 0x00000014ff547221 */ /* 0x000fe20000000000 */
[----:B-1----:R-:W-:Y:S05]  /*1a0f0*/  @!P1 BRA `(.L_x_461) ;  /* 0x0000004000009947 */ /* 0x002fea0003800000 */
[----:B------:R-:W-:Y:S02]  /*1a100*/  MOV R20, R88 ;  /* 0x0000005800147202 */ /* 0x000fe40000000f00 */
[----:B------:R-:W-:Y:S02]  /*1a110*/  MOV R103, 0x1a130 ;  /* 0x0001a13000677802 */ /* 0x000fe40000000f00 */
[----:B------:R-:W-:Y:S05]  /*1a120*/  CALL.REL.NOINC `($__internal_7_$__cuda_sm3x_div_rn_noftz_f32_slowpath) ;  /* 0x0000b07000007944 */ /* 0x000fea0003c00000 */
[----:B------:R-:W-:Y:S02]  /*1a130*/  MOV R85, R104 ;  /* 0x0000006800557202 */ /* 0x000fe40000000f00 */
.L_x_461:
[----:B------:R-:W-:Y:S05]  /*1a140*/  BSYNC B6 ;  /* 0x0000000000067941 */ /* 0x000fea0003800000 */
.L_x_460:
        /* <DEDUP_REMOVED lines=15> */
.L_x_463:
[----:B------:R-:W-:Y:S05]  /*1a240*/  BSYNC B6 ;  /* 0x0000000000067941 */ /* 0x000fea0003800000 */
.L_x_462:
[----:B------:R-:W-:Y:S01]  /*1a250*/  FFMA R84, R84, R20, RZ ;  /* 0x0000001454547223 */ /* 0x000fe200000000ff */
[----:B------:R-:W-:Y:S02]  /*1a260*/  FADD R85, RZ, R85 ;  /* 0x00000055ff557221 */ /* 0x000fe40000000000 */
.L_x_459:
[----:B------:R-:W-:Y:S05]  /*1a270*/  BSYNC B5 ;  /* 0x0000000000057941 */ /* 0x000fea0003800000 */
.L_x_458:
[----:B------:R-:W-:Y:S01]  /*1a280*/  FSETP.GE.AND P1, PT, |R87|, 1, PT ;  /* 0x3f8000005700780b */ /* 0x000fe20003f26200 */
[----:B------:R-:W-:Y:S01]  /*1a290*/  FADD R86, RZ, R86 ;  /* 0x00000056ff567221 */ /* 0x000fe20000000000 */
[----:B------:R-:W-:Y:S01]  /*1a2a0*/  FADD R89, RZ, R89 ;  /* 0x00000059ff597221 */ /* 0x000fe20000000000 */
[----:B------:R-:W-:Y:S01]  /*1a2b0*/  BSSY B3, `(.L_x_464) ;  /* 0x000002e000037945 */ /* 0x000fe20003800000 */
[----:B------:R-:W-:Y:S01]  /*1a2c0*/  MOV R88, RZ ;  /* 0x000000ff00587202 */ /* 0x000fe20000000f00 */
[----:B------:R-:W-:Y:S01]  /*1a2d0*/  FADD R86, RZ, -R86 ;  /* 0x80000056ff567221 */ /* 0x000fe20000000000 */
[----:B------:R-:W-:-:S03]  /*1a2e0*/  FADD R19, RZ, -R89 ;  /* 0x80000059ff137221 */ /* 0x000fc60000000000 */
[----:B------:R-:W-:Y:S01]  /*1a2f0*/  FADD R86, RZ, R86 ;  /* 0x00000056ff567221 */ /* 0x000fe20000000000 */
[----:B------:R-:W-:-:S04]  /*1a300*/  FADD R19, RZ, R19 ;  /* 0x00000013ff137221 */ /* 0x000fc80000000000 */
[----:B------:R-:W-:Y:S02]  /*1a310*/  FSEL R89, R86, RZ, !P1 ;  /* 0x000000ff56597208 */ /* 0x000fe40004800000 */
[----:B------:R-:W-:Y:S01]  /*1a320*/  MOV R86, RZ ;  /* 0x000000ff00567202 */ /* 0x000fe20000000f00 */
        /* <DEDUP_REMOVED lines=11> */
.L_x_467:
[----:B01----:R-:W-:Y:S01]  /*1a3e0*/  FMUL.FTZ R21, R20, R86 ;  /* 0x0000005614157220 */ /* 0x003fe20000410000 */
[----:B------:R-:W-:-:S03]  /*1a3f0*/  FMUL.FTZ R86, R86, 0.5 ;  /* 0x3f00000056567820 */ /* 0x000fc60000410000 */
[----:B------:R-:W-:-:S04]  /*1a400*/  FFMA R20, -R21, R21, R20 ;  /* 0x0000001515147223 */ /* 0x000fc80000000114 */
[----:B------:R-:W-:Y:S02]  /*1a410*/  FFMA R20, R20, R86, R21 ;  /* 0x0000005614147223 */ /* 0x000fe40000000015 */
.L_x_468:
[----:B------:R-:W-:Y:S05]  /*1a420*/  BSYNC B2 ;  /* 0x0000000000027941 */ /* 0x000fea0003800000 */
.L_x_466:
        /* <DEDUP_REMOVED lines=13> */
.L_x_472:
[----:B------:R-:W0:Y:S02]  /*1a500*/  MUFU.RCP R21, R20 ;  /* 0x0000001400157308 */ /* 0x000e240000001000 */
[----:B0-----:R-:W-:-:S04]  /*1a510*/  FFMA R20, R21, R20, -1 ;  /* 0xbf80000015147423 */ /* 0x001fc80000000014 */
[----:B------:R-:W-:-:S04]  /*1a520*/  FADD.FTZ R20, -R20, -RZ ;  /* 0x800000ff14147221 */ /* 0x000fc80000010100 */
[----:B------:R-:W-:Y:S02]  /*1a530*/  FFMA R21, R21, R20, R21 ;  /* 0x0000001415157223 */ /* 0x000fe40000000015 */
.L_x_473:
[----:B------:R-:W-:Y:S05]  /*1a540*/  BSYNC B6 ;  /* 0x0000000000067941 */ /* 0x000fea0003800000 */
.L_x_471:
[----:B------:R-:W-:Y:S02]  /*1a550*/  FFMA R21, R89, R21, RZ ;  /* 0x0000001559157223 */ /* 0x000fe400000000ff */
.L_x_470:
[----:B------:R-:W-:Y:S05]  /*1a560*/  BSYNC B5 ;  /* 0x0000000000057941 */ /* 0x000fea0003800000 */
.L_x_469:
[----:B------:R-:W-:-:S04]  /*1a570*/  FADD R21, RZ, -R21 ;  /* 0x80000015ff157221 */ /* 0x000fc80000000000 */
[----:B------:R-:W-:Y:S02]  /*1a580*/  FADD R86, RZ, R21 ;  /* 0x00000015ff567221 */ /* 0x000fe40000000000 */
.L_x_465:
[----:B------:R-:W-:Y:S05]  /*1a590*/  BSYNC B3 ;  /* 0x0000000000037941 */ /* 0x000fea0003800000 */
.L_x_464:
        /* <DEDUP_REMOVED lines=20> */
.L_x_477:
[----:B------:R-:W-:Y:S05]  /*1a6e0*/  BSYNC B6 ;  /* 0x0000000000067941 */ /* 0x000fea0003800000 */
.L_x_476:
        /* <DEDUP_REMOVED lines=15> */
.L_x_479:
[----:B------:R-:W-:Y:S05]  /*1a7e0*/  BSYNC B6 ;  /* 0x0000000000067941 */ /* 0x000fea0003800000 */
.L_x_478:
[----:B------:R-:W-:Y:S01]  /*1a7f0*/  FFMA R88, R19, R88, RZ ;  /* 0x0000005813587223 */ /* 0x000fe200000000ff */
[----:B------:R-:W-:Y:S02]  /*1a800*/  FADD R20, RZ, R17 ;  /* 0x00000011ff147221 */ /* 0x000fe40000000000 */
.L_x_475:
[----:B------:R-:W-:Y:S05]  /*1a810*/  BSYNC B5 ;  /* 0x0000000000057941 */ /* 0x000fea0003800000 */
.L_x_474:
[----:B------:R-:W-:Y:S01]  /*1a820*/  FMUL R19, RZ, R95 ;  /* 0x0000005fff137220 */ /* 0x000fe20000400000 */
[----:B------:R-:W-:Y:S01]  /*1a830*/  FADD R17, R81, R81 ;  /* 0x0000005151117221 */ /* 0x000fe20000000000 */
[----:B------:R-:W-:Y:S01]  /*1a840*/  FADD R21, R80, R80 ;  /* 0x0000005050157221 */ /* 0x000fe20000000000 */
[----:B------:R-:W-:Y:S01]  /*1a850*/  FADD R87, R181, R181 ;  /* 0x000000b5b5577221 */ /* 0x000fe20000000000 */
[----:B------:R-:W-:Y:S01]  /*1a860*/  FADD R18, R19, R19 ;  /* 0x0000001313127221 */ /* 0x000fe20000000000 */
[----:B------:R-:W-:Y:S01]  /*1a870*/  FADD R169, RZ, R169 ;  /* 0x000000a9ffa97221 */ /* 0x000fe20000000000 */
[----:B------:R-:W-:Y:S01]  /*1a880*/  FADD R92, -R82, R21 ;  /* 0x00000015525c7221 */ /* 0x000fe20000000100 */
[----:B------:R-:W-:Y:S01]  /*1a890*/  FADD R90, R21, R87 ;  /* 0x00000057155a7221 */ /* 0x000fe20000000000 */
[----:B------:R-:W-:Y:S01]  /*1a8a0*/  FADD R89, R18, R17 ;  /* 0x0000001112597221 */ /* 0x000fe20000000000 */
[----:B------:R-:W-:Y:S01]  /*1a8b0*/  FADD R172, RZ, R172 ;  /* 0x000000acffac7221 */ /* 0x000fe20000000000 */
[----:B------:R-:W-:Y:S01]  /*1a8c0*/  FADD R173, RZ, R173 ;  /* 0x000000adffad7221 */ /* 0x000fe20000000000 */
[----:B------:R-:W-:Y:S01]  /*1a8d0*/  FFMA R90, R83, 4, R90 ;  /* 0x40800000535a7823 */ /* 0x000fe2000000005a */
[----:B------:R-:W-:Y:S01]  /*1a8e0*/  FMUL R89, R89, R20 ;  /* 0x0000001459597220 */ /* 0x000fe20000400000 */
[----:B------:R-:W-:-:S03]  /*1a8f0*/  FADD R174, RZ, R174 ;  /* 0x000000aeffae7221 */ /* 0x000fc60000000000 */
        /* <DEDUP_REMOVED lines=25> */
[----:B------:R-:W-:-:S04]  /*1aa90*/  FADD R86, R18, -R17 ;  /* 0x8000001112567221 */ /* 0x000fc80000000000 */
        /* <DEDUP_REMOVED lines=30> */
[----:B------:R-:W-:-:S04]  /*1ac80*/  FADD R91, -R87, R91 ;  /* 0x0000005b575b7221 */ /* 0x000fc80000000100 */
[----:B------:R-:W-:Y:S01]  /*1ac90*/  FMUL R84, R91, R84 ;  /* 0x000000545b547220 */ /* 0x000fe20000400000 */
[----:B------:R-:W-:-:S04]  /*1aca0*/  FFMA R91, R95, 4, R17 ;  /* 0x408000005f5b7823 */ /* 0x000fc80000000011 */
        /* <DEDUP_REMOVED lines=8> */
[--C-:B------:R-:W-:Y:S01]  /*1ad30*/  FADD R94, R18, R87.reuse ;  /* 0x00000057125e7221 */ /* 0x100fe20000000000 */
[----:B------:R-:W-:Y:S02]  /*1ad40*/  FFMA R87, R19, 4, R87 ;  /* 0x4080000013577823 */ /* 0x000fe40000000057 */
[----:B------:R-:W-:Y:S02]  /*1ad50*/  FMUL R84, R84, R85 ;  /* 0x0000005554547220 */ /* 0x000fe40000400000 */
[C---:B------:R-:W-:Y:S02]  /*1ad60*/  FADD R87, -R89.reuse, R87 ;  /* 0x0000005759577221 */ /* 0x040fe40000000100 */
        /* <DEDUP_REMOVED lines=20> */
[----:B------:R-:W-:-:S02]  /*1aeb0*/  FFMA R21, RZ, R21, R93 ;  /* 0x00000015ff157223 */ /* 0x000fc4000000005d */
[----:B------:R-:W-:Y:S01]  /*1aec0*/  FFMA R81, RZ, R87, R81 ;  /* 0x00000057ff517223 */ /* 0x000fe20000000051 */
[----:B------:R-:W-:Y:S01]  /*1aed0*/  FFMA R17, -RZ, R17, R80 ;  /* 0x00000011ff117223 */ /* 0x000fe20000000150 */
[----:B------:R-:W-:Y:S01]  /*1aee0*/  FFMA R18, -R18, R85, R21 ;  /* 0x0000005512127223 */ /* 0x000fe20000000115 */
[----:B------:R-:W-:Y:S01]  /*1aef0*/  FMUL R21, R83, R214 ;  /* 0x000000d653157220 */ /* 0x000fe20000400000 */
[----:B------:R-:W-:Y:S01]  /*1af00*/  FFMA R81, RZ, R92, R81 ;  /* 0x0000005cff517223 */ /* 0x000fe20000000051 */
[----:B------:R-:W-:Y:S01]  /*1af10*/  FADD R17, R86, R17 ;  /* 0x0000001156117221 */ /* 0x000fe20000000000 */
[----:B------:R-:W-:Y:S02]  /*1af20*/  FADD R18, R20, R18 ;  /* 0x0000001214127221 */ /* 0x000fe40000000000 */
[----:B------:R-:W-:Y:S01]  /*1af30*/  FADD R81, R88, R81 ;  /* 0x0000005158517221 */ /* 0x000fe20000000000 */
[----:B------:R-:W-:Y:S01]  /*1af40*/  FMUL R19, R17, R214 ;  /* 0x000000d611137220 */ /* 0x000fe20000400000 */
[----:B------:R-:W-:-:S02]  /*1af50*/  FMUL R82, R64, R18 ;  /* 0x0000001240527220 */ /* 0x000fc40000400000 */
[CC--:B------:R-:W-:Y:S01]  /*1af60*/  FMUL R20, R81.reuse, R214.reuse ;  /* 0x000000d651147220 */ /* 0x0c0fe20000400000 */
[C---:B------:R-:W-:Y:S01]  /*1af70*/  FMUL R80, R81.reuse, R217 ;  /* 0x000000d951507220 */ /* 0x040fe20000400000 */
[CC--:B------:R-:W-:Y:S01]  /*1af80*/  FFMA R19, R18.reuse, R219.reuse, -R19 ;  /* 0x000000db12137223 */ /* 0x0c0fe20000000813 */
[-C--:B------:R-:W-:Y:S01]  /*1af90*/  FFMA R21, R81, R219.reuse, R21 ;  /* 0x000000db51157223 */ /* 0x080fe20000000015 */
[-C--:B------:R-:W-:Y:S01]  /*1afa0*/  FFMA R20, R83, R219.reuse, -R20 ;  /* 0x000000db53147223 */ /* 0x080fe20000000814 */
[----:B------:R-:W-:Y:S01]  /*1afb0*/  FFMA R80, R17, R219, -R80 ;  /* 0x000000db11507223 */ /* 0x000fe20000000850 */
[----:B------:R-:W-:Y:S01]  /*1afc0*/  FFMA R19, R83, R217, R19 ;  /* 0x000000d953137223 */ /* 0x000fe20000000013 */
[----:B------:R-:W-:Y:S01]  /*1afd0*/  FMUL R84, R65, R81 ;  /* 0x0000005141547220 */ /* 0x000fe20000400000 */
[CC--:B------:R-:W-:Y:S01]  /*1afe0*/  FFMA R20, R18.reuse, -R217.reuse, R20 ;  /* 0x800000d912147223 */ /* 0x0c0fe20000000014 */
[----:B------:R-:W-:Y:S01]  /*1aff0*/  FFMA R214, R18, R214, R80 ;  /* 0x000000d612d67223 */ /* 0x000fe20000000050 */
[----:B------:R-:W-:Y:S01]  /*1b000*/  FFMA R217, R17, R217, R21 ;  /* 0x000000d911d97223 */ /* 0x000fe20000000015 */
[C---:B------:R-:W-:Y:S01]  /*1b010*/  FMUL R80, R65.reuse, R83 ;  /* 0x0000005341507220 */ /* 0x040fe20000400000 */
[----:B------:R-:W-:Y:S01]  /*1b020*/  FMUL R21, R66, R81 ;  /* 0x0000005142157220 */ /* 0x000fe20000400000 */
[C---:B------:R-:W-:Y:S01]  /*1b030*/  FFMA R84, R64.reuse, R83, -R84 ;  /* 0x0000005340547223 */ /* 0x040fe20000000854 */
[C---:B------:R-:W-:Y:S01]  /*1b040*/  FFMA R82, R65.reuse, R17, R82 ;  /* 0x0000001141527223 */ /* 0x040fe20000000052 */
[C---:B------:R-:W-:Y:S01]  /*1b050*/  FFMA R80, R64.reuse, R81, R80 ;  /* 0x0000005140507223 */ /* 0x040fe20000000050 */
[----:B------:R-:W-:Y:S01]  /*1b060*/  FFMA R21, R64, R17, -R21 ;  /* 0x0000001140157223 */ /* 0x000fe20000000815 */
[CC--:B------:R-:W-:Y:S01]  /*1b070*/  FFMA R84, R66.reuse, R18.reuse, R84 ;  /* 0x0000001242547223 */ /* 0x0c0fe20000000054 */
[C---:B------:R-:W-:Y:S01]  /*1b080*/  FFMA R82, -R66.reuse, R83, R82 ;  /* 0x0000005342527223 */ /* 0x040fe20000000152 */
[-C--:B------:R-:W-:Y:S01]  /*1b090*/  FFMA R80, R66, R17.reuse, R80 ;  /* 0x0000001142507223 */ /* 0x080fe20000000050 */
[-C--:B------:R-:W-:Y:S01]  /*1b0a0*/  FFMA R21, -R65, R18.reuse, R21 ;  /* 0x0000001241157223 */ /* 0x080fe20000000115 */
[C---:B------:R-:W-:Y:S01]  /*1b0b0*/  FFMA R84, -R67.reuse, R17, R84 ;  /* 0x0000001143547223 */ /* 0x040fe20000000154 */
[C---:B------:R-:W-:Y:S01]  /*1b0c0*/  FFMA R82, -R67.reuse, R81, R82 ;  /* 0x0000005143527223 */ /* 0x040fe20000000152 */
[C---:B------:R-:W-:Y:S01]  /*1b0d0*/  FFMA R80, R67.reuse, R18, R80 ;  /* 0x0000001243507223 */ /* 0x040fe20000000050 */
[----:B------:R-:W-:Y:S01]  /*1b0e0*/  FFMA R21, R67, R83, R21 ;  /* 0x0000005343157223 */ /* 0x000fe20000000015 */
[-C--:B------:R-:W-:Y:S01]  /*1b0f0*/  FFMA R20, R17, R220.reuse, R20 ;  /* 0x000000dc11147223 */ /* 0x080fe20000000014 */
[-C--:B------:R-:W-:Y:S01]  /*1b100*/  FFMA R214, R83, -R220.reuse, R214 ;  /* 0x800000dc53d67223 */ /* 0x080fe200000000d6 */
[-C--:B------:R-:W-:Y:S01]  /*1b110*/  FFMA R217, R18, R220.reuse, R217 ;  /* 0x000000dc12d97223 */ /* 0x080fe200000000d9 */
[----:B------:R-:W-:Y:S01]  /*1b120*/  FFMA R19, R81, -R220, R19 ;  /* 0x800000dc51137223 */ /* 0x000fe20000000013 */
[----:B------:R-:W-:Y:S01]  /*1b130*/  FADD R84, RZ, R84 ;  /* 0x00000054ff547221 */ /* 0x000fe20000000000 */
[----:B------:R-:W-:Y:S01]  /*1b140*/  FADD R21, RZ, R21 ;  /* 0x00000015ff157221 */ /* 0x000fe20000000000 */
[----:B------:R-:W-:Y:S01]  /*1b150*/  FADD R80, RZ, R80 ;  /* 0x00000050ff507221 */ /* 0x000fe20000000000 */
[----:B------:R-:W-:Y:S01]  /*1b160*/  FADD R82, RZ, R82 ;  /* 0x00000052ff527221 */ /* 0x000fe20000000000 */
[----:B------:R-:W-:Y:S01]  /*1b170*/  FADD R165, R165, R20 ;  /* 0x00000014a5a57221 */ /* 0x000fe20000000000 */
[----:B------:R-:W-:Y:S01]  /*1b180*/  FADD R166, R166, R214 ;  /* 0x000000d6a6a67221 */ /* 0x000fe20000000000 */
[----:B------:R-:W-:Y:S01]  /*1b190*/  FADD R167, R167, R19 ;  /* 0x00000013a7a77221 */ /* 0x000fe20000000000 */
[----:B------:R-:W-:Y:S01]  /*1b1a0*/  FADD R168, R168, R217 ;  /* 0x000000d9a8a87221 */ /* 0x000fe20000000000 */
[----:B------:R-:W-:Y:S01]  /*1b1b0*/  FADD R169, -R84, R169 ;  /* 0x000000a954a97221 */ /* 0x000fe20000000100 */
[----:B------:R-:W-:Y:S01]  /*1b1c0*/  FADD R172, -R21, R172 ;  /* 0x000000ac15ac7221 */ /* 0x000fe20000000100 */
[----:B------:R-:W-:Y:S01]  /*1b1d0*/  FADD R174, R80, R174 ;  /* 0x000000ae50ae7221 */ /* 0x000fe20000000000 */
[----:B------:R-:W-:-:S02]  /*1b1e0*/  FADD R173, -R82, R173 ;  /* 0x000000ad52ad7221 */ /* 0x000fc40000000100 */
.L_x_373:
[----:B------:R-:W-:Y:S05]  /*1b1f0*/  BSYNC B4 ;  /* 0x0000000000047941 */ /* 0x000fea0003800000 */
.L_x_372:
[C---:B------:R-:W-:Y:S01]  /*1b200*/  ISETP.NE.AND P1, PT, R25.reuse, 0x2, PT ;  /* 0x000000021900780c */ /* 0x040fe20003f25270 */
[----:B------:R-:W-:Y:S01]  /*1b210*/  BSSY B4, `(.L_x_480) ;  /* 0x00000f4000047945 */ /* 0x000fe20003800000 */
[----:B------:R-:W-:Y:S01]  /*1b220*/  ISETP.NE.AND P2, PT, R25, 0x5, PT ;  /* 0x000000051900780c */ /* 0x000fe20003f45270 */
[----:B------:R-:W-:Y:S01]  /*1b230*/  CS2R R80, SRZ ;  /* 0x0000000000507805 */ /* 0x000fe2000001ff00 */
[----:B------:R-:W-:Y:S01]  /*1b240*/  CS2R R82, SRZ ;  /* 0x0000000000527805 */ /* 0x000fe2000001ff00 */
[----:B------:R-:W-:-:S02]  /*1b250*/  MOV R84, RZ ;  /* 0x000000ff00547202 */ /* 0x000fc40000000f00 */
[----:B------:R-:W-:Y:S02]  /*1b260*/  FSEL R19, R22, RZ, P2 ;  /* 0x000000ff16137208 */ /* 0x000fe40001000000 */
[----:B------:R-:W-:Y:S02]  /*1b270*/  FSEL R18, R23, RZ, P2 ;  /* 0x000000ff17127208 */ /* 0x000fe40001000000 */
[----:B------:R-:W-:Y:S01]  /*1b280*/  FSEL R17, R102, RZ, P2 ;  /* 0x000000ff66117208 */ /* 0x000fe20001000000 */
[----:B------:R-:W-:Y:S01]  /*1b290*/  CS2R R22, SRZ ;  /* 0x0000000000167805 */ /* 0x000fe2000001ff00 */
[----:B------:R-:W-:Y:S05]  /*1b2a0*/  @P1 BRA `(.L_x_481) ;  /* 0x00000ea000001947 */ /* 0x000fea0003800000 */
[----:B------:R-:W2:Y:S04]  /*1b2b0*/  LDL.LU R20, [R1+0xe0] ;  /* 0x0000e00001147983 */ /* 0x000ea80000300800 */
[----:B------:R-:W3:Y:S04]  /*1b2c0*/  LDL.LU R85, [R1+0xe8] ;  /* 0x0000e80001557983 */ /* 0x000ee80000300800 */
[----:B------:R-:W4:Y:S01]  /*1b2d0*/  LDL.LU R21, [R1+0xdc] ;  /* 0x0000dc0001157983 */ /* 0x000f220000300800 */
[----:B------:R-:W-:Y:S01]  /*1b2e0*/  FADD R18, RZ, R18 ;  /* 0x00000012ff127221 */ /* 0x000fe20000000000 */
[----:B------:R-:W-:Y:S01]  /*1b2f0*/  FADD R19, RZ, R19 ;  /* 0x00000013ff137221 */ /* 0x000fe20000000000 */
[----:B------:R-:W-:Y:S01]  /*1b300*/  FADD R17, RZ, R17 ;  /* 0x00000011ff117221 */ /* 0x000fe20000000000 */
[----:B------:R-:W4:Y:S01]  /*1b310*/  LDL R92, [R1+0x1e4] ;  /* 0x0001e400015c7983 */ /* 0x000f220000100800 */
[----:B------:R-:W-:Y:S01]  /*1b320*/  FMUL R80, R79, R6 ;  /* 0x000000064f507220 */ /* 0x000fe20000400000 */
[----:B------:R-:W-:Y:S01]  /*1b330*/  FMUL R90, R78, R5 ;  /* 0x000000054e5a7220 */ /* 0x000fe20000400000 */
[C---:B------:R-:W-:Y:S01]  /*1b340*/  FMUL R81, R77.reuse, R4 ;  /* 0x000000044d517220 */ /* 0x040fe20000400000 */
[----:B------:R-:W-:Y:S01]  /*1b350*/  FFMA R84, R0, R19, RZ ;  /* 0x0000001300547223 */ /* 0x000fe200000000ff */
[C---:B------:R-:W-:Y:S01]  /*1b360*/  FMUL R88, R77.reuse, R6 ;  /* 0x000000064d587220 */ /* 0x040fe20000400000 */
[----:B------:R-:W-:Y:S01]  /*1b370*/  FMUL R87, R77, R5 ;  /* 0x000000054d577220 */ /* 0x000fe20000400000 */
[----:B------:R-:W-:-:S03]  /*1b380*/  FMUL R86, R79, R56 ;  /* 0x000000384f567220 */ /* 0x000fc60000400000 */
[----:B------:R-:W-:Y:S01]  /*1b390*/  FFMA R87, R77, R5, R87 ;  /* 0x000000054d577223 */ /* 0x000fe20000000057 */
[----:B------:R-:W-:Y:S01]  /*1b3a0*/  FADD R89, R86, R86 ;  /* 0x0000005656597221 */ /* 0x000fe20000000000 */
[----:B------:R-:W-:Y:S01]  /*1b3b0*/  BSSY B2, `(.L_x_482) ;  /* 0x0000082000027945 */ /* 0x000fe20003800000 */
[----:B------:R-:W-:Y:S01]  /*1b3c0*/  FFMA R150, R123, c[0x0][0x654], R150 ;  /* 0x000195007b967a23 */ /* 0x000fe20000000096 */
[C---:B------:R-:W-:Y:S01]  /*1b3d0*/  FFMA R149, R124.reuse, c[0x0][0x654], R149 ;  /* 0x000195007c957a23 */ /* 0x040fe20000000095 */
[----:B------:R-:W-:Y:S01]  /*1b3e0*/  FFMA R130, R125, c[0x0][0x654], R130 ;  /* 0x000195007d827a23 */ /* 0x000fe20000000082 */
[----:B------:R-:W-:Y:S01]  /*1b3f0*/  FFMA R119, R123, c[0x0][0x650], R119 ;  /* 0x000194007b777a23 */ /* 0x000fe20000000077 */
[----:B------:R-:W-:Y:S01]  /*1b400*/  FFMA R118, R124, c[0x0][0x650], R118 ;  /* 0x000194007c767a23 */ /* 0x000fe20000000076 */
[----:B------:R-:W-:Y:S01]  /*1b410*/  FFMA R129, R125, c[0x0][0x650], R129 ;  /* 0x000194007d817a23 */ /* 0x000fe20000000081 */
[C---:B------:R-:W-:Y:S01]  /*1b420*/  FFMA R159, R170.reuse, R19, R159 ;  /* 0x00000013aa9f7223 */ /* 0x040fe2000000009f */
[C---:B------:R-:W-:Y:S01]  /*1b430*/  FFMA R158, R170.reuse, R18, R158 ;  /* 0x00000012aa9e7223 */ /* 0x040fe2000000009e */
[----:B------:R-:W-:Y:S01]  /*1b440*/  FFMA R151, R170, R17, R151 ;  /* 0x00000011aa977223 */ /* 0x000fe20000000097 */
[----:B--2---:R-:W-:-:S04]  /*1b450*/  FMUL R20, R18, R20 ;  /* 0x0000001412147220 */ /* 0x004fc80000400000 */
[----:B---3--:R-:W-:-:S04]  /*1b460*/  FFMA R20, R19, R85, R20 ;  /* 0x0000005513147223 */ /* 0x008fc80000000014 */
[----:B----4-:R-:W-:Y:S01]  /*1b470*/  FFMA R23, R17, R21, R20 ;  /* 0x0000001511177223 */ /* 0x010fe20000000014 */
[----:B------:R-:W-:Y:S01]  /*1b480*/  FADD R21, R80, R80 ;  /* 0x0000005050157221 */ /* 0x000fe20000000000 */
[----:B------:R-:W-:-:S04]  /*1b490*/  FADD R20, R90, R90 ;  /* 0x0000005a5a147221 */ /* 0x000fc80000000000 */
[----:B------:R-:W-:Y:S01]  /*1b4a0*/  FADD R82, R21, R20 ;  /* 0x0000001415527221 */ /* 0x000fe20000000000 */
[----:B------:R-:W-:-:S04]  /*1b4b0*/  FFMA R21, R81, 2, R21 ;  /* 0x4000000051157823 */ /* 0x000fc80000000015 */
[----:B------:R-:W-:Y:S01]  /*1b4c0*/  FFMA R90, R90, 4, R21 ;  /* 0x408000005a5a7823 */ /* 0x000fe20000000015 */
[----:B------:R-:W-:Y:S01]  /*1b4d0*/  FMUL R21, R78, R56 ;  /* 0x000000384e157220 */ /* 0x000fe20000400000 */
[C---:B------:R-:W-:Y:S01]  /*1b4e0*/  FFMA R20, R81.reuse, 2, R20 ;  /* 0x4000000051147823 */ /* 0x040fe20000000014 */
[----:B------:R-:W-:Y:S02]  /*1b4f0*/  FFMA R81, R81, 4, R82 ;  /* 0x4080000051517823 */ /* 0x000fe40000000052 */
[----:B------:R-:W-:Y:S01]  /*1b500*/  FADD R83, R21, R21 ;  /* 0x0000001515537221 */ /* 0x000fe20000000000 */
[----:B------:R-:W-:Y:S01]  /*1b510*/  FFMA R80, R80, 4, R20 ;  /* 0x4080000050507823 */ /* 0x000fe20000000014 */
[----:B------:R-:W-:Y:S01]  /*1b520*/  FMUL R81, R84, R81 ;  /* 0x0000005154517220 */ /* 0x000fe20000400000 */
[----:B------:R-:W-:Y:S01]  /*1b530*/  FFMA R20, R0, R17, RZ ;  /* 0x0000001100147223 */ /* 0x000fe200000000ff */
[----:B------:R-:W-:Y:S01]  /*1b540*/  FFMA R82, R88, 2, R83 ;  /* 0x4000000058527823 */ /* 0x000fe20000000053 */
[----:B------:R-:W-:-:S03]  /*1b550*/  FADD R85, R87, -R89 ;  /* 0x8000005957557221 */ /* 0x000fc60000000000 */
[----:B------:R-:W-:Y:S01]  /*1b560*/  FFMA R81, R20, R82, R81 ;  /* 0x0000005214517223 */ /* 0x000fe20000000051 */
[----:B------:R-:W-:-:S04]  /*1b570*/  FFMA R82, R0, R18, RZ ;  /* 0x0000001200527223 */ /* 0x000fc800000000ff */
[----:B------:R-:W-:Y:S01]  /*1b580*/  FFMA R81, R82, R85, R81 ;  /* 0x0000005552517223 */ /* 0x000fe20000000051 */
[----:B------:R-:W-:-:S04]  /*1b590*/  FMUL R85, R78, R4 ;  /* 0x000000044e557220 */ /* 0x000fc80000400000 */
[----:B------:R-:W-:-:S04]  /*1b5a0*/  FFMA R85, R78, R4, R85 ;  /* 0x000000044e557223 */ /* 0x000fc80000000055 */
[----:B------:R-:W-:-:S04]  /*1b5b0*/  FADD R89, R85, R89 ;  /* 0x0000005955597221 */ /* 0x000fc80000000000 */
[----:B------:R-:W-:-:S04]  /*1b5c0*/  FMUL R89, R84, R89 ;  /* 0x0000005954597220 */ /* 0x000fc80000400000 */
[----:B------:R-:W-:Y:S01]  /*1b5d0*/  FFMA R90, R82, R90, R89 ;  /* 0x0000005a525a7223 */ /* 0x000fe20000000059 */
[----:B------:R-:W-:Y:S01]  /*1b5e0*/  FMUL R89, R77, R56 ;  /* 0x000000384d597220 */ /* 0x000fe20000400000 */
[----:B------:R-:W-:-:S03]  /*1b5f0*/  FMUL R77, R78, R6 ;  /* 0x000000064e4d7220 */ /* 0x000fc60000400000 */
[----:B------:R-:W-:Y:S01]  /*1b600*/  FADD R91, R89, R89 ;  /* 0x00000059595b7221 */ /* 0x000fe20000000000 */
[----:B------:R-:W-:-:S04]  /*1b610*/  FFMA R78, R78, R6, R77 ;  /* 0x000000064e4e7223 */ /* 0x000fc8000000004d */
[----:B------:R-:W-:-:S04]  /*1b620*/  FADD R77, R91, -R78 ;  /* 0x8000004e5b4d7221 */ /* 0x000fc80000000000 */
[----:B------:R-:W-:Y:S01]  /*1b630*/  FFMA R77, R20, -R77, R90 ;  /* 0x8000004d144d7223 */ /* 0x000fe2000000005a */
[----:B------:R-:W-:-:S04]  /*1b640*/  FMUL R90, R79, R5 ;  /* 0x000000054f5a7220 */ /* 0x000fc80000400000 */
[----:B------:R-:W-:Y:S01]  /*1b650*/  FFMA R90, R79, R5, R90 ;  /* 0x000000054f5a7223 */ /* 0x000fe2000000005a */
[----:B------:R-:W-:-:S03]  /*1b660*/  FMUL R80, R20, R80 ;  /* 0x0000005014507220 */ /* 0x000fc60000400000 */
[----:B------:R-:W-:Y:S01]  /*1b670*/  FADD R91, R91, R90 ;  /* 0x0000005a5b5b7221 */ /* 0x000fe20000000000 */
[----:B------:R-:W-:-:S03]  /*1b680*/  FMUL R21, R21, 4 ;  /* 0x4080000015157820 */ /* 0x000fc60000400000 */
[----:B------:R-:W-:Y:S01]  /*1b690*/  FFMA R80, R82, R91, R80 ;  /* 0x0000005b52507223 */ /* 0x000fe20000000050 */
[C---:B------:R-:W-:Y:S01]  /*1b6a0*/  FMUL R91, R79.reuse, R4 ;  /* 0x000000044f5b7220 */ /* 0x040fe20000400000 */
[----:B------:R-:W-:Y:S01]  /*1b6b0*/  FFMA R88, R88, 2, R21 ;  /* 0x4000000058587823 */ /* 0x000fe20000000015 */
[----:B------:R-:W-:Y:S02]  /*1b6c0*/  FMUL R21, R6, R56 ;  /* 0x0000003806157220 */ /* 0x000fe40000400000 */
[----:B------:R-:W-:Y:S01]  /*1b6d0*/  FFMA R91, R79, R4, R91 ;  /* 0x000000044f5b7223 */ /* 0x000fe2000000005b */
[-C--:B------:R-:W-:Y:S01]  /*1b6e0*/  FMUL R79, R4, R5.reuse ;  /* 0x00000005044f7220 */ /* 0x080fe20000400000 */
[----:B------:R-:W-:Y:S01]  /*1b6f0*/  FFMA R89, R89, 4, R90 ;  /* 0x4080000059597823 */ /* 0x000fe2000000005a */
[----:B------:R-:W-:Y:S01]  /*1b700*/  FFMA R21, R6, R56, R21 ;  /* 0x0000003806157223 */ /* 0x000fe20000000015 */
[----:B------:R-:W-:Y:S01]  /*1b710*/  FADD R85, -R87, R85 ;  /* 0x0000005557557221 */ /* 0x000fe20000000100 */
[----:B------:R-:W-:Y:S01]  /*1b720*/  FFMA R79, R4, R5, R79 ;  /* 0x00000005044f7223 */ /* 0x000fe2000000004f */
[----:B------:R-:W-:-:S02]  /*1b730*/  FADD R89, -R78, R89 ;  /* 0x000000594e597221 */ /* 0x000fc40000000100 */
[----:B------:R-:W-:Y:S01]  /*1b740*/  FFMA R85, R86, 4, R85 ;  /* 0x4080000056557823 */ /* 0x000fe20000000055 */
[C-C-:B------:R-:W-:Y:S01]  /*1b750*/  FADD R78, R21.reuse, R79.reuse ;  /* 0x0000004f154e7221 */ /* 0x140fe20000000000 */
[----:B------:R-:W-:Y:S01]  /*1b760*/  FADD R21, R21, -R79 ;  /* 0x8000004f15157221 */ /* 0x000fe20000000000 */
[----:B------:R-:W-:Y:S01]  /*1b770*/  FMUL R86, R4, R56 ;  /* 0x0000003804567220 */ /* 0x000fe20000400000 */
[----:B------:R-:W-:-:S03]  /*1b780*/  FMUL R79, R5, R6 ;  /* 0x00000006054f7220 */ /* 0x000fc60000400000 */
[----:B------:R-:W-:Y:S01]  /*1b790*/  FFMA R86, R4, R56, R86 ;  /* 0x0000003804567223 */ /* 0x000fe20000000056 */
[----:B------:R-:W-:Y:S01]  /*1b7a0*/  FFMA R79, R5, R6, R79 ;  /* 0x00000006054f7223 */ /* 0x000fe2000000004f */
[----:B------:R-:W-:-:S03]  /*1b7b0*/  FMUL R87, R21, R84 ;  /* 0x0000005415577220 */ /* 0x000fc60000400000 */
[----:B------:R-:W-:-:S04]  /*1b7c0*/  FADD R21, R86, R79 ;  /* 0x0000004f56157221 */ /* 0x000fc80000000000 */
[----:B------:R-:W-:Y:S01]  /*1b7d0*/  FFMA R87, R21, R20, -R87 ;  /* 0x0000001415577223 */ /* 0x000fe20000000857 */
[----:B------:R-:W-:Y:S01]  /*1b7e0*/  FMUL R21, R4, R4 ;  /* 0x0000000404157220 */ /* 0x000fe20000400000 */
[----:B------:R-:W-:Y:S01]  /*1b7f0*/  FADD R79, R86, -R79 ;  /* 0x8000004f564f7221 */ /* 0x000fe20000000000 */
[----:B------:R-:W-:Y:S02]  /*1b800*/  FMUL R86, R56, R56 ;  /* 0x0000003838567220 */ /* 0x000fe40000400000 */
[----:B------:R-:W-:-:S04]  /*1b810*/  FFMA R21, R4, R4, R21 ;  /* 0x0000000404157223 */ /* 0x000fc80000000015 */
[----:B------:R-:W-:-:S04]  /*1b820*/  FFMA R21, R86, 2, R21 ;  /* 0x4000000056157823 */ /* 0x000fc80000000015 */
[----:B------:R-:W-:-:S04]  /*1b830*/  FADD R21, R21, -1 ;  /* 0xbf80000015157421 */ /* 0x000fc80000000000 */
[----:B------:R-:W-:-:S04]  /*1b840*/  FMUL R21, R21, R84 ;  /* 0x0000005415157220 */ /* 0x000fc80000400000 */
[----:B------:R-:W-:Y:S01]  /*1b850*/  FFMA R21, R78, R82, R21 ;  /* 0x000000524e157223 */ /* 0x000fe20000000015 */
[----:B------:R-:W-:-:S04]  /*1b860*/  FMUL R78, R5, R5 ;  /* 0x00000005054e7220 */ /* 0x000fc80000400000 */
[----:B------:R-:W-:-:S04]  /*1b870*/  FFMA R78, R5, R5, R78 ;  /* 0x00000005054e7223 */ /* 0x000fc8000000004e */
[----:B------:R-:W-:-:S04]  /*1b880*/  FFMA R78, R86, 2, R78 ;  /* 0x40000000564e7823 */ /* 0x000fc8000000004e */
[----:B------:R-:W-:-:S04]  /*1b890*/  FADD R78, R78, -1 ;  /* 0xbf8000004e4e7421 */ /* 0x000fc80000000000 */
[----:B------:R-:W-:Y:S01]  /*1b8a0*/  FFMA R87, R78, R82, R87 ;  /* 0x000000524e577223 */ /* 0x000fe20000000057 */
[----:B------:R-:W-:-:S04]  /*1b8b0*/  FMUL R78, R6, R6 ;  /* 0x00000006064e7220 */ /* 0x000fc80000400000 */
[----:B------:R-:W-:-:S04]  /*1b8c0*/  FFMA R78, R6, R6, R78 ;  /* 0x00000006064e7223 */ /* 0x000fc8000000004e */
[----:B------:R-:W-:Y:S01]  /*1b8d0*/  FFMA R78, R86, 2, R78 ;  /* 0x40000000564e7823 */ /* 0x000fe2000000004e */
[----:B------:R-:W-:Y:S01]  /*1b8e0*/  FADD R88, -R91, R88 ;  /* 0x000000585b587221 */ /* 0x000fe20000000100 */
[----:B------:R-:W-:Y:S02]  /*1b8f0*/  FMUL R79, R79, R82 ;  /* 0x000000524f4f7220 */ /* 0x000fe40000400000 */
[----:B------:R-:W-:Y:S01]  /*1b900*/  FADD R78, R78, -1 ;  /* 0xbf8000004e4e7421 */ /* 0x000fe20000000000 */
[----:B------:R-:W-:Y:S01]  /*1b910*/  FMUL R88, R82, R88 ;  /* 0x0000005852587220 */ /* 0x000fe20000400000 */
[----:B------:R-:W-:Y:S02]  /*1b920*/  FMUL R82, R4, R6 ;  /* 0x0000000604527220 */ /* 0x000fe40000400000 */
[----:B------:R-:W-:Y:S01]  /*1b930*/  FFMA R79, R78, R20, -R79 ;  /* 0x000000144e4f7223 */ /* 0x000fe2000000084f */
[----:B------:R-:W-:Y:S01]  /*1b940*/  FMUL R78, R5, R56 ;  /* 0x00000038054e7220 */ /* 0x000fe20000400000 */
[----:B------:R-:W-:-:S03]  /*1b950*/  FFMA R82, R4, R6, R82 ;  /* 0x0000000604527223 */ /* 0x000fc60000000052 */
[----:B------:R-:W-:Y:S01]  /*1b960*/  FFMA R78, R5, R56, R78 ;  /* 0x00000038054e7223 */ /* 0x000fe2000000004e */
[----:B------:R-:W-:-:S03]  /*1b970*/  FFMA R88, R84, R89, R88 ;  /* 0x0000005954587223 */ /* 0x000fc60000000058 */
[C-C-:B------:R-:W-:Y:S01]  /*1b980*/  FADD R86, R78.reuse, R82.reuse ;  /* 0x000000524e567221 */ /* 0x140fe20000000000 */
[----:B------:R-:W-:Y:S01]  /*1b990*/  FADD R82, R78, -R82 ;  /* 0x800000524e527221 */ /* 0x000fe20000000000 */
[----:B------:R-:W-:Y:S01]  /*1b9a0*/  FFMA R85, R20, R85, R88 ;  /* 0x0000005514557223 */ /* 0x000fe20000000058 */
[----:B------:R-:W-:Y:S02]  /*1b9b0*/  FADD R83, R83, -R91 ;  /* 0x8000005b53537221 */ /* 0x000fe40000000000 */
[----:B------:R-:W-:Y:S01]  /*1b9c0*/  FFMA R21, -R82, R20, R21 ;  /* 0x0000001452157223 */ /* 0x000fe20000000115 */
[----:B------:R-:W-:Y:S01]  /*1b9d0*/  FFMA R20, -R92, R92, 1 ;  /* 0x3f8000005c147423 */ /* 0x000fe2000000015c */
[----:B------:R-:W-:Y:S01]  /*1b9e0*/  FFMA R78, R84, -R83, R80 ;  /* 0x80000053544e7223 */ /* 0x000fe20000000050 */
[----:B------:R-:W-:Y:S01]  /*1b9f0*/  FFMA R79, R86, R84, R79 ;  /* 0x00000054564f7223 */ /* 0x000fe2000000004f */
[----:B------:R-:W-:Y:S02]  /*1ba00*/  FADD R87, RZ, R87 ;  /* 0x00000057ff577221 */ /* 0x000fe40000000000 */
[----:B------:R-:W-:Y:S01]  /*1ba10*/  IADD3 R80, R20, -0xd000000, RZ ;  /* 0xf300000014507810 */ /* 0x000fe20007ffe0ff */
[----:B------:R-:W-:Y:S01]  /*1ba20*/  FADD R82, RZ, R79 ;  /* 0x0000004fff527221 */ /* 0x000fe20000000000 */
[----:B------:R-:W-:-:S02]  /*1ba30*/  FADD R83, RZ, R21 ;  /* 0x00000015ff537221 */ /* 0x000fc40000000000 */
[----:B------:R-:W-:Y:S01]  /*1ba40*/  ISETP.GT.U32.AND P1, PT, R80, 0x727fffff, PT ;  /* 0x727fffff5000780c */ /* 0x000fe20003f24070 */
[----:B------:R-:W-:Y:S01]  /*1ba50*/  FFMA R79, R87, 2, RZ ;  /* 0x40000000574f7823 */ /* 0x000fe200000000ff */
[----:B------:R0:W1:Y:S01]  /*1ba60*/  MUFU.RSQ R21, R20 ;  /* 0x0000001400157308 */ /* 0x0000620000001400 */
[----:B------:R-:W-:Y:S01]  /*1ba70*/  FFMA R83, R83, 2, RZ ;  /* 0x4000000053537823 */ /* 0x000fe200000000ff */
[----:B------:R-:W-:Y:S01]  /*1ba80*/  FMUL R80, R61, R18 ;  /* 0x000000123d507220 */ /* 0x000fe20000400000 */
[----:B------:R-:W-:Y:S01]  /*1ba90*/  FMUL R84, R79, R187 ;  /* 0x000000bb4f547220 */ /* 0x000fe20000400000 */
[----:B------:R-:W-:Y:S02]  /*1baa0*/  FFMA R82, R82, 2, RZ ;  /* 0x4000000052527823 */ /* 0x000fe400000000ff */
[----:B------:R-:W-:Y:S01]  /*1bab0*/  FFMA R80, R63, R19, R80 ;  /* 0x000000133f507223 */ /* 0x000fe20000000050 */
[----:B------:R-:W-:Y:S01]  /*1bac0*/  FFMA R84, R83, R192, R84 ;  /* 0x000000c053547223 */ /* 0x000fe20000000054 */
[----:B------:R-:W-:Y:S01]  /*1bad0*/  FADD R126, R126, R85 ;  /* 0x000000557e7e7221 */ /* 0x000fe20000000000 */
[----:B------:R-:W-:Y:S01]  /*1bae0*/  FADD R23, RZ, R23 ;  /* 0x00000017ff177221 */ /* 0x000fe20000000000 */
[----:B------:R-:W-:Y:S01]  /*1baf0*/  FFMA R80, R62, R17, R80 ;  /* 0x000000113e507223 */ /* 0x000fe20000000050 */
[----:B------:R-:W-:Y:S01]  /*1bb00*/  FFMA R84, R82, R191, R84 ;  /* 0x000000bf52547223 */ /* 0x000fe20000000054 */
[C---:B------:R-:W-:Y:S01]  /*1bb10*/  FFMA R79, R16.reuse, R79, RZ ;  /* 0x0000004f104f7223 */ /* 0x040fe200000000ff */
[C---:B------:R-:W-:Y:S01]  /*1bb20*/  FFMA R82, R16.reuse, R82, RZ ;  /* 0x0000005210527223 */ /* 0x040fe200000000ff */
[----:B------:R-:W-:Y:S01]  /*1bb30*/  FFMA R83, R16, R83, RZ ;  /* 0x0000005310537223 */ /* 0x000fe200000000ff */
[----:B------:R-:W-:Y:S01]  /*1bb40*/  MOV R85, RZ ;  /* 0x000000ff00557202 */ /* 0x000fe20000000f00 */
[----:B------:R-:W-:Y:S05]  /*1bb50*/  @!P1 BRA `(.L_x_483) ;  /* 0x0000003000009947 */ /* 0x000fea0003800000 */
[----:B01----:R-:W-:Y:S02]  /*1bb60*/  MOV R21, 0x1bb80 ;  /* 0x0001bb8000157802 */ /* 0x003fe40000000f00 */
[----:B-----5:R-:W-:Y:S05]  /*1bb70*/  CALL.REL.NOINC `($__internal_6_$__cuda_sm20_sqrt_rn_f32_slowpath) ;  /* 0x000094c000007944 */ /* 0x020fea0003c00000 */
[----:B------:R-:W-:Y:S05]  /*1bb80*/  BRA `(.L_x_484) ;  /* 0x0000004000007947 */ /* 0x000fea0003800000 */
.L_x_483:
[----:B01----:R-:W-:Y:S01]  /*1bb90*/  FMUL.FTZ R103, R20, R21 ;  /* 0x0000001514677220 */ /* 0x003fe20000410000 */
[----:B------:R-:W-:-:S03]  /*1bba0*/  FMUL.FTZ R21, R21, 0.5 ;  /* 0x3f00000015157820 */ /* 0x000fc60000410000 */
[----:B------:R-:W-:-:S04]  /*1bbb0*/  FFMA R20, -R103, R103, R20 ;  /* 0x0000006767147223 */ /* 0x000fc80000000114 */
[----:B------:R-:W-:Y:S02]  /*1bbc0*/  FFMA R103, R20, R21, R103 ;  /* 0x0000001514677223 */ /* 0x000fe40000000067 */
.L_x_484:
[----:B------:R-:W-:Y:S05]  /*1bbd0*/  BSYNC B2 ;  /* 0x0000000000027941 */ /* 0x000fea0003800000 */
.L_x_482:
[----:B------:R-:W-:Y:S01]  /*1bbe0*/  FSETP.GT.AND P1, PT, R103, RZ, PT ;  /* 0x000000ff6700720b */ /* 0x000fe20003f24000 */
[----:B------:R-:W-:Y:S01]  /*1bbf0*/  BSSY B5, `(.L_x_485) ;  /* 0x0000016000057945 */ /* 0x000fe20003800000 */
[----:B------:R-:W-:-:S11]  /*1bc00*/  MOV R86, RZ ;  /* 0x000000ff00567202 */ /* 0x000fd60000000f00 */
[----:B------:R-:W-:Y:S05]  /*1bc10*/  @!P1 BRA `(.L_x_486) ;  /* 0x0000013000009947 */ /* 0x000fea0003800000 */
[----:B------:R-:W0:Y:S01]  /*1bc20*/  MUFU.RCP R20, R103 ;  /* 0x0000006700147308 */ /* 0x000e220000001000 */
[----:B------:R-:W-:Y:S01]  /*1bc30*/  UMOV UR4, 0x3f800000 ;  /* 0x3f80000000047882 */ /* 0x000fe20000000000 */
[----:B------:R-:W-:Y:S01]  /*1bc40*/  BSSY B6, `(.L_x_487) ;  /* 0x000000f000067945 */ /* 0x000fe20003800000 */
[----:B------:R-:W-:Y:S01]  /*1bc50*/  FADD R84, RZ, R84 ;  /* 0x00000054ff547221 */ /* 0x000fe20000000000 */
[----:B0-----:R-:W-:-:S04]  /*1bc60*/  FFMA R21, R20, -R103, 1 ;  /* 0x3f80000014157423 */ /* 0x001fc80000000867 */
[----:B------:R-:W-:-:S04]  /*1bc70*/  FFMA R20, R20, R21, R20 ;  /* 0x0000001514147223 */ /* 0x000fc80000000014 */
[----:B------:R-:W-:-:S04]  /*1bc80*/  FFMA R21, R20, -1, RZ ;  /* 0xbf80000014157823 */ /* 0x000fc800000000ff */
[----:B------:R-:W-:-:S04]  /*1bc90*/  FFMA R86, R21, -R103, -1 ;  /* 0xbf80000015567423 */ /* 0x000fc80000000867 */
[----:B------:R-:W-:Y:S01]  /*1bca0*/  FFMA R86, R20, R86, R21 ;  /* 0x0000005614567223 */ /* 0x000fe20000000015 */
[----:B------:R-:W-:-:S04]  /*1bcb0*/  MOV R20, UR4 ;  /* 0x0000000400147c02 */ /* 0x000fc80008000f00 */
[----:B------:R-:W0:Y:S02]  /*1bcc0*/  FCHK P1, -R20, R103 ;  /* 0x0000006714007302 */ /* 0x000e240000020100 */
[----:B0-----:R-:W-:Y:S05]  /*1bcd0*/  @!P1 BRA `(.L_x_488) ;  /* 0x0000005000009947 */ /* 0x001fea0003800000 */
[----:B------:R-:W-:Y:S02]  /*1bce0*/  MOV R20, R103 ;  /* 0x0000006700147202 */ /* 0x000fe40000000f00 */
[----:B------:R-:W-:Y:S02]  /*1bcf0*/  MOV R21, 0xbf800000 ;  /* 0xbf80000000157802 */ /* 0x000fe40000000f00 */
[----:B------:R-:W-:Y:S02]  /*1bd00*/  MOV R103, 0x1bd20 ;  /* 0x0001bd2000677802 */ /* 0x000fe40000000f00 */
[----:B-----5:R-:W-:Y:S05]  /*1bd10*/  CALL.REL.NOINC `($__internal_7_$__cuda_sm3x_div_rn_noftz_f32_slowpath) ;  /* 0x0000948000007944 */ /* 0x020fea0003c00000 */
[----:B------:R-:W-:Y:S02]  /*1bd20*/  MOV R86, R104 ;  /* 0x0000006800567202 */ /* 0x000fe40000000f00 */
.L_x_488:
[----:B------:R-:W-:Y:S05]  /*1bd30*/  BSYNC B6 ;  /* 0x0000000000067941 */ /* 0x000fea0003800000 */
.L_x_487:
[----:B------:R-:W-:Y:S02]  /*1bd40*/  FFMA R86, R84, R86, RZ ;  /* 0x0000005654567223 */ /* 0x000fe400000000ff */
.L_x_486:
[----:B------:R-:W-:Y:S05]  /*1bd50*/  BSYNC B5 ;  /* 0x0000000000057941 */ /* 0x000fea0003800000 */
.L_x_485:
[----:B------:R-:W2:Y:S04]  /*1bd60*/  LDL.LU R20, [R1+0xf4] ;  /* 0x0000f40001147983 */ /* 0x000ea80000300800 */
[----:B------:R-:W3:Y:S04]  /*1bd70*/  LDL.LU R84, [R1+0xfc] ;  /* 0x0000fc0001547983 */ /* 0x000ee80000300800 */
[----:B------:R-:W4:Y:S01]  /*1bd80*/  LDL.LU R21, [R1+0xf0] ;  /* 0x0000f00001157983 */ /* 0x000f220000300800 */
[----:B------:R-:W-:Y:S01]  /*1bd90*/  BSSY B2, `(.L_x_489) ;  /* 0x0000010000027945 */ /* 0x000fe20003800000 */
[----:B--2---:R-:W-:-:S04]  /*1bda0*/  FMUL R20, R20, R20 ;  /* 0x0000001414147220 */ /* 0x004fc80000400000 */
[----:B---3--:R-:W-:-:S04]  /*1bdb0*/  FFMA R20, R84, R84, R20 ;  /* 0x0000005454147223 */ /* 0x008fc80000000014 */
[----:B----4-:R-:W-:-:S04]  /*1bdc0*/  FFMA R20, R21, R21, R20 ;  /* 0x0000001515147223 */ /* 0x010fc80000000014 */
[----:B------:R0:W1:Y:S01]  /*1bdd0*/  MUFU.RSQ R84, R20 ;  /* 0x0000001400547308 */ /* 0x0000620000001400 */
[----:B------:R-:W-:-:S04]  /*1bde0*/  IADD3 R21, R20, -0xd000000, RZ ;  /* 0xf300000014157810 */ /* 0x000fc80007ffe0ff */
[----:B------:R-:W-:-:S13]  /*1bdf0*/  ISETP.GT.U32.AND P1, PT, R21, 0x727fffff, PT ;  /* 0x727fffff1500780c */ /* 0x000fda0003f24070 */
[----:B------:R-:W-:Y:S05]  /*1be00*/  @!P1 BRA `(.L_x_490) ;  /* 0x0000004000009947 */ /* 0x000fea0003800000 */
[----:B01----:R-:W-:Y:S02]  /*1be10*/  MOV R21, 0x1be30 ;  /* 0x0001be3000157802 */ /* 0x003fe40000000f00 */
[----:B-----5:R-:W-:Y:S05]  /*1be20*/  CALL.REL.NOINC `($__internal_6_$__cuda_sm20_sqrt_rn_f32_slowpath) ;  /* 0x0000921000007944 */ /* 0x020fea0003c00000 */
[----:B------:R-:W-:Y:S01]  /*1be30*/  MOV R21, R103 ;  /* 0x0000006700157202 */ /* 0x000fe20000000f00 */
[----:B------:R-:W-:Y:S05]  /*1be40*/  BRA `(.L_x_491) ;  /* 0x0000004000007947 */ /* 0x000fea0003800000 */
.L_x_490:
[----:B01----:R-:W-:Y:S01]  /*1be50*/  FMUL.FTZ R21, R20, R84 ;  /* 0x0000005414157220 */ /* 0x003fe20000410000 */
[----:B------:R-:W-:-:S03]  /*1be60*/  FMUL.FTZ R84, R84, 0.5 ;  /* 0x3f00000054547820 */ /* 0x000fc60000410000 */
[----:B------:R-:W-:-:S04]  /*1be70*/  FFMA R20, -R21, R21, R20 ;  /* 0x0000001515147223 */ /* 0x000fc80000000114 */
[----:B------:R-:W-:Y:S02]  /*1be80*/  FFMA R21, R20, R84, R21 ;  /* 0x0000005414157223 */ /* 0x000fe40000000015 */
.L_x_491:
[----:B------:R-:W-:Y:S05]  /*1be90*/  BSYNC B2 ;  /* 0x0000000000027941 */ /* 0x000fea0003800000 */
.L_x_489:
[----:B------:R-:W-:Y:S01]  /*1bea0*/  FSETP.GT.AND P1, PT, R21, RZ, PT ;  /* 0x000000ff1500720b */ /* 0x000fe20003f24000 */
[----:B------:R-:W-:Y:S01]  /*1beb0*/  BSSY B3, `(.L_x_492) ;  /* 0x0000021000037945 */ /* 0x000fe20003800000 */
[----:B------:R-:W-:Y:S02]  /*1bec0*/  MOV R20, RZ ;  /* 0x000000ff00147202 */ /* 0x000fe40000000f00 */
[----:B------:R-:W-:-:S09]  /*1bed0*/  MOV R84, RZ ;  /* 0x000000ff00547202 */ /* 0x000fd20000000f00 */
        /* <DEDUP_REMOVED lines=8> */
[----:B-----5:R-:W-:Y:S05]  /*1bf60*/  CALL.REL.NOINC `($__internal_5_$__cuda_sm20_rcp_rn_f32_slowpath) ;  /* 0x00008d8000007944 */ /* 0x020fea0003c00000 */
[----:B------:R-:W-:Y:S05]  /*1bf70*/  BRA `(.L_x_496) ;  /* 0x0000004000007947 */ /* 0x000fea0003800000 */
.L_x_495:
[----:B------:R-:W0:Y:S02]  /*1bf80*/  MUFU.RCP R103, R21 ;  /* 0x0000001500677308 */ /* 0x000e240000001000 */
[----:B0-----:R-:W-:-:S04]  /*1bf90*/  FFMA R21, R103, R21, -1 ;  /* 0xbf80000067157423 */ /* 0x001fc80000000015 */
[----:B------:R-:W-:-:S04]  /*1bfa0*/  FADD.FTZ R21, -R21, -RZ ;  /* 0x800000ff15157221 */ /* 0x000fc80000010100 */
[----:B------:R-:W-:Y:S02]  /*1bfb0*/  FFMA R103, R103, R21, R103 ;  /* 0x0000001567677223 */ /* 0x000fe40000000067 */
.L_x_496:
[----:B------:R-:W-:Y:S05]  /*1bfc0*/  BSYNC B5 ;  /* 0x0000000000057941 */ /* 0x000fea0003800000 */
.L_x_494:
[----:B------:R-:W-:-:S04]  /*1bfd0*/  FMUL R20, R79, R187 ;  /* 0x000000bb4f147220 */ /* 0x000fc80000400000 */
[----:B------:R-:W-:-:S04]  /*1bfe0*/  FFMA R20, R83, R192, R20 ;  /* 0x000000c053147223 */ /* 0x000fc80000000014 */
[----:B------:R-:W-:-:S04]  /*1bff0*/  FFMA R20, R82, R191, R20 ;  /* 0x000000bf52147223 */ /* 0x000fc80000000014 */
[C---:B------:R-:W-:Y:S01]  /*1c000*/  FMUL R192, R20.reuse, R192 ;  /* 0x000000c014c07220 */ /* 0x040fe20000400000 */
[C---:B------:R-:W-:Y:S01]  /*1c010*/  FMUL R187, R20.reuse, R187 ;  /* 0x000000bb14bb7220 */ /* 0x040fe20000400000 */
[----:B------:R-:W-:Y:S02]  /*1c020*/  FMUL R20, R20, R191 ;  /* 0x000000bf14147220 */ /* 0x000fe40000400000 */
[-C--:B-1----:R-:W-:Y:S01]  /*1c030*/  FMUL R192, R192, R103.reuse ;  /* 0x00000067c0c07220 */ /* 0x082fe20000400000 */
        /* <DEDUP_REMOVED lines=8> */
.L_x_493:
[----:B------:R-:W-:Y:S05]  /*1c0c0*/  BSYNC B3 ;  /* 0x0000000000037941 */ /* 0x000fea0003800000 */
.L_x_492:
[----:B------:R-:W-:Y:S01]  /*1c0d0*/  FADD R131, R131, R81 ;  /* 0x0000005183837221 */ /* 0x000fe20000000000 */
[----:B------:R-:W-:Y:S01]  /*1c0e0*/  FADD R128, R128, R77 ;  /* 0x0000004d80807221 */ /* 0x000fe20000000000 */
[----:B------:R-:W-:Y:S01]  /*1c0f0*/  FADD R127, R127, R78 ;  /* 0x0000004e7f7f7221 */ /* 0x000fe20000000000 */
[----:B------:R-:W-:Y:S01]  /*1c100*/  FADD R84, RZ, R84 ;  /* 0x00000054ff547221 */ /* 0x000fe20000000000 */
[----:B------:R-:W-:Y:S01]  /*1c110*/  FADD R83, RZ, R20 ;  /* 0x00000014ff537221 */ /* 0x000fe20000000000 */
[----:B------:R-:W-:Y:S01]  /*1c120*/  FADD R82, RZ, R85 ;  /* 0x00000055ff527221 */ /* 0x000fe20000000000 */
[----:B------:R-:W-:Y:S01]  /*1c130*/  FADD R80, RZ, R80 ;  /* 0x00000050ff507221 */ /* 0x000fe20000000000 */
[----:B------:R-:W-:Y:S02]  /*1c140*/  FADD R81, RZ, R86 ;  /* 0x00000056ff517221 */ /* 0x000fe40000000000 */
.L_x_481:
[----:B------:R-:W-:Y:S05]  /*1c150*/  BSYNC B4 ;  /* 0x0000000000047941 */ /* 0x000fea0003800000 */
.L_x_480:
[----:B------:R-:W-:Y:S01]  /*1c160*/  ISETP.NE.AND P1, PT, R25, 0x1, PT ;  /* 0x000000011900780c */ /* 0x000fe20003f25270 */
[----:B------:R-:W-:Y:S01]  /*1c170*/  BSSY B4, `(.L_x_497) ;  /* 0x00001f5000047945 */ /* 0x000fe20003800000 */
[----:B------:R-:W-:Y:S01]  /*1c180*/  FADD R19, RZ, R19 ;  /* 0x00000013ff137221 */ /* 0x000fe20000000000 */
[----:B------:R-:W-:Y:S01]  /*1c190*/  FADD R18, RZ, R18 ;  /* 0x00000012ff127221 */ /* 0x000fe20000000000 */
[----:B------:R-:W-:Y:S01]  /*1c1a0*/  FADD R17, RZ, R17 ;  /* 0x00000011ff117221 */ /* 0x000fe20000000000 */
[----:B------:R-:W-:Y:S01]  /*1c1b0*/  MOV R77, RZ ;  /* 0x000000ff004d7202 */ /* 0x000fe20000000f00 */
[----:B------:R-:W-:Y:S01]  /*1c1c0*/  CS2R R78, SRZ ;  /* 0x00000000004e7805 */ /* 0x000fe2000001ff00 */
[----:B------:R-:W-:Y:S01]  /*1c1d0*/  MOV R85, RZ ;  /* 0x000000ff00557202 */ /* 0x000fe20000000f00 */
[----:B------:R-:W-:Y:S01]  /*1c1e0*/  CS2R R86, SRZ ;  /* 0x0000000000567805 */ /* 0x000fe2000001ff00 */
[----:B------:R-:W-:Y:S01]  /*1c1f0*/  CS2R R88, SRZ ;  /* 0x0000000000587805 */ /* 0x000fe2000001ff00 */
[----:B------:R-:W-:-:S03]  /*1c200*/  MOV R90, RZ ;  /* 0x000000ff005a7202 */ /* 0x000fc60000000f00 */
[----:B------:R-:W-:Y:S05]  /*1c210*/  @P1 BRA `(.L_x_498) ;  /* 0x00001ea000001947 */ /* 0x000fea0003800000 */
[----:B------:R-:W2:Y:S04]  /*1c220*/  LDL.LU R103, [R1+0x84] ;  /* 0x0000840001677983 */ /* 0x000ea80000300800 */
[----:B------:R-:W3:Y:S04]  /*1c230*/  LDL.LU R20, [R1+0x90] ;  /* 0x0000900001147983 */ /* 0x000ee80000300800 */
[----:B------:R-:W4:Y:S01]  /*1c240*/  LDL.LU R95, [R1+0x88] ;  /* 0x00008800015f7983 */ /* 0x000f220000300800 */
[----:B------:R-:W-:Y:S01]  /*1c250*/  FFMA R21, R18, c[0x0][0x650], RZ ;  /* 0x0001940012157a23 */ /* 0x000fe200000000ff */
[----:B------:R-:W-:Y:S01]  /*1c260*/  FFMA R91, R17, c[0x0][0x650], RZ ;  /* 0x00019400115b7a23 */ /* 0x000fe200000000ff */
[----:B------:R-:W-:Y:S01]  /*1c270*/  FFMA R92, R19, c[0x0][0x650], RZ ;  /* 0x00019400135c7a23 */ /* 0x000fe200000000ff */
[----:B------:R0:W4:Y:S04]  /*1c280*/  LDL R94, [R1+0x114] ;  /* 0x00011400015e7983 */ /* 0x0001280000100800 */
[----:B------:R0:W4:Y:S04]  /*1c290*/  LDL R102, [R1+0x110] ;  /* 0x0001100001667983 */ /* 0x0001280000100800 */
[----:B------:R0:W4:Y:S04]  /*1c2a0*/  LDL R93, [R1+0x184] ;  /* 0x00018400015d7983 */ /* 0x0001280000100800 */
[----:B------:R0:W4:Y:S04]  /*1c2b0*/  LDL R89, [R1+0x204] ;  /* 0x0002040001597983 */ /* 0x0001280000100800 */
[----:B------:R0:W4:Y:S04]  /*1c2c0*/  LDL R88, [R1+0x200] ;  /* 0x0002000001587983 */ /* 0x0001280000100800 */
[----:B------:R-:W4:Y:S01]  /*1c2d0*/  LDL R87, [R1+0xa0] ;  /* 0x0000a00001577983 */ /* 0x000f220000100800 */
[----:B--2---:R-:W-:-:S04]  /*1c2e0*/  FMUL R78, R21, R103 ;  /* 0x00000067154e7220 */ /* 0x004fc80000400000 */
[CC--:B---3--:R-:W-:Y:S01]  /*1c2f0*/  FFMA R78, R91.reuse, R20.reuse, -R78 ;  /* 0x000000145b4e7223 */ /* 0x0c8fe2000000084e */
[----:B------:R-:W-:Y:S01]  /*1c300*/  FMUL R20, R92, R20 ;  /* 0x000000145c147220 */ /* 0x000fe20000400000 */
[----:B----4-:R-:W-:-:S03]  /*1c310*/  FMUL R77, R91, R95 ;  /* 0x0000005f5b4d7220 */ /* 0x010fc60000400000 */
[----:B------:R-:W-:Y:S02]  /*1c320*/  FFMA R20, R21, R95, -R20 ;  /* 0x0000005f15147223 */ /* 0x000fe40000000814 */
[----:B------:R0:W2:Y:S01]  /*1c330*/  LDL R95, [R1+0x180] ;  /* 0x00018000015f7983 */ /* 0x0000a20000100800 */
[----:B------:R-:W-:-:S03]  /*1c340*/  FFMA R77, R92, R103, -R77 ;  /* 0x000000675c4d7223 */ /* 0x000fc6000000084d */
[----:B------:R-:W3:Y:S01]  /*1c350*/  LDL R103, [R1+0x80] ;  /* 0x0000800001677983 */ /* 0x000ee20000100800 */
[----:B------:R-:W-:-:S04]  /*1c360*/  FMUL R79, R91, R188 ;  /* 0x000000bc5b4f7220 */ /* 0x000fc80000400000 */
[C---:B------:R-:W-:Y:S01]  /*1c370*/  FFMA R79, R21.reuse, R193, -R79 ;  /* 0x000000c1154f7223 */ /* 0x040fe2000000084f */
[----:B------:R-:W-:Y:S01]  /*1c380*/  FMUL R21, R21, R199 ;  /* 0x000000c715157220 */ /* 0x000fe20000400000 */
[----:B------:R-:W-:-:S03]  /*1c390*/  FMUL R22, R92, R193 ;  /* 0x000000c15c167220 */ /* 0x000fc60000400000 */
[----:B------:R-:W-:Y:S01]  /*1c3a0*/  FFMA R92, R92, R188, -R21 ;  /* 0x000000bc5c5c7223 */ /* 0x000fe20000000815 */
[----:B------:R-:W-:Y:S01]  /*1c3b0*/  FFMA R21, R18, 0.0099999997764825820923, RZ ;  /* 0x3c23d70a12157823 */ /* 0x000fe200000000ff */
[----:B------:R-:W-:Y:S01]  /*1c3c0*/  FFMA R91, R91, R199, -R22 ;  /* 0x000000c75b5b7223 */ /* 0x000fe20000000816 */
[----:B------:R-:W-:Y:S02]  /*1c3d0*/  FFMA R22, R19, 0.0099999997764825820923, RZ ;  /* 0x3c23d70a13167823 */ /* 0x000fe400000000ff */
[----:B------:R-:W-:Y:S02]  /*1c3e0*/  FFMA R21, R21, c[0x0][0x654], RZ ;  /* 0x0001950015157a23 */ /* 0x000fe400000000ff */
[----:B------:R-:W-:Y:S01]  /*1c3f0*/  FFMA R22, R22, c[0x0][0x654], RZ ;  /* 0x0001950016167a23 */ /* 0x000fe200000000ff */
[----:B------:R-:W-:Y:S01]  /*1c400*/  FSETP.GEU.AND P3, PT, R241, R218, PT ;  /* 0x000000daf100720b */ /* 0x000fe20003f6e000 */
[--C-:B------:R-:W-:Y:S01]  /*1c410*/  FADD R158, R158, R21.reuse ;  /* 0x000000159e9e7221 */ /* 0x100fe20000000000 */
[----:B------:R-:W-:Y:S01]  /*1c420*/  FADD R21, RZ, -R21 ;  /* 0x80000015ff157221 */ /* 0x000fe20000000000 */
[--C-:B------:R-:W-:Y:S01]  /*1c430*/  FADD R159, R159, R22.reuse ;  /* 0x000000169f9f7221 */ /* 0x100fe20000000000 */
[----:B------:R-:W-:Y:S01]  /*1c440*/  FADD R22, RZ, -R22 ;  /* 0x80000016ff167221 */ /* 0x000fe20000000000 */
[----:B------:R-:W-:Y:S01]  /*1c450*/  FSETP.GT.AND P4, PT, R241, R211, PT ;  /* 0x000000d3f100720b */ /* 0x000fe20003f84000 */
[----:B------:R-:W-:-:S02]  /*1c460*/  FMUL R85, R21, R188 ;  /* 0x000000bc15557220 */ /* 0x000fc40000400000 */
[C---:B------:R-:W-:Y:S02]  /*1c470*/  FFMA R86, R15.reuse, R22, RZ ;  /* 0x000000160f567223 */ /* 0x040fe400000000ff */
[----:B------:R-:W-:Y:S01]  /*1c480*/  FFMA R22, R22, R199, R85 ;  /* 0x000000c716167223 */ /* 0x000fe20000000055 */
[----:B------:R-:W-:Y:S01]  /*1c490*/  FMUL R85, R18, R188 ;  /* 0x000000bc12557220 */ /* 0x000fe20000400000 */
[----:B------:R-:W-:Y:S01]  /*1c4a0*/  FFMA R21, R15, R21, RZ ;  /* 0x000000150f157223 */ /* 0x000fe200000000ff */
[----:B------:R-:W-:Y:S02]  /*1c4b0*/  @!P3 FMNMX R94, RZ, R15, PT ;  /* 0x0000000fff5eb209 */ /* 0x000fe40003800000 */
[----:B------:R-:W-:Y:S01]  /*1c4c0*/  FFMA R85, R19, R199, R85 ;  /* 0x000000c713557223 */ /* 0x000fe20000000055 */
[----:B------:R-:W-:Y:S01]  /*1c4d0*/  FADD R77, R21, R77 ;  /* 0x0000004d154d7221 */ /* 0x000fe20000000000 */
[----:B------:R-:W-:Y:S01]  /*1c4e0*/  @!P3 FADD R93, R218, -R241 ;  /* 0x800000f1da5db221 */ /* 0x000fe20000000000 */
[----:B------:R-:W-:Y:S01]  /*1c4f0*/  @P4 FMNMX R102, RZ, R15, !PT ;  /* 0x0000000fff664209 */ /* 0x000fe20007800000 */
[----:B------:R-:W-:Y:S01]  /*1c500*/  FFMA R85, R17, R193, R85 ;  /* 0x000000c111557223 */ /* 0x000fe20000000055 */
[----:B------:R-:W-:-:S03]  /*1c510*/  @!P3 FMUL R21, R3, R94 ;  /* 0x0000005e0315b220 */ /* 0x000fc60000400000 */
[----:B------:R-:W-:Y:S01]  /*1c520*/  FADD R90, RZ, R85 ;  /* 0x00000055ff5a7221 */ /* 0x000fe20000000000 */
[----:B------:R-:W-:Y:S01]  /*1c530*/  @!P3 FFMA R89, R2, R93, -R21 ;  /* 0x0000005d0259b223 */ /* 0x000fe20000000815 */
[----:B------:R-:W-:Y:S01]  /*1c540*/  @P4 FMUL R21, R3, R102 ;  /* 0x0000006603154220 */ /* 0x000fe20000400000 */
[----:B------:R-:W-:-:S03]  /*1c550*/  FADD R78, R86, R78 ;  /* 0x0000004e564e7221 */ /* 0x000fc60000000000 */
[----:B------:R-:W-:Y:S01]  /*1c560*/  FSEL R86, R89, RZ, !P3 ;  /* 0x000000ff59567208 */ /* 0x000fe20005800000 */
[----:B------:R-:W-:Y:S04]  /*1c570*/  @!P3 STL [R1+0x114], R94 ;  /* 0x0001145e0100b387 */ /* 0x000fe80000100800 */
[----:B------:R-:W-:Y:S04]  /*1c580*/  @P4 STL [R1+0x110], R102 ;  /* 0x0001106601004387 */ /* 0x000fe80000100800 */
[----:B------:R-:W-:Y:S01]  /*1c590*/  @!P3 STL [R1+0x184], R93 ;  /* 0x0001845d0100b387 */ /* 0x000fe20000100800 */
[----:B------:R-:W-:Y:S01]  /*1c5a0*/  BSSY B2, `(.L_x_499) ;  /* 0x000002b000027945 */ /* 0x000fe20003800000 */
[----:B------:R-:W-:-:S02]  /*1c5b0*/  PLOP3.LUT P2, PT, P3, P4, PT, 0x2, 0x0 ;  /* 0x000000000000781c */ /* 0x000fc40001f48072 */
[----:B------:R-:W-:Y:S01]  /*1c5c0*/  @!P3 STL [R1+0x204], R89 ;  /* 0x000204590100b387 */ /* 0x000fe20000100800 */
[--C-:B--2---:R-:W-:Y:S01]  /*1c5d0*/  @P4 FADD R95, R211, -R241.reuse ;  /* 0x800000f1d35f4221 */ /* 0x104fe20000000000 */
[----:B---3--:R-:W-:-:S03]  /*1c5e0*/  FADD R85, -R103, R241 ;  /* 0x000000f167557221 */ /* 0x008fc60000000100 */
[----:B------:R-:W-:Y:S01]  /*1c5f0*/  @P4 FFMA R88, R2, R95, -R21 ;  /* 0x0000005f02584223 */ /* 0x000fe20000000815 */
[----:B------:R-:W-:Y:S01]  /*1c600*/  FFMA R21, R17, 0.0099999997764825820923, RZ ;  /* 0x3c23d70a11157823 */ /* 0x000fe200000000ff */
[----:B------:R-:W-:Y:S01]  /*1c610*/  FFMA R23, R85, R90, R23 ;  /* 0x0000005a55177223 */ /* 0x000fe20000000017 */
[----:B------:R-:W-:Y:S02]  /*1c620*/  FMUL R85, R0, R85 ;  /* 0x0000005500557220 */ /* 0x000fe40000400000 */
[----:B------:R-:W-:Y:S02]  /*1c630*/  FFMA R21, R21, c[0x0][0x654], RZ ;  /* 0x0001950015157a23 */ /* 0x000fe400000000ff */
[----:B------:R-:W-:Y:S01]  /*1c640*/  FFMA R85, R170, R15, R85 ;  /* 0x0000000faa557223 */ /* 0x000fe20000000055 */
[----:B------:R-:W-:Y:S01]  /*1c650*/  @P4 STL [R1+0x180], R95 ;  /* 0x0001805f01004387 */ /* 0x000fe20000100800 */
[----:B------:R-:W-:Y:S02]  /*1c660*/  FSEL R86, R88, R86, P4 ;  /* 0x0000005658567208 */ /* 0x000fe40002000000 */
[----:B------:R-:W-:Y:S01]  /*1c670*/  FADD R87, R87, R85 ;  /* 0x0000005557577221 */ /* 0x000fe20000000000 */
[--C-:B------:R-:W-:Y:S01]  /*1c680*/  FADD R85, RZ, -R21.reuse ;  /* 0x80000015ff557221 */ /* 0x100fe20000000000 */
[----:B------:R-:W-:-:S02]  /*1c690*/  FADD R151, R151, R21 ;  /* 0x0000001597977221 */ /* 0x000fc40000000000 */
[----:B------:R-:W-:Y:S01]  /*1c6a0*/  FADD R21, -R86, R87 ;  /* 0x0000005756157221 */ /* 0x000fe20000000100 */
[----:B------:R-:W-:Y:S01]  /*1c6b0*/  FFMA R86, R15, R85, RZ ;  /* 0x000000550f567223 */ /* 0x000fe200000000ff */
[----:B------:R-:W-:-:S03]  /*1c6c0*/  FFMA R22, R85, R193, R22 ;  /* 0x000000c155167223 */ /* 0x000fc60000000016 */
[----:B------:R-:W-:Y:S01]  /*1c6d0*/  FADD R20, R86, R20 ;  /* 0x0000001456147221 */ /* 0x000fe20000000000 */
[-C--:B------:R-:W-:Y:S01]  /*1c6e0*/  FFMA R78, R19, R21.reuse, R78 ;  /* 0x00000015134e7223 */ /* 0x080fe2000000004e */
[-C--:B------:R-:W-:Y:S02]  /*1c6f0*/  FFMA R77, R18, R21.reuse, R77 ;  /* 0x00000015124d7223 */ /* 0x080fe4000000004d */
[----:B------:R-:W-:Y:S01]  /*1c700*/  FFMA R21, R17, R21, R20 ;  /* 0x0000001511157223 */ /* 0x000fe20000000014 */
[-C--:B------:R-:W-:Y:S01]  /*1c710*/  FFMA R20, R0, R90.reuse, RZ ;  /* 0x0000005a00147223 */ /* 0x080fe200000000ff */
[----:B------:R-:W-:Y:S01]  /*1c720*/  FADD R22, RZ, R22 ;  /* 0x00000016ff167221 */ /* 0x000fe20000000000 */
[----:B------:R-:W-:Y:S01]  /*1c730*/  FADD R85, RZ, -R90 ;  /* 0x8000005aff557221 */ /* 0x000fe20000000000 */
[----:B------:R1:W-:Y:S01]  /*1c740*/  @P4 STL [R1+0x200], R88 ;  /* 0x0002005801004387 */ /* 0x0003e20000100800 */
[----:B------:R-:W-:Y:S01]  /*1c750*/  CS2R R86, SRZ ;  /* 0x0000000000567805 */ /* 0x000fe2000001ff00 */
[----:B------:R-:W-:Y:S01]  /*1c760*/  FFMA R22, R170, R90, R22 ;  /* 0x0000005aaa167223 */ /* 0x000fe20000000016 */
[----:B------:R-:W-:Y:S01]  /*1c770*/  FADD R85, RZ, R85 ;  /* 0x00000055ff557221 */ /* 0x000fe20000000000 */
        /* <DEDUP_REMOVED lines=8> */
[----:B------:R-:W-:-:S03]  /*1c800*/  FFMA R87, R102, R87, RZ ;  /* 0x0000005766577223 */ /* 0x000fc600000000ff */
[----:B------:R-:W-:Y:S01]  /*1c810*/  @P1 FADD R22, R22, R89 ;  /* 0x0000005916161221 */ /* 0x000fe20000000000 */
[-C--:B------:R-:W-:Y:S01]  /*1c820*/  FFMA R89, R2, R86.reuse, RZ ;  /* 0x0000005602597223 */ /* 0x080fe200000000ff */
[----:B------:R-:W-:-:S03]  /*1c830*/  FFMA R86, R95, R86, RZ ;  /* 0x000000565f567223 */ /* 0x000fc600000000ff */
[----:B------:R-:W-:Y:S02]  /*1c840*/  FADD R107, R20, -R89 ;  /* 0x80000059146b7221 */ /* 0x000fe40000000000 */
.L_x_500:
[----:B0-----:R-:W-:Y:S05]  /*1c850*/  BSYNC B2 ;  /* 0x0000000000027941 */ /* 0x001fea0003800000 */
.L_x_499:
[----:B------:R-:W-:Y:S01]  /*1c860*/  BSSY B2, `(.L_x_501) ;  /* 0x000000c000027945 */ /* 0x000fe20003800000 */
[----:B------:R-:W-:Y:S01]  /*1c870*/  FSEL R85, R85, RZ, P2 ;  /* 0x000000ff55557208 */ /* 0x000fe20001000000 */
[----:B------:R-:W-:Y:S05]  /*1c880*/  @P3 BRA `(.L_x_502) ;  /* 0x0000009000003947 */ /* 0x000fea0003800000 */
[----:B------:R-:W-:Y:S01]  /*1c890*/  FSETP.GEU.AND P1, PT, R15, RZ, PT ;  /* 0x000000ff0f00720b */ /* 0x000fe20003f2e000 */
[--C-:B------:R-:W-:Y:S01]  /*1c8a0*/  FADD R88, RZ, -R85.reuse ;  /* 0x80000055ff587221 */ /* 0x100fe20000000000 */
[----:B------:R-:W-:-:S03]  /*1c8b0*/  FADD R85, RZ, R85 ;  /* 0x00000055ff557221 */ /* 0x000fc60000000000 */
[-C--:B------:R-:W-:Y:S01]  /*1c8c0*/  FFMA R87, R94, R88.reuse, R87 ;  /* 0x000000585e577223 */ /* 0x080fe20000000057 */
[----:B------:R-:W-:Y:S01]  /*1c8d0*/  FFMA R88, R3, R88, RZ ;  /* 0x0000005803587223 */ /* 0x000fe200000000ff */
[----:B------:R-:W-:-:S06]  /*1c8e0*/  FFMA R86, R93, R85, R86 ;  /* 0x000000555d567223 */ /* 0x000fcc0000000056 */
[----:B------:R-:W-:Y:S01]  /*1c8f0*/  @!P1 FADD R22, R22, R88 ;  /* 0x0000005816169221 */ /* 0x000fe20000000000 */
[----:B------:R-:W-:-:S04]  /*1c900*/  FFMA R88, R2, R85, RZ ;  /* 0x0000005502587223 */ /* 0x000fc800000000ff */
[----:B------:R-:W-:Y:S02]  /*1c910*/  FADD R107, R107, -R88 ;  /* 0x800000586b6b7221 */ /* 0x000fe40000000000 */
.L_x_502:
[----:B------:R-:W-:Y:S05]  /*1c920*/  BSYNC B2 ;  /* 0x0000000000027941 */ /* 0x000fea0003800000 */
.L_x_501:
[----:B------:R-:W2:Y:S04]  /*1c930*/  LDL R95, [R1+0x9c] ;  /* 0x00009c00015f7983 */ /* 0x000ea80000100800 */
[----:B------:R-:W3:Y:S04]  /*1c940*/  LDL.LU R94, [R1+0x34] ;  /* 0x00003400015e7983 */ /* 0x000ee80000300800 */
[----:B------:R-:W4:Y:S04]  /*1c950*/  LDL.LU R93, [R1+0x2c] ;  /* 0x00002c00015d7983 */ /* 0x000f280000300800 */
[----:B------:R-:W3:Y:S01]  /*1c960*/  LDL.LU R85, [R1+0x38] ;  /* 0x0000380001557983 */ /* 0x000ee20000300800 */
[----:B------:R-:W-:Y:S01]  /*1c970*/  FFMA R62, R62, R22, R21 ;  /* 0x000000163e3e7223 */ /* 0x000fe20000000015 */
[C---:B------:R-:W-:Y:S01]  /*1c980*/  FFMA R159, R22.reuse, R199, R159 ;  /* 0x000000c7169f7223 */ /* 0x040fe2000000009f */
[C---:B------:R-:W-:Y:S01]  /*1c990*/  FFMA R158, R22.reuse, R188, R158 ;  /* 0x000000bc169e7223 */ /* 0x040fe2000000009e */
[----:B------:R-:W-:Y:S01]  /*1c9a0*/  FFMA R151, R22, R193, R151 ;  /* 0x000000c116977223 */ /* 0x000fe20000000097 */
[-C--:B------:R-:W-:Y:S01]  /*1c9b0*/  FFMA R63, R63, R22.reuse, R78 ;  /* 0x000000163f3f7223 */ /* 0x080fe2000000004e */
[----:B------:R-:W-:Y:S01]  /*1c9c0*/  FFMA R61, R61, R22, R77 ;  /* 0x000000163d3d7223 */ /* 0x000fe2000000004d */
[----:B------:R-:W-:Y:S01]  /*1c9d0*/  BSSY B2, `(.L_x_503) ;  /* 0x0000020000027945 */ /* 0x000fe20003800000 */
[----:B------:R-:W-:Y:S01]  /*1c9e0*/  FFMA R150, R123, c[0x0][0x654], R150 ;  /* 0x000195007b967a23 */ /* 0x000fe20000000096 */
[C---:B------:R-:W-:Y:S01]  /*1c9f0*/  FFMA R149, R124.reuse, c[0x0][0x654], R149 ;  /* 0x000195007c957a23 */ /* 0x040fe20000000095 */
[----:B------:R-:W-:Y:S01]  /*1ca00*/  FFMA R130, R125, c[0x0][0x654], R130 ;  /* 0x000195007d827a23 */ /* 0x000fe20000000082 */
[----:B------:R-:W-:Y:S01]  /*1ca10*/  FFMA R119, R123, c[0x0][0x650], R119 ;  /* 0x000194007b777a23 */ /* 0x000fe20000000077 */
[----:B------:R-:W-:Y:S01]  /*1ca20*/  FFMA R118, R124, c[0x0][0x650], R118 ;  /* 0x000194007c767a23 */ /* 0x000fe20000000076 */
[----:B------:R-:W-:Y:S01]  /*1ca30*/  FFMA R129, R125, c[0x0][0x650], R129 ;  /* 0x000194007d817a23 */ /* 0x000fe20000000081 */
[----:B------:R-:W-:Y:S01]  /*1ca40*/  FADD R79, RZ, R79 ;  /* 0x0000004fff4f7221 */ /* 0x000fe20000000000 */
[----:B------:R-:W-:Y:S01]  /*1ca50*/  FADD R91, RZ, R91 ;  /* 0x0000005bff5b7221 */ /* 0x000fe20000000000 */
[----:B------:R-:W-:Y:S01]  /*1ca60*/  FADD R92, RZ, R92 ;  /* 0x0000005cff5c7221 */ /* 0x000fe20000000000 */
[----:B------:R-:W-:Y:S01]  /*1ca70*/  FFMA R80, R15, R90, R80 ;  /* 0x0000005a0f507223 */ /* 0x000fe20000000050 */
[----:B------:R-:W-:Y:S01]  /*1ca80*/  MOV R102, RZ ;  /* 0x000000ff00667202 */ /* 0x000fe20000000f00 */
[----:B--2---:R-:W-:Y:S01]  /*1ca90*/  FFMA R21, -R95, R95, 1 ;  /* 0x3f8000005f157423 */ /* 0x004fe2000000015f */
[----:B------:R-:W-:-:S03]  /*1caa0*/  FFMA R95, RZ, R14, RZ ;  /* 0x0000000eff5f7223 */ /* 0x000fc600000000ff */
[----:B------:R0:W1:Y:S01]  /*1cab0*/  MUFU.RSQ R103, R21 ;  /* 0x0000001500677308 */ /* 0x0000620000001400 */
[----:B------:R-:W-:Y:S01]  /*1cac0*/  IADD3 R22, R21, -0xd000000, RZ ;  /* 0xf300000015167810 */ /* 0x000fe20007ffe0ff */
[----:B----4-:R-:W-:-:S03]  /*1cad0*/  FFMA R77, RZ, R93, RZ ;  /* 0x0000005dff4d7223 */ /* 0x010fc600000000ff */
[----:B------:R-:W-:Y:S01]  /*1cae0*/  ISETP.GT.U32.AND P1, PT, R22, 0x727fffff, PT ;  /* 0x727fffff1600780c */ /* 0x000fe20003f24070 */
[----:B---3--:R-:W-:Y:S01]  /*1caf0*/  FFMA R22, RZ, R94, RZ ;  /* 0x0000005eff167223 */ /* 0x008fe200000000ff */
[----:B------:R-:W-:Y:S01]  /*1cb00*/  FFMA R93, RZ, R76, RZ ;  /* 0x0000004cff5d7223 */ /* 0x000fe200000000ff */
[----:B------:R-:W-:Y:S01]  /*1cb10*/  FFMA R78, RZ, R85, RZ ;  /* 0x00000055ff4e7223 */ /* 0x000fe200000000ff */
[----:B------:R-:W-:Y:S01]  /*1cb20*/  FADD R85, RZ, -R20 ;  /* 0x80000014ff557221 */ /* 0x000fe20000000000 */
[----:B------:R-:W-:-:S08]  /*1cb30*/  FFMA R94, RZ, R13, RZ ;  /* 0x0000000dff5e7223 */ /* 0x000fd000000000ff */
[----:B------:R-:W-:Y:S05]  /*1cb40*/  @!P1 BRA `(.L_x_504) ;  /* 0x0000004000009947 */ /* 0x000fea0003800000 */
[----:B01----:R-:W-:Y:S02]  /*1cb50*/  MOV R20, R21 ;  /* 0x0000001500147202 */ /* 0x003fe40000000f00 */
[----:B------:R-:W-:Y:S02]  /*1cb60*/  MOV R21, 0x1cb80 ;  /* 0x0001cb8000157802 */ /* 0x000fe40000000f00 */
[----:B-----5:R-:W-:Y:S05]  /*1cb70*/  CALL.REL.NOINC `($__internal_6_$__cuda_sm20_sqrt_rn_f32_slowpath) ;  /* 0x000084c000007944 */ /* 0x020fea0003c00000 */
[----:B------:R-:W-:Y:S05]  /*1cb80*/  BRA `(.L_x_505) ;  /* 0x0000004000007947 */ /* 0x000fea0003800000 */
.L_x_504:
[----:B01----:R-:W-:Y:S01]  /*1cb90*/  FMUL.FTZ R20, R21, R103 ;  /* 0x0000006715147220 */ /* 0x003fe20000410000 */
[----:B------:R-:W-:-:S03]  /*1cba0*/  FMUL.FTZ R103, R103, 0.5 ;  /* 0x3f00000067677820 */ /* 0x000fc60000410000 */
[----:B------:R-:W-:-:S04]  /*1cbb0*/  FFMA R21, -R20, R20, R21 ;  /* 0x0000001414157223 */ /* 0x000fc80000000115 */
[----:B------:R-:W-:Y:S02]  /*1cbc0*/  FFMA R103, R21, R103, R20 ;  /* 0x0000006715677223 */ /* 0x000fe40000000014 */
.L_x_505:
[----:B------:R-:W-:Y:S05]  /*1cbd0*/  BSYNC B2 ;  /* 0x0000000000027941 */ /* 0x000fea0003800000 */
.L_x_503:
[----:B------:R-:W-:Y:S01]  /*1cbe0*/  FSETP.GT.AND P1, PT, R103, RZ, PT ;  /* 0x000000ff6700720b */ /* 0x000fe20003f24000 */
[----:B------:R-:W-:Y:S01]  /*1cbf0*/  BSSY B5, `(.L_x_506) ;  /* 0x0000017000057945 */ /* 0x000fe20003800000 */
[----:B------:R-:W-:-:S11]  /*1cc00*/  MOV R112, RZ ;  /* 0x000000ff00707202 */ /* 0x000fd60000000f00 */
[----:B------:R-:W-:Y:S05]  /*1cc10*/  @!P1 BRA `(.L_x_507) ;  /* 0x0000014000009947 */ /* 0x000fea0003800000 */
[----:B------:R-:W2:Y:S01]  /*1cc20*/  LDL R105, [R1+0x174] ;  /* 0x0001740001697983 */ /* 0x000ea20000100800 */
[----:B------:R-:W0:Y:S01]  /*1cc30*/  MUFU.RCP R20, R103 ;  /* 0x0000006700147308 */ /* 0x000e220000001000 */
[----:B------:R-:W-:Y:S01]  /*1cc40*/  UMOV UR4, 0x3f800000 ;  /* 0x3f80000000047882 */ /* 0x000fe20000000000 */
[----:B------:R-:W-:Y:S01]  /*1cc50*/  BSSY B6, `(.L_x_508) ;  /* 0x000000f000067945 */ /* 0x000fe20003800000 */
[----:B0-----:R-:W-:-:S04]  /*1cc60*/  FFMA R21, R20, -R103, 1 ;  /* 0x3f80000014157423 */ /* 0x001fc80000000867 */
[----:B------:R-:W-:-:S04]  /*1cc70*/  FFMA R20, R20, R21, R20 ;  /* 0x0000001514147223 */ /* 0x000fc80000000014 */
[----:B------:R-:W-:-:S04]  /*1cc80*/  FFMA R21, R20, -1, RZ ;  /* 0xbf80000014157823 */ /* 0x000fc800000000ff */
[----:B------:R-:W-:-:S04]  /*1cc90*/  FFMA R104, R21, -R103, -1 ;  /* 0xbf80000015687423 */ /* 0x000fc80000000867 */
[----:B------:R-:W-:Y:S01]  /*1cca0*/  FFMA R104, R20, R104, R21 ;  /* 0x0000006814687223 */ /* 0x000fe20000000015 */
[----:B------:R-:W-:-:S04]  /*1ccb0*/  MOV R20, UR4 ;  /* 0x0000000400147c02 */ /* 0x000fc80008000f00 */
[----:B------:R-:W0:Y:S01]  /*1ccc0*/  FCHK P1, -R20, R103 ;  /* 0x0000006714007302 */ /* 0x000e220000020100 */
[----:B--2---:R-:W-:-:S04]  /*1ccd0*/  FFMA R109, R105, R107, RZ ;  /* 0x0000006b696d7223 */ /* 0x004fc800000000ff */
[----:B------:R-:W-:Y:S01]  /*1cce0*/  FFMA R109, R109, 2, RZ ;  /* 0x400000006d6d7823 */ /* 0x000fe200000000ff */
[----:B0-----:R-:W-:Y:S05]  /*1ccf0*/  @!P1 BRA `(.L_x_509) ;  /* 0x0000004000009947 */ /* 0x001fea0003800000 */
[----:B------:R-:W-:Y:S02]  /*1cd00*/  MOV R20, R103 ;  /* 0x0000006700147202 */ /* 0x000fe40000000f00 */
[----:B------:R-:W-:Y:S02]  /*1cd10*/  MOV R21, 0xbf800000 ;  /* 0xbf80000000157802 */ /* 0x000fe40000000f00 */
[----:B------:R-:W-:Y:S02]  /*1cd20*/  MOV R103, 0x1cd40 ;  /* 0x0001cd4000677802 */ /* 0x000fe40000000f00 */
[----:B-----5:R-:W-:Y:S05]  /*1cd30*/  CALL.REL.NOINC `($__internal_7_$__cuda_sm3x_div_rn_noftz_f32_slowpath) ;  /* 0x0000846000007944 */ /* 0x020fea0003c00000 */
.L_x_509:
[----:B------:R-:W-:Y:S05]  /*1cd40*/  BSYNC B6 ;  /* 0x0000000000067941 */ /* 0x000fea0003800000 */
.L_x_508:
[----:B------:R-:W-:Y:S02]  /*1cd50*/  FFMA R112, R109, R104, RZ ;  /* 0x000000686d707223 */ /* 0x000fe400000000ff */
.L_x_507:
[----:B------:R-:W-:Y:S05]  /*1cd60*/  BSYNC B5 ;  /* 0x0000000000057941 */ /* 0x000fea0003800000 */
.L_x_506:
[----:B------:R-:W-:Y:S01]  /*1cd70*/  FMUL R20, R8, R13 ;  /* 0x0000000d08147220 */ /* 0x000fe20000400000 */
[----:B------:R-:W-:Y:S03]  /*1cd80*/  BSSY B2, `(.L_x_510) ;  /* 0x0000016000027945 */ /* 0x000fe60003800000 */
[----:B------:R-:W-:-:S04]  /*1cd90*/  FFMA R20, R7, R76, R20 ;  /* 0x0000004c07147223 */ /* 0x000fc80000000014 */
[----:B------:R-:W-:-:S04]  /*1cda0*/  FFMA R108, R9, R14, R20 ;  /* 0x0000000e096c7223 */ /* 0x000fc80000000014 */
[C---:B------:R-:W-:Y:S01]  /*1cdb0*/  FMUL R109, R108.reuse, R13 ;  /* 0x0000000d6c6d7220 */ /* 0x040fe20000400000 */
[C---:B------:R-:W-:Y:S01]  /*1cdc0*/  FMUL R110, R108.reuse, R76 ;  /* 0x0000004c6c6e7220 */ /* 0x040fe20000400000 */
[----:B------:R-:W-:Y:S02]  /*1cdd0*/  FMUL R111, R108, R14 ;  /* 0x0000000e6c6f7220 */ /* 0x000fe40000400000 */
[----:B------:R-:W-:-:S04]  /*1cde0*/  FMUL R20, R109, R109 ;  /* 0x0000006d6d147220 */ /* 0x000fc80000400000 */
        /* <DEDUP_REMOVED lines=11> */
.L_x_511:
[----:B01----:R-:W-:Y:S01]  /*1cea0*/  FMUL.FTZ R21, R20, R103 ;  /* 0x0000006714157220 */ /* 0x003fe20000410000 */
[----:B------:R-:W-:-:S03]  /*1ceb0*/  FMUL.FTZ R103, R103, 0.5 ;  /* 0x3f00000067677820 */ /* 0x000fc60000410000 */
[----:B------:R-:W-:-:S04]  /*1cec0*/  FFMA R20, -R21, R21, R20 ;  /* 0x0000001515147223 */ /* 0x000fc80000000114 */
[----:B------:R-:W-:Y:S02]  /*1ced0*/  FFMA R20, R20, R103, R21 ;  /* 0x0000006714147223 */ /* 0x000fe40000000015 */
.L_x_512:
[----:B------:R-:W-:Y:S05]  /*1cee0*/  BSYNC B2 ;  /* 0x0000000000027941 */ /* 0x000fea0003800000 */
.L_x_510:
[----:B------:R-:W-:Y:S01]  /*1cef0*/  FSETP.GT.AND P1, PT, R20, RZ, PT ;  /* 0x000000ff1400720b */ /* 0x000fe20003f24000 */
[----:B------:R-:W-:Y:S01]  /*1cf00*/  BSSY B3, `(.L_x_513) ;  /* 0x0000026000037945 */ /* 0x000fe20003800000 */
[----:B------:R-:W-:Y:S02]  /*1cf10*/  MOV R21, RZ ;  /* 0x000000ff00157202 */ /* 0x000fe40000000f00 */
[----:B------:R-:W-:Y:S02]  /*1cf20*/  MOV R103, RZ ;  /* 0x000000ff00677202 */ /* 0x000fe40000000f00 */
[----:B------:R-:W-:-:S07]  /*1cf30*/  MOV R104, RZ ;  /* 0x000000ff00687202 */ /* 0x000fce0000000f00 */
[----:B------:R-:W-:Y:S05]  /*1cf40*/  @!P1 BRA `(.L_x_514) ;  /* 0x0000021000009947 */ /* 0x000fea0003800000 */
[----:B------:R-:W-:Y:S01]  /*1cf50*/  IADD3 R21, R20, 0x1800000, RZ ;  /* 0x0180000014157810 */ /* 0x000fe20007ffe0ff */
[----:B------:R-:W-:Y:S01]  /*1cf60*/  BSSY B5, `(.L_x_515) ;  /* 0x000000c000057945 */ /* 0x000fe20003800000 */
[----:B------:R-:W-:Y:S02]  /*1cf70*/  FADD R102, RZ, R112 ;  /* 0x00000070ff667221 */ /* 0x000fe40000000000 */
[----:B------:R-:W-:-:S04]  /*1cf80*/  LOP3.LUT R21, R21, 0x7f800000, RZ, 0xc0, !PT ;  /* 0x7f80000015157812 */ /* 0x000fc800078ec0ff */
[----:B------:R-:W-:-:S13]  /*1cf90*/  ISETP.GT.U32.AND P1, PT, R21, 0x1ffffff, PT ;  /* 0x01ffffff1500780c */ /* 0x000fda0003f24070 */
[----:B------:R-:W-:Y:S05]  /*1cfa0*/  @P1 BRA `(.L_x_516) ;  /* 0x0000003000001947 */ /* 0x000fea0003800000 */
[----:B------:R-:W-:Y:S02]  /*1cfb0*/  MOV R21, 0x1cfd0 ;  /* 0x0001cfd000157802 */ /* 0x000fe40000000f00 */
[----:B-----5:R-:W-:Y:S05]  /*1cfc0*/  CALL.REL.NOINC `($__internal_5_$__cuda_sm20_rcp_rn_f32_slowpath) ;  /* 0x00007d2000007944 */ /* 0x020fea0003c00000 */
[----:B------:R-:W-:Y:S05]  /*1cfd0*/  BRA `(.L_x_517) ;  /* 0x0000004000007947 */ /* 0x000fea0003800000 */
.L_x_516:
[----:B------:R-:W0:Y:S02]  /*1cfe0*/  MUFU.RCP R103, R20 ;  /* 0x0000001400677308 */ /* 0x000e240000001000 */
[----:B0-----:R-:W-:-:S04]  /*1cff0*/  FFMA R20, R103, R20, -1 ;  /* 0xbf80000067147423 */ /* 0x001fc80000000014 */
[----:B------:R-:W-:-:S04]  /*1d000*/  FADD.FTZ R20, -R20, -RZ ;  /* 0x800000ff14147221 */ /* 0x000fc80000010100 */
[----:B------:R-:W-:Y:S02]  /*1d010*/  FFMA R103, R103, R20, R103 ;  /* 0x0000001467677223 */ /* 0x000fe40000000067 */
.L_x_517:
[----:B------:R-:W-:Y:S05]  /*1d020*/  BSYNC B5 ;  /* 0x0000000000057941 */ /* 0x000fea0003800000 */
.L_x_515:
[----:B------:R-:W-:Y:S01]  /*1d030*/  FMUL R20, R94, R109 ;  /* 0x0000006d5e147220 */ /* 0x000fe20000400000 */
[----:B-1----:R-:W-:-:S03]  /*1d040*/  FMUL R21, R103, R103 ;  /* 0x0000006767157220 */ /* 0x002fc60000400000 */
[----:B------:R-:W-:Y:S01]  /*1d050*/  FFMA R20, R93, R110, R20 ;  /* 0x0000006e5d147223 */ /* 0x000fe20000000014 */
[----:B------:R-:W-:-:S03]  /*1d060*/  FMUL R21, R21, R103 ;  /* 0x0000006715157220 */ /* 0x000fc60000400000 */
[----:B------:R-:W-:-:S04]  /*1d070*/  FFMA R20, R95, R111, R20 ;  /* 0x0000006f5f147223 */ /* 0x000fc80000000014 */
[----:B------:R-:W-:-:S04]  /*1d080*/  FFMA R20, R68, R102, R20 ;  /* 0x0000006644147223 */ /* 0x000fc80000000014 */
[----:B------:R-:W-:-:S04]  /*1d090*/  FMUL R20, R21, R20 ;  /* 0x0000001415147220 */ /* 0x000fc80000400000 */
[-C--:B------:R-:W-:Y:S01]  /*1d0a0*/  FMUL R110, R110, R20.reuse ;  /* 0x000000146e6e7220 */ /* 0x080fe20000400000 */
[-C--:B------:R-:W-:Y:S01]  /*1d0b0*/  FMUL R109, R109, R20.reuse ;  /* 0x000000146d6d7220 */ /* 0x080fe20000400000 */
[-C--:B------:R-:W-:Y:S01]  /*1d0c0*/  FMUL R111, R111, R20.reuse ;  /* 0x000000146f6f7220 */ /* 0x080fe20000400000 */
[----:B------:R-:W-:Y:S01]  /*1d0d0*/  FMUL R20, R68, R20 ;  /* 0x0000001444147220 */ /* 0x000fe20000400000 */
[-C--:B------:R-:W-:Y:S01]  /*1d0e0*/  FFMA R110, R93, R103.reuse, -R110 ;  /* 0x000000675d6e7223 */ /* 0x080fe2000000086e */
[-C--:B------:R-:W-:Y:S01]  /*1d0f0*/  FFMA R109, R94, R103.reuse, -R109 ;  /* 0x000000675e6d7223 */ /* 0x080fe2000000086d */
[-C--:B------:R-:W-:Y:S01]  /*1d100*/  FFMA R111, R95, R103.reuse, -R111 ;  /* 0x000000675f6f7223 */ /* 0x080fe2000000086f */
[----:B------:R-:W-:Y:S01]  /*1d110*/  FFMA R20, R102, R103, -R20 ;  /* 0x0000006766147223 */ /* 0x000fe20000000814 */
[----:B------:R-:W-:Y:S01]  /*1d120*/  FADD R102, RZ, R110 ;  /* 0x0000006eff667221 */ /* 0x000fe20000000000 */
[----:B------:R-:W-:Y:S01]  /*1d130*/  FADD R21, RZ, R109 ;  /* 0x0000006dff157221 */ /* 0x000fe20000000000 */
[----:B------:R-:W-:Y:S01]  /*1d140*/  FADD R103, RZ, R111 ;  /* 0x0000006fff677221 */ /* 0x000fe20000000000 */
[----:B------:R-:W-:-:S02]  /*1d150*/  FADD R104, RZ, R20 ;  /* 0x00000014ff687221 */ /* 0x000fc40000000000 */
.L_x_514:
[----:B------:R-:W-:Y:S05]  /*1d160*/  BSYNC B3 ;  /* 0x0000000000037941 */ /* 0x000fea0003800000 */
.L_x_513:
[----:B------:R-:W-:Y:S01]  /*1d170*/  FADD R21, RZ, R21 ;  /* 0x00000015ff157221 */ /* 0x000fe20000000000 */
[----:B------:R-:W-:Y:S01]  /*1d180*/  FADD R102, RZ, R102 ;  /* 0x00000066ff667221 */ /* 0x000fe20000000000 */
[----:B------:R-:W-:Y:S01]  /*1d190*/  FADD R103, RZ, R103 ;  /* 0x00000067ff677221 */ /* 0x000fe20000000000 */
[-C--:B------:R-:W-:Y:S01]  /*1d1a0*/  FMUL R94, R66, R13.reuse ;  /* 0x0000000d425e7220 */ /* 0x080fe20000400000 */
[----:B------:R-:W-:Y:S01]  /*1d1b0*/  FMUL R68, R21, R13 ;  /* 0x0000000d15447220 */ /* 0x000fe20000400000 */
[C---:B------:R-:W-:Y:S01]  /*1d1c0*/  FFMA R77, R108.reuse, R21, R77 ;  /* 0x000000156c4d7223 */ /* 0x040fe2000000004d */
[----:B------:R-:W-:Y:S01]  /*1d1d0*/  FFMA R20, R108, R102, R22 ;  /* 0x000000666c147223 */ /* 0x000fe20000000016 */
[----:B------:R-:W-:Y:S01]  /*1d1e0*/  FMUL R22, R67, R14 ;  /* 0x0000000e43167220 */ /* 0x000fe20000400000 */
[----:B------:R-:W-:Y:S01]  /*1d1f0*/  FFMA R68, R102, R76, R68 ;  /* 0x0000004c66447223 */ /* 0x000fe20000000044 */
[----:B------:R-:W-:Y:S01]  /*1d200*/  FMUL R102, R66, R67 ;  /* 0x0000004342667220 */ /* 0x000fe20000400000 */
[----:B------:R-:W-:Y:S01]  /*1d210*/  ISETP.NE.U32.AND P1, PT, RZ, c[0x0][0x8f8], PT ;  /* 0x00023e00ff007a0c */ /* 0x000fe20003f25070 */
[----:B------:R-:W-:Y:S01]  /*1d220*/  FADD R93, R22, R22 ;  /* 0x00000016165d7221 */ /* 0x000fe20000000000 */
[----:B------:R-:W-:Y:S01]  /*1d230*/  FFMA R21, R103, R14, R68 ;  /* 0x0000000e67157223 */ /* 0x000fe20000000044 */
[----:B------:R-:W-:Y:S01]  /*1d240*/  FFMA R68, R108, R103, R78 ;  /* 0x000000676c447223 */ /* 0x000fe2000000004e */
[----:B------:R-:W-:Y:S01]  /*1d250*/  FADD R78, R94, R94 ;  /* 0x0000005e5e4e7221 */ /* 0x000fe20000000000 */
[----:B------:R-:W-:Y:S01]  /*1d260*/  FFMA R102, R66, R67, R102 ;  /* 0x0000004342667223 */ /* 0x000fe20000000066 */
[----:B------:R-:W-:Y:S01]  /*1d270*/  FADD R21, RZ, R21 ;  /* 0x00000015ff157221 */ /* 0x000fe20000000000 */
[----:B------:R-:W-:Y:S01]  /*1d280*/  ISETP.NE.AND.EX P1, PT, RZ, c[0x0][0x8fc], PT, P1 ;  /* 0x00023f00ff007a0c */ /* 0x000fe20003f25310 */
[----:B------:R-:W-:Y:S01]  /*1d290*/  FADD R95, R93, R78 ;  /* 0x0000004e5d5f7221 */ /* 0x000fe20000000000 */
[----:B------:R-:W-:Y:S01]  /*1d2a0*/  FADD R104, RZ, R104 ;  /* 0x00000068ff687221 */ /* 0x000fe20000000000 */
[-C--:B------:R-:W-:Y:S01]  /*1d2b0*/  FFMA R20, R7, R21.reuse, R20 ;  /* 0x0000001507147223 */ /* 0x080fe20000000014 */
[----:B------:R-:W-:Y:S01]  /*1d2c0*/  FMUL R7, R65, R76 ;  /* 0x0000004c41077220 */ /* 0x000fe20000400000 */
[-C--:B------:R-:W-:Y:S01]  /*1d2d0*/  FFMA R8, R8, R21.reuse, R77 ;  /* 0x0000001508087223 */ /* 0x080fe2000000004d */
[CC--:B------:R-:W-:Y:S01]  /*1d2e0*/  FMUL R77, R66.reuse, R14.reuse ;  /* 0x0000000e424d7220 */ /* 0x0c0fe20000400000 */
[----:B------:R-:W-:Y:S01]  /*1d2f0*/  FFMA R68, R9, R21, R68 ;  /* 0x0000001509447223 */ /* 0x000fe20000000044 */
[C---:B------:R-:W-:Y:S01]  /*1d300*/  FFMA R93, R7.reuse, 2, R93 ;  /* 0x40000000075d7823 */ /* 0x040fe2000000005d */
[----:B------:R-:W-:Y:S01]  /*1d310*/  FFMA R78, R7, 2, R78 ;  /* 0x40000000074e7823 */ /* 0x000fe2000000004e */
[CC--:B------:R-:W-:Y:S01]  /*1d320*/  FFMA R9, R21.reuse, R14.reuse, RZ ;  /* 0x0000000e15097223 */ /* 0x0c0fe200000000ff */
[----:B------:R-:W-:Y:S01]  /*1d330*/  FFMA R77, R66, R14, R77 ;  /* 0x0000000e424d7223 */ /* 0x000fe2000000004d */
[----:B------:R-:W-:Y:S01]  /*1d340*/  FFMA R94, R94, 4, R93 ;  /* 0x408000005e5e7823 */ /* 0x000fe2000000005d */
[-C--:B------:R-:W-:Y:S01]  /*1d350*/  FMUL R93, R64, R76.reuse ;  /* 0x0000004c405d7220 */ /* 0x080fe20000400000 */
[----:B------:R-:W-:Y:S01]  /*1d360*/  FFMA R22, R22, 4, R78 ;  /* 0x4080000016167823 */ /* 0x000fe2000000004e */
[----:B------:R-:W-:Y:S01]  /*1d370*/  FADD R82, R82, R9 ;  /* 0x0000000952527221 */ /* 0x000fe20000000000 */
[-C--:B------:R-:W-:Y:S01]  /*1d380*/  FFMA R9, R21, R13.reuse, RZ ;  /* 0x0000000d15097223 */ /* 0x080fe200000000ff */
[C---:B------:R-:W-:Y:S01]  /*1d390*/  FADD R78, R93.reuse, R93 ;  /* 0x0000005d5d4e7221 */ /* 0x040fe20000000000 */
[----:B------:R-:W-:Y:S01]  /*1d3a0*/  FFMA R93, R93, 4, R77 ;  /* 0x408000005d5d7823 */ /* 0x000fe2000000004d */
[-C--:B------:R-:W-:Y:S01]  /*1d3b0*/  FFMA R21, R21, R76.reuse, RZ ;  /* 0x0000004c15157223 */ /* 0x080fe200000000ff */
[----:B------:R-:W-:Y:S01]  /*1d3c0*/  FADD R83, R83, R9 ;  /* 0x0000000953537221 */ /* 0x000fe20000000000 */
[----:B------:R-:W-:Y:S01]  /*1d3d0*/  FADD R77, R78, R77 ;  /* 0x0000004d4e4d7221 */ /* 0x000fe20000000000 */
[----:B------:R-:W-:Y:S01]  /*1d3e0*/  FMUL R9, R67, R13 ;  /* 0x0000000d43097220 */ /* 0x000fe20000400000 */
[----:B------:R-:W-:Y:S01]  /*1d3f0*/  FFMA R7, R7, 4, R95 ;  /* 0x4080000007077823 */ /* 0x000fe2000000005f */
[----:B------:R-:W-:Y:S01]  /*1d400*/  FADD R84, R84, R21 ;  /* 0x0000001554547221 */ /* 0x000fe20000000000 */
[----:B------:R-:W-:Y:S01]  /*1d410*/  FMUL R77, R91, R77 ;  /* 0x0000004d5b4d7220 */ /* 0x000fe20000400000 */
[C---:B------:R-:W-:Y:S01]  /*1d420*/  FFMA R9, R67.reuse, R13, R9 ;  /* 0x0000000d43097223 */ /* 0x040fe20000000009 */
[----:B------:R-:W-:Y:S01]  /*1d430*/  FMUL R21, R67, R76 ;  /* 0x0000004c43157220 */ /* 0x000fe20000400000 */
[----:B------:R-:W-:Y:S01]  /*1d440*/  FMUL R7, R79, R7 ;  /* 0x000000074f077220 */ /* 0x000fe20000400000 */
[----:B------:R-:W-:Y:S01]  /*1d450*/  FFMA R22, R92, R22, R77 ;  /* 0x000000165c167223 */ /* 0x000fe2000000004d */
[----:B------:R-:W-:Y:S01]  /*1d460*/  FMUL R77, R64, R13 ;  /* 0x0000000d404d7220 */ /* 0x000fe20000400000 */
[----:B------:R-:W-:Y:S01]  /*1d470*/  FADD R78, R78, -R9 ;  /* 0x800000094e4e7221 */ /* 0x000fe20000000000 */
[----:B------:R-:W-:Y:S01]  /*1d480*/  FADD R9, -R9, R93 ;  /* 0x0000005d09097221 */ /* 0x000fe20000000100 */
[-C--:B------:R-:W-:Y:S01]  /*1d490*/  FMUL R93, R65, R14.reuse ;  /* 0x0000000e415d7220 */ /* 0x080fe20000400000 */
[C---:B------:R-:W-:Y:S01]  /*1d4a0*/  FMUL R95, R77.reuse, 4 ;  /* 0x408000004d5f7820 */ /* 0x040fe20000400000 */
[----:B------:R-:W-:Y:S01]  /*1d4b0*/  FADD R77, R77, R77 ;  /* 0x0000004d4d4d7221 */ /* 0x000fe20000000000 */
[----:B------:R-:W-:Y:S01]  /*1d4c0*/  FADD R81, R81, R104 ;  /* 0x0000006851517221 */ /* 0x000fe20000000000 */
[----:B------:R-:W-:Y:S01]  /*1d4d0*/  FFMA R93, R65, R14, R93 ;  /* 0x0000000e415d7223 */ /* 0x000fe2000000005d */
[C---:B------:R-:W-:Y:S01]  /*1d4e0*/  FFMA R95, R21.reuse, 2, R95 ;  /* 0x40000000155f7823 */ /* 0x040fe2000000005f */
[----:B------:R-:W-:-:S02]  /*1d4f0*/  FFMA R21, R21, 2, R77 ;  /* 0x4000000015157823 */ /* 0x000fc4000000004d */
[----:B------:R-:W-:Y:S01]  /*1d500*/  FADD R77, R77, -R93 ;  /* 0x8000005d4d4d7221 */ /* 0x000fe20000000000 */
[----:B------:R-:W-:Y:S01]  /*1d510*/  FADD R95, -R93, R95 ;  /* 0x0000005f5d5f7221 */ /* 0x000fe20000000100 */
[----:B------:R-:W-:Y:S01]  /*1d520*/  FFMA R7, R92, R21, R7 ;  /* 0x000000155c077223 */ /* 0x000fe20000000007 */
[----:B------:R-:W-:Y:S01]  /*1d530*/  FMUL R93, R66, R76 ;  /* 0x0000004c425d7220 */ /* 0x000fe20000400000 */
[----:B------:R-:W-:Y:S01]  /*1d540*/  FMUL R21, R64, R14 ;  /* 0x0000000e40157220 */ /* 0x000fe20000400000 */
[----:B------:R-:W-:Y:S01]  /*1d550*/  FMUL R95, R91, R95 ;  /* 0x0000005f5b5f7220 */ /* 0x000fe20000400000 */
[C---:B------:R-:W-:Y:S01]  /*1d560*/  FFMA R77, R79.reuse, -R77, R22 ;  /* 0x8000004d4f4d7223 */ /* 0x040fe20000000016 */
[----:B------:R-:W-:Y:S02]  /*1d570*/  FFMA R93, R66, R76, R93 ;  /* 0x0000004c425d7223 */ /* 0x000fe4000000005d */
[----:B------:R-:W-:Y:S01]  /*1d580*/  FFMA R22, R79, R9, R95 ;  /* 0x000000094f167223 */ /* 0x000fe2000000005f */
[----:B------:R-:W-:Y:S01]  /*1d590*/  FADD R9, R21, R21 ;  /* 0x0000001515097221 */ /* 0x000fe20000000000 */
[----:B------:R-:W-:-:S03]  /*1d5a0*/  FADD R77, RZ, R77 ;  /* 0x0000004dff4d7221 */ /* 0x000fc60000000000 */
[----:B------:R-:W-:-:S04]  /*1d5b0*/  FADD R95, R93, -R9 ;  /* 0x800000095d5f7221 */ /* 0x000fc80000000000 */
[----:B------:R-:W-:Y:S01]  /*1d5c0*/  FFMA R7, R91, R95, R7 ;  /* 0x0000005f5b077223 */ /* 0x000fe20000000007 */
[----:B------:R-:W-:-:S04]  /*1d5d0*/  FMUL R95, R65, R13 ;  /* 0x0000000d415f7220 */ /* 0x000fc80000400000 */
[----:B------:R-:W-:-:S04]  /*1d5e0*/  FFMA R95, R65, R13, R95 ;  /* 0x0000000d415f7223 */ /* 0x000fc8000000005f */
[----:B------:R-:W-:Y:S01]  /*1d5f0*/  FADD R9, R95, R9 ;  /* 0x000000095f097221 */ /* 0x000fe20000000000 */
[----:B------:R-:W-:Y:S01]  /*1d600*/  FADD R93, -R93, R95 ;  /* 0x0000005f5d5d7221 */ /* 0x000fe20000000100 */
[-C--:B------:R-:W-:Y:S02]  /*1d610*/  FMUL R95, R65, R66.reuse ;  /* 0x00000042415f7220 */ /* 0x080fe40000400000 */
[----:B------:R-:W-:Y:S01]  /*1d620*/  FMUL R9, R79, R9 ;  /* 0x000000094f097220 */ /* 0x000fe20000400000 */
[----:B------:R-:W-:Y:S01]  /*1d630*/  FFMA R21, R21, 4, R93 ;  /* 0x4080000015157823 */ /* 0x000fe2000000005d */
[----:B------:R-:W-:Y:S02]  /*1d640*/  FFMA R95, R65, R66, R95 ;  /* 0x00000042415f7223 */ /* 0x000fe4000000005f */
[----:B------:R-:W-:Y:S01]  /*1d650*/  FFMA R94, R91, R94, R9 ;  /* 0x0000005e5b5e7223 */ /* 0x000fe20000000009 */
[-C--:B------:R-:W-:Y:S01]  /*1d660*/  FMUL R9, R67, R64.reuse ;  /* 0x0000004043097220 */ /* 0x080fe20000400000 */
[C---:B------:R-:W-:Y:S01]  /*1d670*/  FFMA R22, R92.reuse, R21, R22 ;  /* 0x000000155c167223 */ /* 0x040fe20000000016 */
[----:B------:R-:W-:Y:S01]  /*1d680*/  FMUL R21, R65, R64 ;  /* 0x0000004041157220 */ /* 0x000fe20000400000 */
[----:B------:R-:W-:Y:S01]  /*1d690*/  FFMA R78, R92, -R78, R94 ;  /* 0x8000004e5c4e7223 */ /* 0x000fe2000000005e */
[----:B------:R-:W-:Y:S01]  /*1d6a0*/  FFMA R9, R67, R64, R9 ;  /* 0x0000004043097223 */ /* 0x000fe20000000009 */
[C---:B------:R-:W-:Y:S01]  /*1d6b0*/  FMUL R94, R66.reuse, R66 ;  /* 0x00000042425e7220 */ /* 0x040fe20000400000 */
[----:B------:R-:W-:Y:S01]  /*1d6c0*/  FFMA R21, R65, R64, R21 ;  /* 0x0000004041157223 */ /* 0x000fe20000000015 */
[----:B------:R-:W-:Y:S01]  /*1d6d0*/  FADD R78, RZ, R78 ;  /* 0x0000004eff4e7221 */ /* 0x000fe20000000000 */
[C-C-:B------:R-:W-:Y:S01]  /*1d6e0*/  FADD R93, R9.reuse, R95.reuse ;  /* 0x0000005f095d7221 */ /* 0x140fe20000000000 */
[----:B------:R-:W-:Y:S01]  /*1d6f0*/  FADD R9, R9, -R95 ;  /* 0x8000005f09097221 */ /* 0x000fe20000000000 */
[C---:B------:R-:W-:Y:S01]  /*1d700*/  FADD R95, R21.reuse, R102 ;  /* 0x00000066155f7221 */ /* 0x040fe20000000000 */
[----:B------:R-:W-:Y:S01]  /*1d710*/  FFMA R94, R66, R66, R94 ;  /* 0x00000042425e7223 */ /* 0x000fe2000000005e */
[----:B------:R-:W-:Y:S01]  /*1d720*/  FADD R21, R21, -R102 ;  /* 0x8000006615157221 */ /* 0x000fe20000000000 */
[----:B------:R-:W-:Y:S01]  /*1d730*/  FMUL R9, R79, R9 ;  /* 0x000000094f097220 */ /* 0x000fe20000400000 */
[----:B------:R-:W-:Y:S01]  /*1d740*/  FMUL R102, R76, R56 ;  /* 0x000000384c667220 */ /* 0x000fe20000400000 */
[----:B------:R-:W-:-:S02]  /*1d750*/  FADD R22, RZ, R22 ;  /* 0x00000016ff167221 */ /* 0x000fc40000000000 */
[----:B------:R-:W-:Y:S01]  /*1d760*/  FFMA R95, R92, R95, -R9 ;  /* 0x0000005f5c5f7223 */ /* 0x000fe20000000809 */
[----:B------:R-:W-:-:S04]  /*1d770*/  FMUL R9, R64, R64 ;  /* 0x0000004040097220 */ /* 0x000fc80000400000 */
[----:B------:R-:W-:-:S04]  /*1d780*/  FFMA R94, R9, 2, R94 ;  /* 0x40000000095e7823 */ /* 0x000fc8000000005e */
[----:B------:R-:W-:-:S04]  /*1d790*/  FADD R94, R94, -1 ;  /* 0xbf8000005e5e7421 */ /* 0x000fc80000000000 */
[----:B------:R-:W-:Y:S01]  /*1d7a0*/  FFMA R95, R91, R94, R95 ;  /* 0x0000005e5b5f7223 */ /* 0x000fe2000000005f */
[----:B------:R-:W-:-:S03]  /*1d7b0*/  FMUL R94, R65, R65 ;  /* 0x00000041415e7220 */ /* 0x000fc60000400000 */
[----:B------:R-:W-:Y:S01]  /*1d7c0*/  FADD R8, R8, R95 ;  /* 0x0000005f08087221 */ /* 0x000fe20000000000 */
[----:B------:R-:W-:-:S04]  /*1d7d0*/  FFMA R94, R65, R65, R94 ;  /* 0x00000041415e7223 */ /* 0x000fc8000000005e */
[----:B------:R-:W-:-:S04]  /*1d7e0*/  FFMA R94, R9, 2, R94 ;  /* 0x40000000095e7823 */ /* 0x000fc8000000005e */
[----:B------:R-:W-:-:S04]  /*1d7f0*/  FADD R94, R94, -1 ;  /* 0xbf8000005e5e7421 */ /* 0x000fc80000000000 */
[----:B------:R-:W-:-:S04]  /*1d800*/  FMUL R94, R79, R94 ;  /* 0x0000005e4f5e7220 */ /* 0x000fc80000400000 */
[C---:B------:R-:W-:Y:S01]  /*1d810*/  FFMA R93, R91.reuse, R93, R94 ;  /* 0x0000005d5b5d7223 */ /* 0x040fe2000000005e */
[----:B------:R-:W-:Y:S01]  /*1d820*/  FMUL R91, R91, R21 ;  /* 0x000000155b5b7220 */ /* 0x000fe20000400000 */
[----:B------:R-:W-:Y:S01]  /*1d830*/  FMUL R21, R66, R64 ;  /* 0x0000004042157220 */ /* 0x000fe20000400000 */
[----:B------:R-:W-:-:S03]  /*1d840*/  FMUL R94, R65, R67 ;  /* 0x00000043415e7220 */ /* 0x000fc60000400000 */
[----:B------:R-:W-:Y:S01]  /*1d850*/  FFMA R21, R66, R64, R21 ;  /* 0x0000004042157223 */ /* 0x000fe20000000015 */
[----:B------:R-:W-:-:S04]  /*1d860*/  FFMA R94, R65, R67, R94 ;  /* 0x00000043415e7223 */ /* 0x000fc8000000005e */
[C-C-:B------:R-:W-:Y:S01]  /*1d870*/  FADD R95, R21.reuse, -R94.reuse ;  /* 0x8000005e155f7221 */ /* 0x140fe20000000000 */
[----:B------:R-:W-:Y:S01]  /*1d880*/  FADD R21, R21, R94 ;  /* 0x0000005e15157221 */ /* 0x000fe20000000000 */
[----:B------:R-:W-:Y:S02]  /*1d890*/  FMUL R94, R76, R4 ;  /* 0x000000044c5e7220 */ /* 0x000fe40000400000 */
[----:B------:R-:W-:Y:S01]  /*1d8a0*/  FFMA R93, R92, -R95, R93 ;  /* 0x8000005f5c5d7223 */ /* 0x000fe2000000005d */
[----:B------:R-:W-:-:S03]  /*1d8b0*/  FMUL R95, R67, R67 ;  /* 0x00000043435f7220 */ /* 0x000fc60000400000 */
[----:B------:R-:W-:Y:S01]  /*1d8c0*/  FADD R93, R20, R93 ;  /* 0x0000005d145d7221 */ /* 0x000fe20000000000 */
[----:B------:R-:W-:Y:S01]  /*1d8d0*/  FFMA R95, R67, R67, R95 ;  /* 0x00000043435f7223 */ /* 0x000fe2000000005f */
[----:B------:R-:W-:-:S03]  /*1d8e0*/  FMUL R20, R13, R4 ;  /* 0x000000040d147220 */ /* 0x000fc60000400000 */
[----:B------:R-:W-:Y:S01]  /*1d8f0*/  FFMA R95, R9, 2, R95 ;  /* 0x40000000095f7823 */ /* 0x000fe2000000005f */
[----:B------:R-:W-:-:S03]  /*1d900*/  FFMA R20, R13, R4, R20 ;  /* 0x000000040d147223 */ /* 0x000fc60000000014 */
[----:B------:R-:W-:-:S04]  /*1d910*/  FADD R95, R95, -1 ;  /* 0xbf8000005f5f7421 */ /* 0x000fc80000000000 */
[----:B------:R-:W-:-:S04]  /*1d920*/  FFMA R9, R92, R95, -R91 ;  /* 0x0000005f5c097223 */ /* 0x000fc8000000085b */
[----:B------:R-:W-:Y:S01]  /*1d930*/  FFMA R9, R79, R21, R9 ;  /* 0x000000154f097223 */ /* 0x000fe20000000009 */
[-C--:B------:R-:W-:Y:S01]  /*1d940*/  FMUL R21, R14, R6.reuse ;  /* 0x000000060e157220 */ /* 0x080fe20000400000 */
[----:B------:R-:W-:Y:S02]  /*1d950*/  FMUL R79, R13, R5 ;  /* 0x000000050d4f7220 */ /* 0x000fe40000400000 */
[----:B------:R-:W-:Y:S01]  /*1d960*/  FADD R68, R68, R9 ;  /* 0x0000000944447221 */ /* 0x000fe20000000000 */
[----:B------:R-:W-:Y:S01]  /*1d970*/  FADD R92, R21, R21 ;  /* 0x00000015155c7221 */ /* 0x000fe20000000000 */
[----:B------:R-:W-:Y:S01]  /*1d980*/  FADD R91, R79, R79 ;  /* 0x0000004f4f5b7221 */ /* 0x000fe20000000000 */
[----:B------:R-:W-:-:S03]  /*1d990*/  FMUL R9, R76, R6 ;  /* 0x000000064c097220 */ /* 0x000fc60000400000 */
[--C-:B------:R-:W-:Y:S01]  /*1d9a0*/  FADD R95, R92, R91.reuse ;  /* 0x0000005b5c5f7221 */ /* 0x100fe20000000000 */
[C---:B------:R-:W-:Y:S01]  /*1d9b0*/  FFMA R92, R94.reuse, 2, R92 ;  /* 0x400000005e5c7823 */ /* 0x040fe2000000005c */
[C---:B------:R-:W-:Y:S02]  /*1d9c0*/  FFMA R91, R94.reuse, 2, R91 ;  /* 0x400000005e5b7823 */ /* 0x040fe4000000005b */
[----:B------:R-:W-:Y:S01]  /*1d9d0*/  FFMA R94, R94, 4, R95 ;  /* 0x408000005e5e7823 */ /* 0x000fe2000000005f */
[----:B------:R-:W-:Y:S01]  /*1d9e0*/  FMUL R95, R13, R56 ;  /* 0x000000380d5f7220 */ /* 0x000fe20000400000 */
[----:B------:R-:W-:Y:S01]  /*1d9f0*/  FFMA R79, R79, 4, R92 ;  /* 0x408000004f4f7823 */ /* 0x000fe2000000005c */
[----:B------:R-:W-:Y:S01]  /*1da00*/  FFMA R21, R21, 4, R91 ;  /* 0x4080000015157823 */ /* 0x000fe2000000005b */
[C---:B------:R-:W-:Y:S01]  /*1da10*/  FMUL R92, R14.reuse, R4 ;  /* 0x000000040e5c7220 */ /* 0x040fe20000400000 */
[C---:B------:R-:W-:Y:S01]  /*1da20*/  FADD R91, R95.reuse, R95 ;  /* 0x0000005f5f5b7221 */ /* 0x040fe20000000000 */
[----:B------:R-:W-:Y:S01]  /*1da30*/  FMUL R95, R95, 4 ;  /* 0x408000005f5f7820 */ /* 0x000fe20000400000 */
[----:B------:R-:W-:Y:S01]  /*1da40*/  FMUL R94, R63, R94 ;  /* 0x0000005e3f5e7220 */ /* 0x000fe20000400000 */
[----:B------:R-:W-:Y:S01]  /*1da50*/  FFMA R92, R14, R4, R92 ;  /* 0x000000040e5c7223 */ /* 0x000fe2000000005c */
[----:B------:R-:W-:Y:S01]  /*1da60*/  FMUL R21, R62, R21 ;  /* 0x000000153e157220 */ /* 0x000fe20000400000 */
[C---:B------:R-:W-:Y:S01]  /*1da70*/  FFMA R95, R9.reuse, 2, R95 ;  /* 0x40000000095f7823 */ /* 0x040fe2000000005f */
[----:B------:R-:W-:Y:S01]  /*1da80*/  FFMA R9, R9, 2, R91 ;  /* 0x4000000009097823 */ /* 0x000fe2000000005b */
[----:B------:R-:W-:-:S02]  /*1da90*/  FADD R91, R91, -R92 ;  /* 0x8000005c5b5b7221 */ /* 0x000fc40000000000 */
[----:B------:R-:W-:Y:S01]  /*1daa0*/  FADD R92, -R92, R95 ;  /* 0x0000005f5c5c7221 */ /* 0x000fe20000000100 */
[----:B------:R-:W-:Y:S01]  /*1dab0*/  FFMA R9, R62, R9, R94 ;  /* 0x000000093e097223 */ /* 0x000fe2000000005e */
[----:B------:R-:W-:Y:S01]  /*1dac0*/  FMUL R95, R13, R6 ;  /* 0x000000060d5f7220 */ /* 0x000fe20000400000 */
[CC--:B------:R-:W-:Y:S01]  /*1dad0*/  FMUL R94, R14.reuse, R5.reuse ;  /* 0x000000050e5e7220 */ /* 0x0c0fe20000400000 */
[----:B------:R-:W-:Y:S02]  /*1dae0*/  FMUL R92, R61, R92 ;  /* 0x0000005c3d5c7220 */ /* 0x000fe40000400000 */
[----:B------:R-:W-:Y:S01]  /*1daf0*/  FFMA R95, R13, R6, R95 ;  /* 0x000000060d5f7223 */ /* 0x000fe2000000005f */
[----:B------:R-:W-:Y:S01]  /*1db00*/  FFMA R94, R14, R5, R94 ;  /* 0x000000050e5e7223 */ /* 0x000fe2000000005e */
[----:B------:R-:W-:Y:S01]  /*1db10*/  FADD R13, R102, R102 ;  /* 0x00000066660d7221 */ /* 0x000fe20000000000 */
[----:B------:R-:W-:-:S03]  /*1db20*/  FMUL R14, R14, R56 ;  /* 0x000000380e0e7220 */ /* 0x000fc60000400000 */
[C-C-:B------:R-:W-:Y:S01]  /*1db30*/  FADD R103, R13.reuse, R94.reuse ;  /* 0x0000005e0d677221 */ /* 0x140fe20000000000 */
[----:B------:R-:W-:Y:S01]  /*1db40*/  FFMA R94, R102, 4, R94 ;  /* 0x40800000665e7823 */ /* 0x000fe2000000005e */
[----:B------:R-:W-:Y:S02]  /*1db50*/  FADD R13, R13, -R95 ;  /* 0x8000005f0d0d7221 */ /* 0x000fe40000000000 */
[----:B------:R-:W-:Y:S01]  /*1db60*/  FFMA R21, R61, R103, R21 ;  /* 0x000000673d157223 */ /* 0x000fe20000000015 */
[----:B------:R-:W-:Y:S01]  /*1db70*/  FADD R94, -R95, R94 ;  /* 0x0000005e5f5e7221 */ /* 0x000fe20000000100 */
[C---:B------:R-:W-:Y:S02]  /*1db80*/  FMUL R95, R76.reuse, R5 ;  /* 0x000000054c5f7220 */ /* 0x040fe40000400000 */
[C---:B------:R-:W-:Y:S01]  /*1db90*/  FFMA R21, R63.reuse, -R91, R21 ;  /* 0x8000005b3f157223 */ /* 0x040fe20000000015 */
[----:B------:R-:W-:Y:S01]  /*1dba0*/  FFMA R92, R63, R94, R92 ;  /* 0x0000005e3f5c7223 */ /* 0x000fe2000000005c */
[----:B------:R-:W-:Y:S01]  /*1dbb0*/  FFMA R95, R76, R5, R95 ;  /* 0x000000054c5f7223 */ /* 0x000fe2000000005f */
[----:B------:R-:W-:Y:S01]  /*1dbc0*/  FADD R76, R14, R14 ;  /* 0x0000000e0e4c7221 */ /* 0x000fe20000000000 */
[----:B------:R-:W-:Y:S01]  /*1dbd0*/  FMUL R91, R4, R56 ;  /* 0x00000038045b7220 */ /* 0x000fe20000400000 */
[----:B------:R-:W-:-:S02]  /*1dbe0*/  FADD R127, R127, R21 ;  /* 0x000000157f7f7221 */ /* 0x000fc40000000000 */
[--C-:B------:R-:W-:Y:S01]  /*1dbf0*/  FADD R94, R20, R76.reuse ;  /* 0x0000004c145e7221 */ /* 0x100fe20000000000 */
[C---:B------:R-:W-:Y:S01]  /*1dc00*/  FADD R76, R95.reuse, -R76 ;  /* 0x8000004c5f4c7221 */ /* 0x040fe20000000000 */
[----:B------:R-:W-:Y:S01]  /*1dc10*/  FADD R20, -R95, R20 ;  /* 0x000000145f147221 */ /* 0x000fe20000000100 */
[----:B------:R-:W-:Y:S01]  /*1dc20*/  FMUL R95, R6, R56 ;  /* 0x00000038065f7220 */ /* 0x000fe20000400000 */
[----:B------:R-:W-:Y:S01]  /*1dc30*/  FMUL R94, R63, R94 ;  /* 0x0000005e3f5e7220 */ /* 0x000fe20000400000 */
[-C--:B------:R-:W-:Y:S01]  /*1dc40*/  FFMA R91, R4, R56.reuse, R91 ;  /* 0x00000038045b7223 */ /* 0x080fe2000000005b */
[----:B------:R-:W-:Y:S01]  /*1dc50*/  FFMA R20, R14, 4, R20 ;  /* 0x408000000e147823 */ /* 0x000fe20000000014 */
[----:B------:R-:W-:Y:S01]  /*1dc60*/  FFMA R95, R6, R56, R95 ;  /* 0x00000038065f7223 */ /* 0x000fe2000000005f */
[C---:B------:R-:W-:Y:S01]  /*1dc70*/  FFMA R79, R61.reuse, R79, R94 ;  /* 0x0000004f3d4f7223 */ /* 0x040fe2000000005e */
[----:B------:R-:W-:Y:S01]  /*1dc80*/  FMUL R94, R4, R5 ;  /* 0x00000005045e7220 */ /* 0x000fe20000400000 */
[----:B------:R-:W-:Y:S01]  /*1dc90*/  FFMA R9, R61, R76, R9 ;  /* 0x0000004c3d097223 */ /* 0x000fe20000000009 */
[----:B------:R-:W-:Y:S01]  /*1dca0*/  FMUL R76, R56, R56 ;  /* 0x00000038384c7220 */ /* 0x000fe20000400000 */
[----:B------:R-:W-:Y:S01]  /*1dcb0*/  FFMA R13, R62, -R13, R79 ;  /* 0x8000000d3e0d7223 */ /* 0x000fe2000000004f */
[----:B------:R-:W-:Y:S01]  /*1dcc0*/  FFMA R94, R4, R5, R94 ;  /* 0x00000005045e7223 */ /* 0x000fe2000000005e */
[----:B------:R-:W-:Y:S01]  /*1dcd0*/  FMUL R79, R5, R6 ;  /* 0x00000006054f7220 */ /* 0x000fe20000400000 */
[----:B------:R-:W-:Y:S01]  /*1dce0*/  FFMA R20, R62, R20, R92 ;  /* 0x000000143e147223 */ /* 0x000fe2000000005c */
[----:B------:R-:W-:Y:S01]  /*1dcf0*/  FADD R128, R128, R13 ;  /* 0x0000000d80807221 */ /* 0x000fe20000000000 */
[C-C-:B------:R-:W-:Y:S01]  /*1dd00*/  FADD R14, R95.reuse, R94.reuse ;  /* 0x0000005e5f0e7221 */ /* 0x140fe20000000000 */
[----:B------:R-:W-:Y:S01]  /*1dd10*/  FADD R94, R95, -R94 ;  /* 0x8000005e5f5e7221 */ /* 0x000fe20000000000 */
[----:B------:R-:W-:Y:S01]  /*1dd20*/  FFMA R79, R5, R6, R79 ;  /* 0x00000006054f7223 */ /* 0x000fe2000000004f */
[----:B------:R-:W-:Y:S01]  /*1dd30*/  FADD R131, R131, R9 ;  /* 0x0000000983837221 */ /* 0x000fe20000000000 */
[----:B------:R-:W-:Y:S01]  /*1dd40*/  FADD R126, R126, R20 ;  /* 0x000000147e7e7221 */ /* 0x000fe20000000000 */
[----:B------:R-:W-:Y:S01]  /*1dd50*/  FMUL R95, R94, R63 ;  /* 0x0000003f5e5f7220 */ /* 0x000fe20000400000 */
[C-C-:B------:R-:W-:Y:S01]  /*1dd60*/  FADD R94, R91.reuse, R79.reuse ;  /* 0x0000004f5b5e7221 */ /* 0x140fe20000000000 */
[----:B------:R-:W-:Y:S01]  /*1dd70*/  FADD R79, R91, -R79 ;  /* 0x8000004f5b4f7221 */ /* 0x000fe20000000000 */
[----:B------:R-:W-:-:S02]  /*1dd80*/  FMUL R91, R5, R5 ;  /* 0x00000005055b7220 */ /* 0x000fc40000400000 */
[----:B------:R-:W-:Y:S01]  /*1dd90*/  FFMA R94, R94, R62, -R95 ;  /* 0x0000003e5e5e7223 */ /* 0x000fe2000000085f */
[----:B------:R-:W-:Y:S01]  /*1dda0*/  FMUL R95, R4, R4 ;  /* 0x00000004045f7220 */ /* 0x000fe20000400000 */
[----:B------:R-:W-:-:S03]  /*1ddb0*/  FFMA R91, R5, R5, R91 ;  /* 0x00000005055b7223 */ /* 0x000fc6000000005b */
[----:B------:R-:W-:Y:S01]  /*1ddc0*/  FFMA R95, R4, R4, R95 ;  /* 0x00000004045f7223 */ /* 0x000fe2000000005f */
[----:B------:R-:W-:-:S03]  /*1ddd0*/  FFMA R91, R76, 2, R91 ;  /* 0x400000004c5b7823 */ /* 0x000fc6000000005b */
[----:B------:R-:W-:Y:S01]  /*1dde0*/  FFMA R95, R76, 2, R95 ;  /* 0x400000004c5f7823 */ /* 0x000fe2000000005f */
[----:B------:R-:W-:-:S03]  /*1ddf0*/  FADD R91, R91, -1 ;  /* 0xbf8000005b5b7421 */ /* 0x000fc60000000000 */
[----:B------:R-:W-:Y:S01]  /*1de00*/  FADD R95, R95, -1 ;  /* 0xbf8000005f5f7421 */ /* 0x000fe20000000000 */
[----:B------:R-:W-:Y:S01]  /*1de10*/  FFMA R91, R91, R61, R94 ;  /* 0x0000003d5b5b7223 */ /* 0x000fe2000000005e */
[-C--:B------:R-:W-:Y:S02]  /*1de20*/  FMUL R94, R6, R6.reuse ;  /* 0x00000006065e7220 */ /* 0x080fe40000400000 */
[----:B------:R-:W-:Y:S01]  /*1de30*/  FMUL R95, R95, R63 ;  /* 0x0000003f5f5f7220 */ /* 0x000fe20000400000 */
[----:B------:R-:W-:Y:S01]  /*1de40*/  FADD R8, R8, R91 ;  /* 0x0000005b08087221 */ /* 0x000fe20000000000 */
[----:B------:R-:W-:Y:S02]  /*1de50*/  FFMA R94, R6, R6, R94 ;  /* 0x00000006065e7223 */ /* 0x000fe4000000005e */
[-C--:B------:R-:W-:Y:S02]  /*1de60*/  FFMA R14, R14, R61.reuse, R95 ;  /* 0x0000003d0e0e7223 */ /* 0x080fe4000000005f */
[----:B------:R-:W-:Y:S01]  /*1de70*/  FFMA R94, R76, 2, R94 ;  /* 0x400000004c5e7823 */ /* 0x000fe2000000005e */
[----:B------:R-:W-:Y:S01]  /*1de80*/  FMUL R76, R79, R61 ;  /* 0x0000003d4f4c7220 */ /* 0x000fe20000400000 */
[----:B------:R-:W-:Y:S01]  /*1de90*/  FMUL R61, R5, R56 ;  /* 0x00000038053d7220 */ /* 0x000fe20000400000 */
[----:B------:R-:W-:Y:S01]  /*1dea0*/  FMUL R79, R4, R6 ;  /* 0x00000006044f7220 */ /* 0x000fe20000400000 */
[----:B------:R-:W-:-:S02]  /*1deb0*/  FADD R94, R94, -1 ;  /* 0xbf8000005e5e7421 */ /* 0x000fc40000000000 */
[----:B------:R-:W-:Y:S01]  /*1dec0*/  FFMA R61, R5, R56, R61 ;  /* 0x00000038053d7223 */ /* 0x000fe2000000003d */
[----:B------:R-:W-:Y:S01]  /*1ded0*/  FFMA R79, R4, R6, R79 ;  /* 0x00000006044f7223 */ /* 0x000fe2000000004f */
[----:B------:R-:W-:-:S03]  /*1dee0*/  FFMA R76, R94, R62, -R76 ;  /* 0x0000003e5e4c7223 */ /* 0x000fc6000000084c */
[C-C-:B------:R-:W-:Y:S01]  /*1def0*/  FADD R92, R61.reuse, R79.reuse ;  /* 0x0000004f3d5c7221 */ /* 0x140fe20000000000 */
[----:B------:R-:W-:Y:S01]  /*1df00*/  FADD R61, R61, -R79 ;  /* 0x8000004f3d3d7221 */ /* 0x000fe20000000000 */
[----:B------:R-:W-:Y:S01]  /*1df10*/  FADD R79, RZ, R7 ;  /* 0x00000007ff4f7221 */ /* 0x000fe20000000000 */
[----:B------:R-:W-:Y:S01]  /*1df20*/  FADD R7, RZ, R8 ;  /* 0x00000008ff077221 */ /* 0x000fe20000000000 */
[----:B------:R-:W-:Y:S01]  /*1df30*/  FFMA R76, R92, R63, R76 ;  /* 0x0000003f5c4c7223 */ /* 0x000fe2000000004c */
[----:B------:R-:W-:-:S03]  /*1df40*/  FFMA R14, -R61, R62, R14 ;  /* 0x0000003e3d0e7223 */ /* 0x000fc6000000010e */
[----:B------:R-:W-:Y:S01]  /*1df50*/  FADD R68, R68, R76 ;  /* 0x0000004c44447221 */ /* 0x000fe20000000000 */
[----:B------:R-:W-:-:S03]  /*1df60*/  FADD R13, R93, R14 ;  /* 0x0000000e5d0d7221 */ /* 0x000fc60000000000 */
[----:B------:R-:W-:Y:S01]  /*1df70*/  FADD R68, RZ, R68 ;  /* 0x00000044ff447221 */ /* 0x000fe20000000000 */
[----:B------:R-:W-:Y:S01]  /*1df80*/  FADD R13, RZ, R13 ;  /* 0x0000000dff0d7221 */ /* 0x000fe20000000000 */
        /* <DEDUP_REMOVED lines=10> */
.L_x_518:
[----:B------:R-:W-:-:S04]  /*1e030*/  ISETP.NE.U32.AND P1, PT, RZ, c[0x0][0x3f0], PT ;  /* 0x0000fc00ff007a0c */ /* 0x000fc80003f25070 */
[----:B------:R-:W-:-:S13]  /*1e040*/  ISETP.NE.AND.EX P1, PT, RZ, c[0x0][0x3f4], PT, P1 ;  /* 0x0000fd00ff007a0c */ /* 0x000fda0003f25310 */
[----:B------:R-:W-:Y:S05]  /*1e050*/  @!P1 BRA `(.L_x_498) ;  /* 0x0000006000009947 */ /* 0x000fea0003800000 */
[----:B------:R-:W2:Y:S01]  /*1e060*/  LDL R14, [R1+0xa4] ;  /* 0x0000a400010e7983 */ /* 0x000ea20000100800 */
[----:B------:R-:W-:-:S04]  /*1e070*/  IADD3 R8, P1, R230, c[0x0][0x3f0], RZ ;  /* 0x0000fc00e6087a10 */ /* 0x000fc80007f3e0ff */
[----:B--2---:R-:W-:-:S05]  /*1e080*/  IADD3.X R9, R14, c[0x0][0x3f4], RZ, P1, !PT ;  /* 0x0000fd000e097a10 */ /* 0x004fca0000ffe4ff */
[----:B------:R0:W-:Y:S04]  /*1e090*/  RED.E.ADD.F32.FTZ.RN.STRONG.GPU [R8.64], R13 ;  /* 0x0000000d0800798e */ /* 0x0001e8000c10e78e */
[----:B------:R0:W-:Y:S04]  /*1e0a0*/  RED.E.ADD.F32.FTZ.RN.STRONG.GPU [R8.64+0x4], R7 ;  /* 0x000004070800798e */ /* 0x0001e8000c10e78e */
[----:B------:R0:W-:Y:S02]  /*1e0b0*/  RED.E.ADD.F32.FTZ.RN.STRONG.GPU [R8.64+0x8], R68 ;  /* 0x000008440800798e */ /* 0x0001e4000c10e78e */
.L_x_498:
[----:B------:R-:W-:Y:S05]  /*1e0c0*/  BSYNC B4 ;  /* 0x0000000000047941 */ /* 0x000fea0003800000 */
.L_x_497:
[C---:B------:R-:W-:Y:S01]  /*1e0d0*/  ISETP.NE.AND P1, PT, R25.reuse, RZ, PT ;  /* 0x000000ff1900720c */ /* 0x040fe20003f25270 */
[----:B------:R-:W-:Y:S01]  /*1e0e0*/  BSSY B4, `(.L_x_519) ;  /* 0x00001be000047945 */ /* 0x000fe20003800000 */
[----:B------:R-:W-:-:S04]  /*1e0f0*/  ISETP.NE.AND P2, PT, R25, 0x1, PT ;  /* 0x000000011900780c */ /* 0x000fc80003f45270 */
[----:B------:R-:W-:Y:S02]  /*1e100*/  FSEL R19, R19, RZ, P2 ;  /* 0x000000ff13137208 */ /* 0x000fe40001000000 */
[----:B------:R-:W-:Y:S02]  /*1e110*/  FSEL R18, R18, RZ, P2 ;  /* 0x000000ff12127208 */ /* 0x000fe40001000000 */
[----:B------:R-:W-:-:S03]  /*1e120*/  FSEL R17, R17, RZ, P2 ;  /* 0x000000ff11117208 */ /* 0x000fc60001000000 */
[----:B------:R-:W-:Y:S05]  /*1e130*/  @P1 BRA `(.L_x_520) ;  /* 0x00001b8000001947 */ /* 0x000fea0003800000 */
[----:B------:R-:W2:Y:S01]  /*1e140*/  LDL R111, [R1+0x1e8] ;  /* 0x0001e800016f7983 */ /* 0x000ea20000100800 */
[-C--:B------:R-:W-:Y:S01]  /*1e150*/  FMUL R76, R215, R5.reuse ;  /* 0x00000005d74c7220 */ /* 0x080fe20000400000 */
[----:B------:R-:W-:Y:S01]  /*1e160*/  FMUL R21, R185, R56 ;  /* 0x00000038b9157220 */ /* 0x000fe20000400000 */
[----:B0-----:R-:W-:Y:S01]  /*1e170*/  FMUL R8, R183, R4 ;  /* 0x00000004b7087220 */ /* 0x001fe20000400000 */
[----:B------:R-:W-:Y:S01]  /*1e180*/  FMUL R7, R6, R56 ;  /* 0x0000003806077220 */ /* 0x000fe20000400000 */
[-C--:B------:R-:W-:Y:S01]  /*1e190*/  FMUL R9, R4, R5.reuse ;  /* 0x0000000504097220 */ /* 0x080fe20000400000 */
[-C--:B------:R-:W-:Y:S01]  /*1e1a0*/  FFMA R76, R215, R5.reuse, R76 ;  /* 0x00000005d74c7223 */ /* 0x080fe2000000004c */
[----:B------:R-:W-:Y:S01]  /*1e1b0*/  FADD R91, R21, R21 ;  /* 0x00000015155b7221 */ /* 0x000fe20000000000 */
[----:B------:R-:W-:Y:S01]  /*1e1c0*/  FFMA R8, R183, R4, R8 ;  /* 0x00000004b7087223 */ /* 0x000fe20000000008 */
[----:B------:R-:W-:Y:S01]  /*1e1d0*/  FFMA R7, R6, R56, R7 ;  /* 0x0000003806077223 */ /* 0x000fe20000000007 */
[-C--:B------:R-:W-:Y:S01]  /*1e1e0*/  FFMA R9, R4, R5.reuse, R9 ;  /* 0x0000000504097223 */ /* 0x080fe20000000009 */
[--C-:B------:R-:W-:Y:S01]  /*1e1f0*/  FADD R68, R76, -R91.reuse ;  /* 0x8000005b4c447221 */ /* 0x100fe20000000000 */
[----:B------:R-:W-:Y:S01]  /*1e200*/  FMUL R61, R185, R6 ;  /* 0x00000006b93d7220 */ /* 0x000fe20000400000 */
[-C--:B------:R-:W-:Y:S01]  /*1e210*/  FMUL R63, R183, R5.reuse ;  /* 0x00000005b73f7220 */ /* 0x080fe20000400000 */
[----:B------:R-:W-:Y:S01]  /*1e220*/  FADD R91, R8, R91 ;  /* 0x0000005b085b7221 */ /* 0x000fe20000000000 */
[----:B------:R-:W-:Y:S01]  /*1e230*/  FADD R76, -R76, R8 ;  /* 0x000000084c4c7221 */ /* 0x000fe20000000100 */
[C-C-:B------:R-:W-:Y:S01]  /*1e240*/  FADD R8, R7.reuse, R9.reuse ;  /* 0x0000000907087221 */ /* 0x140fe20000000000 */
[----:B------:R-:W-:Y:S01]  /*1e250*/  FADD R7, R7, -R9 ;  /* 0x8000000907077221 */ /* 0x000fe20000000000 */
[----:B------:R-:W-:Y:S01]  /*1e260*/  FADD R13, R61, R61 ;  /* 0x0000003d3d0d7221 */ /* 0x000fe20000000000 */
[----:B------:R-:W-:Y:S01]  /*1e270*/  FADD R9, R63, R63 ;  /* 0x0000003f3f097221 */ /* 0x000fe20000000000 */
[----:B------:R-:W-:Y:S01]  /*1e280*/  FMUL R92, R215, R4 ;  /* 0x00000004d75c7220 */ /* 0x000fe20000400000 */
[----:B------:R-:W-:Y:S01]  /*1e290*/  ISETP.NE.AND P1, PT, R25, RZ, PT ;  /* 0x000000ff1900720c */ /* 0x000fe20003f25270 */
[-C--:B------:R-:W-:Y:S01]  /*1e2a0*/  FMUL R95, R183, R56.reuse ;  /* 0x00000038b75f7220 */ /* 0x080fe20000400000 */
[----:B------:R-:W-:Y:S01]  /*1e2b0*/  FADD R14, R13, R9 ;  /* 0x000000090d0e7221 */ /* 0x000fe20000000000 */
[C---:B------:R-:W-:Y:S01]  /*1e2c0*/  FFMA R13, R92.reuse, 2, R13 ;  /* 0x400000005c0d7823 */ /* 0x040fe2000000000d */
[C---:B------:R-:W-:Y:S01]  /*1e2d0*/  FFMA R9, R92.reuse, 2, R9 ;  /* 0x400000005c097823 */ /* 0x040fe20000000009 */
[----:B------:R-:W-:Y:S01]  /*1e2e0*/  FMUL R94, R95, 4 ;  /* 0x408000005f5e7820 */ /* 0x000fe20000400000 */
[----:B------:R-:W-:Y:S01]  /*1e2f0*/  FFMA R92, R92, 4, R14 ;  /* 0x408000005c5c7823 */ /* 0x000fe2000000000e */
[----:B------:R-:W-:Y:S01]  /*1e300*/  FFMA R63, R63, 4, R13 ;  /* 0x408000003f3f7823 */ /* 0x000fe2000000000d */
[----:B------:R-:W-:Y:S01]  /*1e310*/  FSEL R13, R19, RZ, !P1 ;  /* 0x000000ff130d7208 */ /* 0x000fe20004800000 */
[----:B------:R-:W-:Y:S01]  /*1e320*/  FFMA R61, R61, 4, R9 ;  /* 0x408000003d3d7823 */ /* 0x000fe20000000009 */
[----:B------:R-:W-:Y:S01]  /*1e330*/  FSEL R14, R18, RZ, !P1 ;  /* 0x000000ff120e7208 */ /* 0x000fe20004800000 */
[----:B------:R-:W-:Y:S01]  /*1e340*/  FADD R95, R95, R95 ;  /* 0x0000005f5f5f7221 */ /* 0x000fe20000000000 */
[-C--:B------:R-:W-:Y:S01]  /*1e350*/  FMUL R106, R185, R5.reuse ;  /* 0x00000005b96a7220 */ /* 0x080fe20000400000 */
[----:B------:R-:W-:Y:S01]  /*1e360*/  FADD R20, RZ, R13 ;  /* 0x0000000dff147221 */ /* 0x000fe20000000000 */
[----:B------:R-:W-:Y:S01]  /*1e370*/  FMUL R93, R215, R56 ;  /* 0x00000038d75d7220 */ /* 0x000fe20000400000 */
[----:B------:R-:W-:Y:S01]  /*1e380*/  FADD R102, RZ, R14 ;  /* 0x0000000eff667221 */ /* 0x000fe20000000000 */
[----:B------:R-:W-:Y:S01]  /*1e390*/  FFMA R106, R185, R5, R106 ;  /* 0x00000005b96a7223 */ /* 0x000fe2000000006a */
[C---:B------:R-:W-:Y:S01]  /*1e3a0*/  FFMA R9, R20.reuse, 0.0099999997764825820923, RZ ;  /* 0x3c23d70a14097823 */ /* 0x040fe200000000ff */
[----:B------:R-:W-:Y:S01]  /*1e3b0*/  FFMA R20, R20, c[0x0][0x650], RZ ;  /* 0x0001940014147a23 */ /* 0x000fe200000000ff */
[C---:B------:R-:W-:Y:S01]  /*1e3c0*/  FFMA R62, R102.reuse, 0.0099999997764825820923, RZ ;  /* 0x3c23d70a663e7823 */ /* 0x040fe200000000ff */
[----:B------:R-:W-:Y:S01]  /*1e3d0*/  FFMA R102, R102, c[0x0][0x650], RZ ;  /* 0x0001940066667a23 */ /* 0x000fe200000000ff */
[----:B------:R-:W-:Y:S01]  /*1e3e0*/  FFMA R159, R9, c[0x0][0x654], R159 ;  /* 0x00019500099f7a23 */ /* 0x000fe2000000009f */
[----:B------:R-:W-:Y:S01]  /*1e3f0*/  FSEL R9, R17, RZ, !P1 ;  /* 0x000000ff11097208 */ /* 0x000fe20004800000 */
[----:B------:R-:W-:Y:S01]  /*1e400*/  FFMA R158, R62, c[0x0][0x654], R158 ;  /* 0x000195003e9e7a23 */ /* 0x000fe2000000009e */
[C---:B------:R-:W-:Y:S01]  /*1e410*/  FMUL R91, R20.reuse, R91 ;  /* 0x0000005b145b7220 */ /* 0x040fe20000400000 */
[----:B------:R-:W-:Y:S01]  /*1e420*/  FMUL R92, R20, R92 ;  /* 0x0000005c145c7220 */ /* 0x000fe20000400000 */
[----:B------:R-:W-:Y:S01]  /*1e430*/  FMUL R105, R183, R6 ;  /* 0x00000006b7697220 */ /* 0x000fe20000400000 */
[----:B------:R-:W-:Y:S01]  /*1e440*/  FADD R103, RZ, R9 ;  /* 0x00000009ff677221 */ /* 0x000fe20000000000 */
[----:B------:R-:W-:Y:S01]  /*1e450*/  FFMA R63, R102, R63, R91 ;  /* 0x0000003f663f7223 */ /* 0x000fe2000000005b */
[-C--:B------:R-:W-:Y:S01]  /*1e460*/  FMUL R91, R185, R4.reuse ;  /* 0x00000004b95b7220 */ /* 0x080fe20000400000 */
[----:B------:R-:W-:Y:S01]  /*1e470*/  FADD R104, R93, R93 ;  /* 0x0000005d5d687221 */ /* 0x000fe20000000000 */
[C---:B------:R-:W-:Y:S01]  /*1e480*/  FFMA R62, R103.reuse, 0.0099999997764825820923, RZ ;  /* 0x3c23d70a673e7823 */ /* 0x040fe200000000ff */
[----:B------:R-:W-:Y:S01]  /*1e490*/  FFMA R103, R103, c[0x0][0x650], RZ ;  /* 0x0001940067677a23 */ /* 0x000fe200000000ff */
[----:B------:R-:W-:Y:S01]  /*1e4a0*/  FFMA R185, R185, R4, R91 ;  /* 0x00000004b9b97223 */ /* 0x000fe2000000005b */
[-C--:B------:R-:W-:Y:S01]  /*1e4b0*/  FMUL R91, R4, R6.reuse ;  /* 0x00000006045b7220 */ /* 0x080fe20000400000 */
[----:B------:R-:W-:Y:S01]  /*1e4c0*/  FFMA R151, R62, c[0x0][0x654], R151 ;  /* 0x000195003e977a23 */ /* 0x000fe20000000097 */
[-C--:B------:R-:W-:Y:S01]  /*1e4d0*/  FMUL R62, R215, R6.reuse ;  /* 0x00000006d73e7220 */ /* 0x080fe20000400000 */
[--C-:B------:R-:W-:Y:S01]  /*1e4e0*/  FFMA R93, R93, 4, R106.reuse ;  /* 0x408000005d5d7823 */ /* 0x100fe2000000006a */
[----:B------:R-:W-:Y:S01]  /*1e4f0*/  FFMA R105, R183, R6, R105 ;  /* 0x00000006b7697223 */ /* 0x000fe20000000069 */
[----:B------:R-:W-:Y:S01]  /*1e500*/  FADD R106, R104, R106 ;  /* 0x0000006a686a7221 */ /* 0x000fe20000000000 */
[C---:B------:R-:W-:Y:S01]  /*1e510*/  FFMA R94, R62.reuse, 2, R94 ;  /* 0x400000003e5e7823 */ /* 0x040fe2000000005e */
[----:B------:R-:W-:Y:S01]  /*1e520*/  FFMA R62, R62, 2, R95 ;  /* 0x400000003e3e7823 */ /* 0x000fe2000000005f */
[C---:B------:R-:W-:Y:S01]  /*1e530*/  FMUL R107, R4.reuse, R56 ;  /* 0x00000038046b7220 */ /* 0x040fe20000400000 */
[----:B------:R-:W-:Y:S01]  /*1e540*/  FMUL R108, R5, R6 ;  /* 0x00000006056c7220 */ /* 0x000fe20000400000 */
[C---:B------:R-:W-:Y:S01]  /*1e550*/  FMUL R61, R103.reuse, R61 ;  /* 0x0000003d673d7220 */ /* 0x040fe20000400000 */
[----:B------:R-:W-:Y:S01]  /*1e560*/  FFMA R62, R103, R62, R92 ;  /* 0x0000003e673e7223 */ /* 0x000fe2000000005c */
[----:B------:R-:W-:Y:S01]  /*1e570*/  FMUL R92, R5, R56 ;  /* 0x00000038055c7220 */ /* 0x000fe20000400000 */
[----:B------:R-:W-:Y:S01]  /*1e580*/  FFMA R91, R4, R6, R91 ;  /* 0x00000006045b7223 */ /* 0x000fe2000000005b */
[----:B------:R-:W-:Y:S01]  /*1e590*/  FADD R104, R104, -R105 ;  /* 0x8000006968687221 */ /* 0x000fe20000000000 */
[----:B------:R-:W-:Y:S01]  /*1e5a0*/  FADD R94, -R185, R94 ;  /* 0x0000005eb95e7221 */ /* 0x000fe20000000100 */
[CC--:B------:R-:W-:Y:S01]  /*1e5b0*/  FFMA R92, R5.reuse, R56.reuse, R92 ;  /* 0x00000038055c7223 */ /* 0x0c0fe2000000005c */
[----:B------:R-:W-:Y:S01]  /*1e5c0*/  FFMA R107, R4, R56, R107 ;  /* 0x00000038046b7223 */ /* 0x000fe2000000006b */
[----:B------:R-:W-:Y:S01]  /*1e5d0*/  FFMA R108, R5, R6, R108 ;  /* 0x00000006056c7223 */ /* 0x000fe2000000006c */
[----:B------:R-:W-:Y:S01]  /*1e5e0*/  FFMA R106, R102, R106, R61 ;  /* 0x0000006a666a7223 */ /* 0x000fe2000000003d */
[----:B------:R-:W-:Y:S01]  /*1e5f0*/  FADD R105, -R105, R93 ;  /* 0x0000005d69697221 */ /* 0x000fe20000000100 */
[----:B------:R-:W-:Y:S01]  /*1e600*/  FMUL R61, R4, R4 ;  /* 0x00000004043d7220 */ /* 0x000fe20000400000 */
[C-C-:B------:R-:W-:Y:S01]  /*1e610*/  FADD R93, R92.reuse, -R91.reuse ;  /* 0x8000005b5c5d7221 */ /* 0x140fe20000000000 */
[----:B------:R-:W-:Y:S01]  /*1e620*/  FADD R92, R92, R91 ;  /* 0x0000005b5c5c7221 */ /* 0x000fe20000000000 */
[----:B------:R-:W-:Y:S01]  /*1e630*/  FFMA R21, R21, 4, R76 ;  /* 0x4080000015157823 */ /* 0x000fe2000000004c */
[C-C-:B------:R-:W-:Y:S01]  /*1e640*/  FADD R91, R107.reuse, R108.reuse ;  /* 0x0000006c6b5b7221 */ /* 0x140fe20000000000 */
[----:B------:R-:W-:Y:S01]  /*1e650*/  FADD R76, R107, -R108 ;  /* 0x8000006c6b4c7221 */ /* 0x000fe20000000000 */
[----:B------:R-:W-:Y:S01]  /*1e660*/  FMUL R94, R102, R94 ;  /* 0x0000005e665e7220 */ /* 0x000fe20000400000 */
[----:B------:R-:W-:Y:S01]  /*1e670*/  FFMA R61, R4, R4, R61 ;  /* 0x00000004043d7223 */ /* 0x000fe2000000003d */
[----:B------:R-:W-:Y:S01]  /*1e680*/  FMUL R107, R56, R56 ;  /* 0x00000038386b7220 */ /* 0x000fe20000400000 */
[----:B------:R-:W-:Y:S01]  /*1e690*/  FFMA R68, R102, R68, R62 ;  /* 0x0000004466447223 */ /* 0x000fe2000000003e */
[----:B------:R-:W-:Y:S01]  /*1e6a0*/  FFMA R105, R20, R105, R94 ;  /* 0x0000006914697223 */ /* 0x000fe2000000005e */
[-C--:B------:R-:W-:Y:S01]  /*1e6b0*/  FMUL R94, R5, R5.reuse ;  /* 0x00000005055e7220 */ /* 0x080fe20000400000 */
[----:B------:R-:W-:Y:S01]  /*1e6c0*/  FFMA R61, R107, 2, R61 ;  /* 0x400000006b3d7823 */ /* 0x000fe2000000003d */
[-C--:B------:R-:W-:Y:S01]  /*1e6d0*/  FMUL R62, R6, R6.reuse ;  /* 0x00000006063e7220 */ /* 0x080fe20000400000 */
[----:B------:R-:W-:Y:S01]  /*1e6e0*/  FSEL R18, R18, RZ, P1 ;  /* 0x000000ff12127208 */ /* 0x000fe20000800000 */
[----:B------:R-:W-:Y:S01]  /*1e6f0*/  FFMA R94, R5, R5, R94 ;  /* 0x00000005055e7223 */ /* 0x000fe2000000005e */
[----:B------:R-:W-:Y:S01]  /*1e700*/  FADD R61, R61, -1 ;  /* 0xbf8000003d3d7421 */ /* 0x000fe20000000000 */
[----:B------:R-:W-:Y:S01]  /*1e710*/  FFMA R62, R6, R6, R62 ;  /* 0x00000006063e7223 */ /* 0x000fe2000000003e */
[----:B------:R-:W-:Y:S01]  /*1e720*/  FSEL R19, R19, RZ, P1 ;  /* 0x000000ff13137208 */ /* 0x000fe20000800000 */
[----:B------:R-:W-:Y:S01]  /*1e730*/  FADD R18, R14, R18 ;  /* 0x000000120e127221 */ /* 0x000fe20000000000 */
[----:B------:R-:W-:Y:S01]  /*1e740*/  FSEL R17, R17, RZ, P1 ;  /* 0x000000ff11117208 */ /* 0x000fe20000800000 */
[----:B------:R-:W-:Y:S01]  /*1e750*/  FFMA R14, R103, R21, R105 ;  /* 0x00000015670e7223 */ /* 0x000fe20000000069 */
[----:B------:R-:W-:Y:S01]  /*1e760*/  FFMA R94, R107, 2, R94 ;  /* 0x400000006b5e7823 */ /* 0x000fe2000000005e */
[----:B------:R-:W-:Y:S01]  /*1e770*/  FMUL R21, R20, R61 ;  /* 0x0000003d14157220 */ /* 0x000fe20000400000 */
[----:B------:R-:W-:Y:S01]  /*1e780*/  FADD R95, R95, -R185 ;  /* 0x800000b95f5f7221 */ /* 0x000fe20000000000 */
[----:B------:R-:W-:Y:S01]  /*1e790*/  FFMA R107, R107, 2, R62 ;  /* 0x400000006b6b7823 */ /* 0x000fe2000000003e */
[----:B------:R-:W-:Y:S01]  /*1e7a0*/  FFMA R63, R103, -R104, R63 ;  /* 0x80000068673f7223 */ /* 0x000fe2000000003f */
[----:B------:R-:W-:Y:S01]  /*1e7b0*/  FADD R19, R13, R19 ;  /* 0x000000130d137221 */ /* 0x000fe20000000000 */
[----:B------:R-:W-:Y:S01]  /*1e7c0*/  FADD R17, R9, R17 ;  /* 0x0000001109117221 */ /* 0x000fe20000000000 */
[----:B------:R-:W-:Y:S01]  /*1e7d0*/  FFMA R21, R102, R8, R21 ;  /* 0x0000000866157223 */ /* 0x000fe20000000015 */
[C---:B------:R-:W-:Y:S01]  /*1e7e0*/  FMUL R104, R20.reuse, R7 ;  /* 0x0000000714687220 */ /* 0x040fe20000400000 */
[----:B------:R-:W-:Y:S01]  /*1e7f0*/  FFMA R62, R20, -R95, R106 ;  /* 0x8000005f143e7223 */ /* 0x000fe2000000006a */
[----:B------:R-:W-:Y:S01]  /*1e800*/  FADD R13, R107, -1 ;  /* 0xbf8000006b0d7421 */ /* 0x000fe20000000000 */
[----:B------:R-:W-:Y:S01]  /*1e810*/  FMUL R9, R102, R76 ;  /* 0x0000004c66097220 */ /* 0x000fe20000400000 */
[C---:B------:R-:W-:Y:S01]  /*1e820*/  FFMA R95, R124.reuse, c[0x0][0x654], RZ ;  /* 0x000195007c5f7a23 */ /* 0x040fe200000000ff */
[C---:B------:R-:W-:Y:S01]  /*1e830*/  FFMA R104, R103.reuse, R91, -R104 ;  /* 0x0000005b67687223 */ /* 0x040fe20000000868 */
[C---:B------:R-:W-:Y:S01]  /*1e840*/  FFMA R21, R103.reuse, -R93, R21 ;  /* 0x8000005d67157223 */ /* 0x040fe20000000015 */
[----:B------:R-:W-:Y:S01]  /*1e850*/  FFMA R103, R103, R13, -R9 ;  /* 0x0000000d67677223 */ /* 0x000fe20000000809 */
[----:B------:R-:W-:Y:S01]  /*1e860*/  FFMA R9, R123, c[0x0][0x654], RZ ;  /* 0x000195007b097a23 */ /* 0x000fe200000000ff */
[--C-:B------:R-:W-:Y:S01]  /*1e870*/  FADD R149, R149, R95.reuse ;  /* 0x0000005f95957221 */ /* 0x100fe20000000000 */
[----:B------:R-:W-:Y:S01]  /*1e880*/  FADD R95, RZ, -R95 ;  /* 0x8000005fff5f7221 */ /* 0x000fe20000000000 */
[----:B------:R-:W-:Y:S01]  /*1e890*/  FFMA R105, R124, c[0x0][0x650], RZ ;  /* 0x000194007c697a23 */ /* 0x000fe200000000ff */
[--C-:B------:R-:W-:Y:S01]  /*1e8a0*/  FADD R150, R150, R9.reuse ;  /* 0x0000000996967221 */ /* 0x100fe20000000000 */
[----:B------:R-:W-:Y:S01]  /*1e8b0*/  FADD R9, RZ, -R9 ;  /* 0x80000009ff097221 */ /* 0x000fe20000000000 */
[-C--:B------:R-:W-:Y:S01]  /*1e8c0*/  FMUL R110, R95, R70.reuse ;  /* 0x000000465f6e7220 */ /* 0x080fe20000400000 */
[----:B------:R-:W-:Y:S01]  /*1e8d0*/  FFMA R109, R123, c[0x0][0x650], RZ ;  /* 0x000194007b6d7a23 */ /* 0x000fe200000000ff */
[--C-:B------:R-:W-:Y:S01]  /*1e8e0*/  FADD R118, R118, R105.reuse ;  /* 0x0000006976767221 */ /* 0x100fe20000000000 */
[----:B------:R-:W-:Y:S01]  /*1e8f0*/  FFMA R106, R11, R9, RZ ;  /* 0x000000090b6a7223 */ /* 0x000fe200000000ff */
[----:B------:R-:W-:Y:S01]  /*1e900*/  FFMA R110, R9, R69, R110 ;  /* 0x00000045096e7223 */ /* 0x000fe2000000006e */
[----:B------:R-:W-:Y:S01]  /*1e910*/  FADD R105, RZ, -R105 ;  /* 0x80000069ff697221 */ /* 0x000fe20000000000 */
[----:B------:R-:W-:Y:S01]  /*1e920*/  FFMA R95, R11, R95, RZ ;  /* 0x0000005f0b5f7223 */ /* 0x000fe200000000ff */
[----:B------:R-:W-:Y:S01]  /*1e930*/  FADD R9, R94, -1 ;  /* 0xbf8000005e097421 */ /* 0x000fe20000000000 */
[--C-:B------:R-:W-:Y:S01]  /*1e940*/  FADD R119, R119, R109.reuse ;  /* 0x0000006d77777221 */ /* 0x100fe20000000000 */
[----:B------:R-:W-:Y:S01]  /*1e950*/  FADD R109, RZ, -R109 ;  /* 0x8000006dff6d7221 */ /* 0x000fe20000000000 */
[----:B------:R-:W-:Y:S01]  /*1e960*/  FFMA R95, R75, R105, R95 ;  /* 0x000000694b5f7223 */ /* 0x000fe2000000005f */
[----:B------:R-:W-:Y:S01]  /*1e970*/  FFMA R104, R102, R9, R104 ;  /* 0x0000000966687223 */ /* 0x000fe20000000068 */
[----:B------:R-:W-:Y:S01]  /*1e980*/  FMUL R105, R105, R70 ;  /* 0x0000004669697220 */ /* 0x000fe20000400000 */
[----:B------:R-:W-:Y:S01]  /*1e990*/  FFMA R102, R125, c[0x0][0x654], RZ ;  /* 0x000195007d667a23 */ /* 0x000fe200000000ff */
[----:B------:R-:W-:Y:S01]  /*1e9a0*/  FFMA R94, R75, R109, R106 ;  /* 0x0000006d4b5e7223 */ /* 0x000fe2000000006a */
[----:B------:R-:W-:Y:S01]  /*1e9b0*/  FFMA R103, R20, R92, R103 ;  /* 0x0000005c14677223 */ /* 0x000fe20000000067 */
[----:B------:R-:W-:Y:S01]  /*1e9c0*/  FFMA R109, R109, R69, R105 ;  /* 0x000000456d6d7223 */ /* 0x000fe20000000069 */
[--C-:B------:R-:W-:Y:S01]  /*1e9d0*/  FADD R130, R130, R102.reuse ;  /* 0x0000006682827221 */ /* 0x100fe20000000000 */
[----:B------:R-:W-:Y:S01]  /*1e9e0*/  FFMA R105, R125, c[0x0][0x650], RZ ;  /* 0x000194007d697a23 */ /* 0x000fe200000000ff */
[----:B------:R-:W-:Y:S01]  /*1e9f0*/  FADD R102, RZ, -R102 ;  /* 0x80000066ff667221 */ /* 0x000fe20000000000 */
[----:B------:R-:W-:Y:S01]  /*1ea00*/  FADD R21, RZ, R21 ;  /* 0x00000015ff157221 */ /* 0x000fe20000000000 */
[----:B------:R-:W-:Y:S01]  /*1ea10*/  FADD R104, RZ, R104 ;  /* 0x00000068ff687221 */ /* 0x000fe20000000000 */
[--C-:B------:R-:W-:Y:S01]  /*1ea20*/  FADD R129, R129, R105.reuse ;  /* 0x0000006981817221 */ /* 0x100fe20000000000 */
[-C--:B------:R-:W-:Y:S01]  /*1ea30*/  FFMA R110, R102, R71.reuse, R110 ;  /* 0x00000047666e7223 */ /* 0x080fe2000000006e */
[----:B------:R-:W-:Y:S01]  /*1ea40*/  FADD R105, RZ, -R105 ;  /* 0x80000069ff697221 */ /* 0x000fe20000000000 */
[----:B------:R-:W-:Y:S01]  /*1ea50*/  FFMA R102, R11, R102, RZ ;  /* 0x000000660b667223 */ /* 0x000fe200000000ff */
[----:B------:R-:W-:Y:S01]  /*1ea60*/  FFMA R112, R21, 2, RZ ;  /* 0x4000000015707823 */ /* 0x000fe200000000ff */
[----:B------:R-:W-:Y:S01]  /*1ea70*/  FADD R113, RZ, R103 ;  /* 0x00000067ff717221 */ /* 0x000fe20000000000 */
[----:B------:R-:W-:Y:S01]  /*1ea80*/  FFMA R109, R105, R71, R109 ;  /* 0x00000047696d7223 */ /* 0x000fe2000000006d */
[----:B------:R-:W-:Y:S01]  /*1ea90*/  FFMA R102, R75, R105, R102 ;  /* 0x000000694b667223 */ /* 0x000fe20000000066 */
[----:B------:R-:W-:Y:S01]  /*1eaa0*/  BSSY B2, `(.L_x_521) ;  /* 0x0000017000027945 */ /* 0x000fe20003800000 */
[----:B------:R-:W-:Y:S01]  /*1eab0*/  FFMA R113, R113, 2, RZ ;  /* 0x4000000071717823 */ /* 0x000fe200000000ff */
[----:B------:R-:W-:Y:S01]  /*1eac0*/  FADD R110, RZ, R110 ;  /* 0x0000006eff6e7221 */ /* 0x000fe20000000000 */
[----:B------:R-:W-:Y:S01]  /*1ead0*/  MOV R114, RZ ;  /* 0x000000ff00727202 */ /* 0x000fe20000000f00 */
[----:B--2---:R-:W-:Y:S01]  /*1eae0*/  FFMA R20, -R111, R111, 1 ;  /* 0x3f8000006f147423 */ /* 0x004fe2000000016f */
[----:B------:R-:W-:-:S03]  /*1eaf0*/  FFMA R111, R104, 2, RZ ;  /* 0x40000000686f7823 */ /* 0x000fc600000000ff */
[----:B------:R0:W1:Y:S01]  /*1eb00*/  MUFU.RSQ R21, R20 ;  /* 0x0000001400157308 */ /* 0x0000620000001400 */
[----:B------:R-:W-:Y:S01]  /*1eb10*/  IADD3 R105, R20, -0xd000000, RZ ;  /* 0xf300000014697810 */ /* 0x000fe20007ffe0ff */
[----:B------:R-:W-:Y:S01]  /*1eb20*/  FMUL R107, R111, R189 ;  /* 0x000000bd6f6b7220 */ /* 0x000fe20000400000 */
[----:B------:R-:W-:Y:S02]  /*1eb30*/  FFMA R111, R12, R111, RZ ;  /* 0x0000006f0c6f7223 */ /* 0x000fe400000000ff */
[----:B------:R-:W-:Y:S01]  /*1eb40*/  ISETP.GT.U32.AND P1, PT, R105, 0x727fffff, PT ;  /* 0x727fffff6900780c */ /* 0x000fe20003f24070 */
[----:B------:R-:W-:Y:S01]  /*1eb50*/  FFMA R107, R112, R195, R107 ;  /* 0x000000c3706b7223 */ /* 0x000fe2000000006b */
[----:B------:R-:W-:-:S03]  /*1eb60*/  FFMA R112, R12, R112, RZ ;  /* 0x000000700c707223 */ /* 0x000fc600000000ff */
[----:B------:R-:W-:Y:S01]  /*1eb70*/  FFMA R107, R113, R194, R107 ;  /* 0x000000c2716b7223 */ /* 0x000fe2000000006b */
[----:B------:R-:W-:-:S07]  /*1eb80*/  FFMA R113, R12, R113, RZ ;  /* 0x000000710c717223 */ /* 0x000fce00000000ff */
[----:B------:R-:W-:Y:S05]  /*1eb90*/  @!P1 BRA `(.L_x_522) ;  /* 0x0000003000009947 */ /* 0x000fea0003800000 */
[----:B01----:R-:W-:Y:S02]  /*1eba0*/  MOV R21, 0x1ebc0 ;  /* 0x0001ebc000157802 */ /* 0x003fe40000000f00 */
[----:B-----5:R-:W-:Y:S05]  /*1ebb0*/  CALL.REL.NOINC `($__internal_6_$__cuda_sm20_sqrt_rn_f32_slowpath) ;  /* 0x0000648000007944 */ /* 0x020fea0003c00000 */
[----:B------:R-:W-:Y:S05]  /*1ebc0*/  BRA `(.L_x_523) ;  /* 0x0000004000007947 */ /* 0x000fea0003800000 */
.L_x_522:
[----:B01----:R-:W-:Y:S01]  /*1ebd0*/  FMUL.FTZ R103, R20, R21 ;  /* 0x0000001514677220 */ /* 0x003fe20000410000 */
[----:B------:R-:W-:-:S03]  /*1ebe0*/  FMUL.FTZ R21, R21, 0.5 ;  /* 0x3f00000015157820 */ /* 0x000fc60000410000 */
[----:B------:R-:W-:-:S04]  /*1ebf0*/  FFMA R20, -R103, R103, R20 ;  /* 0x0000006767147223 */ /* 0x000fc80000000114 */
[----:B------:R-:W-:Y:S02]  /*1ec00*/  FFMA R103, R20, R21, R103 ;  /* 0x0000001514677223 */ /* 0x000fe40000000067 */
.L_x_523:
[----:B------:R-:W-:Y:S05]  /*1ec10*/  BSYNC B2 ;  /* 0x0000000000027941 */ /* 0x000fea0003800000 */
.L_x_521:
        /* <DEDUP_REMOVED lines=20> */
.L_x_527:
[----:B------:R-:W-:Y:S05]  /*1ed60*/  BSYNC B6 ;  /* 0x0000000000067941 */ /* 0x000fea0003800000 */
.L_x_526:
[----:B------:R-:W-:Y:S02]  /*1ed70*/  FFMA R120, R120, R104, RZ ;  /* 0x0000006878787223 */ /* 0x000fe400000000ff */
.L_x_525:
[----:B------:R-:W-:Y:S05]  /*1ed80*/  BSYNC B5 ;  /* 0x0000000000057941 */ /* 0x000fea0003800000 */
.L_x_524:
        /* <DEDUP_REMOVED lines=13> */
[----:B------:R-:W-:Y:S05]  /*1ee60*/  BRA `(.L_x_530) ;  /* 0x0000004000007947 */ /* 0x000fea0003800000 */
.L_x_529:
[----:B01----:R-:W-:Y:S01]  /*1ee70*/  FMUL.FTZ R21, R20, R103 ;  /* 0x0000006714157220 */ /* 0x003fe20000410000 */
[----:B------:R-:W-:-:S03]  /*1ee80*/  FMUL.FTZ R103, R103, 0.5 ;  /* 0x3f00000067677820 */ /* 0x000fc60000410000 */
[----:B------:R-:W-:-:S04]  /*1ee90*/  FFMA R20, -R21, R21, R20 ;  /* 0x0000001515147223 */ /* 0x000fc80000000114 */
[----:B------:R-:W-:Y:S02]  /*1eea0*/  FFMA R103, R20, R103, R21 ;  /* 0x0000006714677223 */ /* 0x000fe40000000015 */
.L_x_530:
[----:B------:R-:W-:Y:S05]  /*1eeb0*/  BSYNC B2 ;  /* 0x0000000000027941 */ /* 0x000fea0003800000 */
.L_x_528:
[----:B------:R-:W-:Y:S01]  /*1eec0*/  FSETP.GT.AND P1, PT, R103, RZ, PT ;  /* 0x000000ff6700720b */ /* 0x000fe20003f24000 */
[----:B------:R-:W-:Y:S01]  /*1eed0*/  BSSY B3, `(.L_x_531) ;  /* 0x0000020000037945 */ /* 0x000fe20003800000 */
[----:B------:R-:W-:-:S11]  /*1eee0*/  CS2R R20, SRZ ;  /* 0x0000000000147805 */ /* 0x000fd6000001ff00 */
        /* <DEDUP_REMOVED lines=10> */
.L_x_534:
[----:B------:R-:W0:Y:S02]  /*1ef90*/  MUFU.RCP R20, R103 ;  /* 0x0000006700147308 */ /* 0x000e240000001000 */
[----:B0-----:R-:W-:-:S04]  /*1efa0*/  FFMA R103, R20, R103, -1 ;  /* 0xbf80000014677423 */ /* 0x001fc80000000067 */
[----:B------:R-:W-:-:S04]  /*1efb0*/  FADD.FTZ R103, -R103, -RZ ;  /* 0x800000ff67677221 */ /* 0x000fc80000010100 */
[----:B------:R-:W-:Y:S02]  /*1efc0*/  FFMA R103, R20, R103, R20 ;  /* 0x0000006714677223 */ /* 0x000fe40000000014 */
.L_x_535:
[----:B------:R-:W-:Y:S05]  /*1efd0*/  BSYNC B5 ;  /* 0x0000000000057941 */ /* 0x000fea0003800000 */
.L_x_533:
        /* <DEDUP_REMOVED lines=15> */
.L_x_532:
[----:B------:R-:W-:Y:S05]  /*1f0d0*/  BSYNC B3 ;  /* 0x0000000000037941 */ /* 0x000fea0003800000 */
.L_x_531:
[----:B------:R0:W2:Y:S04]  /*1f0e0*/  LDL R111, [R1+0x10c] ;  /* 0x00010c00016f7983 */ /* 0x0000a80000100800 */
[----:B------:R0:W3:Y:S04]  /*1f0f0*/  LDL R108, [R1+0x17c] ;  /* 0x00017c00016c7983 */ /* 0x0000e80000100800 */
[----:B------:R0:W4:Y:S04]  /*1f100*/  LDL R113, [R1+0x108] ;  /* 0x0001080001717983 */ /* 0x0001280000100800 */
[----:B------:R0:W4:Y:S04]  /*1f110*/  LDL R105, [R1+0x1fc] ;  /* 0x0001fc0001697983 */ /* 0x0001280000100800 */
[----:B------:R-:W4:Y:S04]  /*1f120*/  LDL.LU R104, [R1+0x80] ;  /* 0x0000800001687983 */ /* 0x000f280000300800 */
[----:B------:R0:W4:Y:S04]  /*1f130*/  LDL R112, [R1+0x178] ;  /* 0x0001780001707983 */ /* 0x0001280000100800 */
[----:B------:R0:W4:Y:S04]  /*1f140*/  LDL R106, [R1+0x1f8] ;  /* 0x0001f800016a7983 */ /* 0x0001280000100800 */
[----:B------:R-:W4:Y:S01]  /*1f150*/  LDL.LU R107, [R1+0xa0] ;  /* 0x0000a000016b7983 */ /* 0x000f220000300800 */
[----:B------:R-:W-:-:S02]  /*1f160*/  FSETP.GEU.AND P3, PT, R75, R218, PT ;  /* 0x000000da4b00720b */ /* 0x000fc40003f6e000 */
[----:B------:R-:W-:Y:S01]  /*1f170*/  FSETP.GT.AND P4, PT, R75, R211, PT ;  /* 0x000000d34b00720b */ /* 0x000fe20003f84000 */
[----:B------:R-:W-:Y:S01]  /*1f180*/  FADD R109, RZ, R109 ;  /* 0x0000006dff6d7221 */ /* 0x000fe20000000000 */
[----:B------:R-:W-:Y:S01]  /*1f190*/  BSSY B2, `(.L_x_536) ;  /* 0x0000031000027945 */ /* 0x000fe20003800000 */
[----:B------:R-:W-:Y:S01]  /*1f1a0*/  FADD R81, R81, R120 ;  /* 0x0000007851517221 */ /* 0x000fe20000000000 */
[----:B------:R-:W-:-:S07]  /*1f1b0*/  PLOP3.LUT P2, PT, P3, P4, PT, 0x2, 0x0 ;  /* 0x000000000000781c */ /* 0x000fce0001f48072 */
[----:B--2---:R-:W-:Y:S01]  /*1f1c0*/  @!P3 FMNMX R111, RZ, R11, PT ;  /* 0x0000000bff6fb209 */ /* 0x004fe20003800000 */
[----:B---3--:R-:W-:-:S04]  /*1f1d0*/  @!P3 FADD R108, R218, -R75 ;  /* 0x8000004bda6cb221 */ /* 0x008fc80000000000 */
[----:B------:R-:W-:Y:S01]  /*1f1e0*/  @!P3 FMUL R103, R3, R111 ;  /* 0x0000006f0367b220 */ /* 0x000fe20000400000 */
[----:B----4-:R-:W-:-:S03]  /*1f1f0*/  @P4 FMNMX R113, RZ, R11, !PT ;  /* 0x0000000bff714209 */ /* 0x010fc60007800000 */
[----:B------:R-:W-:Y:S01]  /*1f200*/  @!P3 FFMA R105, R2, R108, -R103 ;  /* 0x0000006c0269b223 */ /* 0x000fe20000000867 */
[--C-:B------:R-:W-:Y:S01]  /*1f210*/  FADD R103, -R104, R75.reuse ;  /* 0x0000004b68677221 */ /* 0x100fe20000000100 */
[----:B------:R-:W-:Y:S01]  /*1f220*/  @P4 FMUL R104, R3, R113 ;  /* 0x0000007103684220 */ /* 0x000fe20000400000 */
[----:B------:R-:W-:Y:S02]  /*1f230*/  @P4 FADD R112, R211, -R75 ;  /* 0x8000004bd3704221 */ /* 0x000fe40000000000 */
[----:B------:R1:W-:Y:S02]  /*1f240*/  @!P3 STL [R1+0x1fc], R105 ;  /* 0x0001fc690100b387 */ /* 0x0003e40000100800 */
[----:B------:R-:W-:Y:S01]  /*1f250*/  @P4 FFMA R106, R2, R112, -R104 ;  /* 0x00000070026a4223 */ /* 0x000fe20000000868 */
[----:B------:R-:W-:-:S04]  /*1f260*/  FMUL R104, R0, R103 ;  /* 0x0000006700687220 */ /* 0x000fc80000400000 */
[----:B------:R-:W-:Y:S01]  /*1f270*/  FFMA R104, R170, R11, R104 ;  /* 0x0000000baa687223 */ /* 0x000fe20000000068 */
[----:B-1----:R-:W-:-:S03]  /*1f280*/  FSEL R105, R105, RZ, !P3 ;  /* 0x000000ff69697208 */ /* 0x002fc60005800000 */
[----:B------:R-:W-:Y:S01]  /*1f290*/  FADD R104, R107, R104 ;  /* 0x000000686b687221 */ /* 0x000fe20000000000 */
[----:B------:R-:W-:-:S05]  /*1f2a0*/  FSEL R105, R106, R105, P4 ;  /* 0x000000696a697208 */ /* 0x000fca0002000000 */
[----:B------:R-:W-:Y:S01]  /*1f2b0*/  FADD R105, R104, -R105 ;  /* 0x8000006968697221 */ /* 0x000fe20000000000 */
[----:B------:R-:W-:Y:S03]  /*1f2c0*/  @!P3 STL [R1+0x17c], R108 ;  /* 0x00017c6c0100b387 */ /* 0x000fe60000100800 */
[----:B------:R-:W-:Y:S01]  /*1f2d0*/  FFMA R104, R123, R105, R94 ;  /* 0x000000697b687223 */ /* 0x000fe2000000005e */
[----:B------:R-:W-:Y:S01]  /*1f2e0*/  @!P3 STL [R1+0x10c], R111 ;  /* 0x00010c6f0100b387 */ /* 0x000fe20000100800 */
[----:B------:R-:W-:-:S03]  /*1f2f0*/  FMUL R94, R124, R70 ;  /* 0x000000467c5e7220 */ /* 0x000fc60000400000 */
[----:B------:R-:W-:Y:S04]  /*1f300*/  @P4 STL [R1+0x178], R112 ;  /* 0x0001787001004387 */ /* 0x000fe80000100800 */
[----:B------:R-:W-:Y:S01]  /*1f310*/  @P4 STL [R1+0x108], R113 ;  /* 0x0001087101004387 */ /* 0x000fe20000100800 */
[----:B------:R-:W-:-:S04]  /*1f320*/  FFMA R94, R123, R69, R94 ;  /* 0x000000457b5e7223 */ /* 0x000fc8000000005e */
[----:B------:R-:W-:Y:S01]  /*1f330*/  FFMA R94, R125, R71, R94 ;  /* 0x000000477d5e7223 */ /* 0x000fe2000000005e */
[----:B------:R1:W-:Y:S03]  /*1f340*/  @P4 STL [R1+0x1f8], R106 ;  /* 0x0001f86a01004387 */ /* 0x0003e60000100800 */
[----:B------:R-:W-:-:S04]  /*1f350*/  FADD R94, RZ, R94 ;  /* 0x0000005eff5e7221 */ /* 0x000fc80000000000 */
[-C--:B------:R-:W-:Y:S01]  /*1f360*/  FFMA R0, R0, R94.reuse, RZ ;  /* 0x0000005e00007223 */ /* 0x080fe200000000ff */
[----:B-1----:R-:W-:Y:S01]  /*1f370*/  FADD R106, RZ, -R94 ;  /* 0x8000005eff6a7221 */ /* 0x002fe20000000000 */
[-C--:B------:R-:W-:Y:S01]  /*1f380*/  FFMA R23, R103, R94.reuse, R23 ;  /* 0x0000005e67177223 */ /* 0x080fe20000000017 */
[-C--:B------:R-:W-:Y:S01]  /*1f390*/  FFMA R95, R124, R105.reuse, R95 ;  /* 0x000000697c5f7223 */ /* 0x080fe2000000005f */
[----:B------:R-:W-:Y:S01]  /*1f3a0*/  FFMA R102, R125, R105, R102 ;  /* 0x000000697d667223 */ /* 0x000fe20000000066 */
[----:B------:R-:W-:Y:S01]  /*1f3b0*/  FFMA R110, R170, R94, R110 ;  /* 0x0000005eaa6e7223 */ /* 0x000fe2000000006e */
[----:B------:R-:W-:Y:S01]  /*1f3c0*/  FADD R103, R0, R109 ;  /* 0x0000006d00677221 */ /* 0x000fe20000000000 */
[----:B------:R-:W-:Y:S01]  /*1f3d0*/  FADD R106, RZ, R106 ;  /* 0x0000006aff6a7221 */ /* 0x000fe20000000000 */
[----:B------:R-:W-:Y:S05]  /*1f3e0*/  @!P4 BRA `(.L_x_537) ;  /* 0x000000b00000c947 */ /* 0x000fea0003800000 */
[----:B0-----:R-:W-:Y:S02]  /*1f3f0*/  FSEL R105, R106, RZ, P4 ;  /* 0x000000ff6a697208 */ /* 0x001fe40002000000 */
[----:B------:R-:W-:-:S03]  /*1f400*/  FSETP.GT.AND P1, PT, R11, RZ, PT ;  /* 0x000000ff0b00720b */ /* 0x000fc60003f24000 */
[--C-:B------:R-:W-:Y:S01]  /*1f410*/  FADD R107, RZ, -R105.reuse ;  /* 0x80000069ff6b7221 */ /* 0x100fe20000000000 */
[----:B------:R-:W-:-:S03]  /*1f420*/  FADD R105, RZ, R105 ;  /* 0x00000069ff697221 */ /* 0x000fc60000000000 */
[----:B------:R-:W-:Y:S01]  /*1f430*/  FFMA R87, R113, R107, R87 ;  /* 0x0000006b71577223 */ /* 0x000fe20000000057 */
[----:B------:R-:W-:Y:S01]  /*1f440*/  FFMA R86, R112, R105, R86 ;  /* 0x0000006970567223 */ /* 0x000fe20000000056 */
[----:B------:R-:W-:Y:S01]  /*1f450*/  FFMA R107, R3, R107, RZ ;  /* 0x0000006b036b7223 */ /* 0x000fe200000000ff */
[----:B------:R-:W-:-:S03]  /*1f460*/  FFMA R105, R2, R105, RZ ;  /* 0x0000006902697223 */ /* 0x000fc600000000ff */
[----:B------:R-:W-:Y:S01]  /*1f470*/  @P1 FADD R110, R110, R107 ;  /* 0x0000006b6e6e1221 */ /* 0x000fe20000000000 */
[--C-:B------:R-:W-:Y:S01]  /*1f480*/  FADD R89, R89, R105.reuse ;  /* 0x0000006959597221 */ /* 0x100fe20000000000 */
[----:B------:R-:W-:Y:S02]  /*1f490*/  FADD R103, R103, -R105 ;  /* 0x8000006967677221 */ /* 0x000fe40000000000 */
.L_x_537:
[----:B0-----:R-:W-:Y:S05]  /*1f4a0*/  BSYNC B2 ;  /* 0x0000000000027941 */ /* 0x001fea0003800000 */
.L_x_536:
[----:B------:R-:W-:Y:S01]  /*1f4b0*/  BSSY B2, `(.L_x_538) ;  /* 0x000000d000027945 */ /* 0x000fe20003800000 */
[----:B------:R-:W-:Y:S01]  /*1f4c0*/  FSEL R106, R106, RZ, P2 ;  /* 0x000000ff6a6a7208 */ /* 0x000fe20001000000 */
[----:B------:R-:W-:Y:S05]  /*1f4d0*/  @P3 BRA `(.L_x_539) ;  /* 0x000000a000003947 */ /* 0x000fea0003800000 */
[----:B------:R-:W-:Y:S01]  /*1f4e0*/  FSETP.GEU.AND P1, PT, R11, RZ, PT ;  /* 0x000000ff0b00720b */ /* 0x000fe20003f2e000 */
[--C-:B------:R-:W-:Y:S01]  /*1f4f0*/  FADD R105, RZ, -R106.reuse ;  /* 0x8000006aff697221 */ /* 0x100fe20000000000 */
[----:B------:R-:W-:-:S03]  /*1f500*/  FADD R106, RZ, R106 ;  /* 0x0000006aff6a7221 */ /* 0x000fc60000000000 */
[-C--:B------:R-:W-:Y:S01]  /*1f510*/  FFMA R3, R3, R105.reuse, RZ ;  /* 0x0000006903037223 */ /* 0x080fe200000000ff */
[-C--:B------:R-:W-:Y:S01]  /*1f520*/  FFMA R2, R2, R106.reuse, RZ ;  /* 0x0000006a02027223 */ /* 0x080fe200000000ff */
[----:B------:R-:W-:Y:S01]  /*1f530*/  FFMA R87, R111, R105, R87 ;  /* 0x000000696f577223 */ /* 0x000fe20000000057 */
[----:B------:R-:W-:Y:S02]  /*1f540*/  FFMA R86, R108, R106, R86 ;  /* 0x0000006a6c567223 */ /* 0x000fe40000000056 */
[--C-:B------:R-:W-:Y:S01]  /*1f550*/  FADD R88, R88, R2.reuse ;  /* 0x0000000258587221 */ /* 0x100fe20000000000 */
[----:B------:R-:W-:Y:S02]  /*1f560*/  FADD R103, R103, -R2 ;  /* 0x8000000267677221 */ /* 0x000fe40000000000 */
[----:B------:R-:W-:Y:S02]  /*1f570*/  @!P1 FADD R110, R110, R3 ;  /* 0x000000036e6e9221 */ /* 0x000fe40000000000 */
.L_x_539:
[----:B------:R-:W-:Y:S05]  /*1f580*/  BSYNC B2 ;  /* 0x0000000000027941 */ /* 0x000fea0003800000 */
.L_x_538:
[-C--:B------:R-:W-:Y:S01]  /*1f590*/  FFMA R102, R60, R110.reuse, R102 ;  /* 0x0000006e3c667223 */ /* 0x080fe20000000066 */
[----:B------:R-:W-:Y:S01]  /*1f5a0*/  FFMA R104, R58, R110, R104 ;  /* 0x0000006e3a687223 */ /* 0x000fe20000000068 */
[-C--:B------:R-:W-:Y:S01]  /*1f5b0*/  FMUL R2, R72, R5.reuse ;  /* 0x0000000548027220 */ /* 0x080fe20000400000 */
[----:B------:R-:W-:Y:S01]  /*1f5c0*/  FMUL R60, R74, R56 ;  /* 0x000000384a3c7220 */ /* 0x000fe20000400000 */
[----:B------:R-:W-:Y:S01]  /*1f5d0*/  FADD R20, RZ, R20 ;  /* 0x00000014ff147221 */ /* 0x000fe20000000000 */
[----:B------:R-:W-:Y:S01]  /*1f5e0*/  FFMA R95, R59, R110, R95 ;  /* 0x0000006e3b5f7223 */ /* 0x000fe2000000005f */
[-C--:B------:R-:W-:Y:S01]  /*1f5f0*/  FMUL R58, R73, R4.reuse ;  /* 0x00000004493a7220 */ /* 0x080fe20000400000 */
[----:B------:R-:W-:Y:S01]  /*1f600*/  FADD R21, RZ, R21 ;  /* 0x00000015ff157221 */ /* 0x000fe20000000000 */
[----:B------:R-:W-:Y:S01]  /*1f610*/  FFMA R2, R72, R5, R2 ;  /* 0x0000000548027223 */ /* 0x000fe20000000002 */
[----:B------:R-:W-:Y:S01]  /*1f620*/  FADD R3, R60, R60 ;  /* 0x0000003c3c037221 */ /* 0x000fe20000000000 */
[----:B------:R-:W-:Y:S01]  /*1f630*/  FADD R83, R83, R20 ;  /* 0x0000001453537221 */ /* 0x000fe20000000000 */
[----:B------:R-:W-:Y:S01]  /*1f640*/  FFMA R95, R57, R103, R95 ;  /* 0x00000067395f7223 */ /* 0x000fe2000000005f */
[C---:B------:R-:W-:Y:S01]  /*1f650*/  FFMA R58, R73.reuse, R4, R58 ;  /* 0x00000004493a7223 */ /* 0x040fe2000000003a */
[----:B------:R-:W-:Y:S01]  /*1f660*/  FMUL R20, R74, R6 ;  /* 0x000000064a147220 */ /* 0x000fe20000400000 */
[----:B------:R-:W-:Y:S01]  /*1f670*/  FMUL R57, R73, R5 ;  /* 0x0000000549397220 */ /* 0x000fe20000400000 */
[----:B------:R-:W-:Y:S01]  /*1f680*/  FADD R84, R84, R21 ;  /* 0x0000001554547221 */ /* 0x000fe20000000000 */
[----:B------:R-:W-:Y:S01]  /*1f690*/  FADD R21, R2, -R3 ;  /* 0x8000000302157221 */ /* 0x000fe20000000000 */
[-C--:B------:R-:W-:Y:S01]  /*1f6a0*/  FFMA R150, R110, R69.reuse, R150 ;  /* 0x000000456e967223 */ /* 0x080fe20000000096 */
[----:B------:R-:W-:Y:S01]  /*1f6b0*/  FFMA R119, R103, R69, R119 ;  /* 0x0000004567777223 */ /* 0x000fe20000000077 */
[----:B------:R-:W-:Y:S01]  /*1f6c0*/  FADD R3, R58, R3 ;  /* 0x000000033a037221 */ /* 0x000fe20000000000 */
[----:B------:R-:W-:Y:S01]  /*1f6d0*/  FADD R58, -R2, R58 ;  /* 0x0000003a023a7221 */ /* 0x000fe20000000100 */
[----:B------:R-:W-:Y:S01]  /*1f6e0*/  FADD R69, R20, R20 ;  /* 0x0000001414457221 */ /* 0x000fe20000000000 */
[----:B------:R-:W-:Y:S01]  /*1f6f0*/  FADD R59, R57, R57 ;  /* 0x00000039393b7221 */ /* 0x000fe20000000000 */
[----:B------:R-:W-:Y:S01]  /*1f700*/  FMUL R2, R72, R4 ;  /* 0x0000000448027220 */ /* 0x000fe20000400000 */
[CC--:B------:R-:W-:Y:S01]  /*1f710*/  FFMA R149, R110.reuse, R70.reuse, R149 ;  /* 0x000000466e957223 */ /* 0x0c0fe20000000095 */
[----:B------:R-:W-:Y:S01]  /*1f720*/  FFMA R118, R103, R70, R118 ;  /* 0x0000004667767223 */ /* 0x000fe20000000076 */
[----:B------:R-:W-:Y:S01]  /*1f730*/  FADD R70, R69, R59 ;  /* 0x0000003b45467221 */ /* 0x000fe20000000000 */
[-C--:B------:R-:W-:Y:S01]  /*1f740*/  FFMA R130, R110, R71.reuse, R130 ;  /* 0x000000476e827223 */ /* 0x080fe20000000082 */
[----:B------:R-:W-:Y:S01]  /*1f750*/  FFMA R129, R103, R71, R129 ;  /* 0x0000004767817223 */ /* 0x000fe20000000081 */
[C---:B------:R-:W-:Y:S01]  /*1f760*/  FFMA R69, R2.reuse, 2, R69 ;  /* 0x4000000002457823 */ /* 0x040fe20000000045 */
[C---:B------:R-:W-:Y:S01]  /*1f770*/  FFMA R59, R2.reuse, 2, R59 ;  /* 0x40000000023b7823 */ /* 0x040fe2000000003b */
[----:B------:R-:W-:Y:S01]  /*1f780*/  FMUL R71, R73, R56 ;  /* 0x0000003849477220 */ /* 0x000fe20000400000 */
[----:B------:R-:W-:Y:S01]  /*1f790*/  FFMA R2, R2, 4, R70 ;  /* 0x4080000002027823 */ /* 0x000fe20000000046 */
[----:B------:R-:W-:Y:S01]  /*1f7a0*/  FFMA R57, R57, 4, R69 ;  /* 0x4080000039397823 */ /* 0x000fe20000000045 */
[----:B------:R-:W-:Y:S01]  /*1f7b0*/  FFMA R20, R20, 4, R59 ;  /* 0x4080000014147823 */ /* 0x000fe2000000003b */
[----:B------:R-:W-:Y:S01]  /*1f7c0*/  FMUL R69, R74, R4 ;  /* 0x000000044a457220 */ /* 0x000fe20000400000 */
[----:B------:R-:W-:Y:S01]  /*1f7d0*/  FMUL R59, R72, R6 ;  /* 0x00000006483b7220 */ /* 0x000fe20000400000 */
[C---:B------:R-:W-:Y:S01]  /*1f7e0*/  FMUL R70, R71.reuse, 4 ;  /* 0x4080000047467820 */ /* 0x040fe20000400000 */
[----:B------:R-:W-:Y:S01]  /*1f7f0*/  FADD R71, R71, R71 ;  /* 0x0000004747477221 */ /* 0x000fe20000000000 */
[----:B------:R-:W-:Y:S01]  /*1f800*/  FFMA R69, R74, R4, R69 ;  /* 0x000000044a457223 */ /* 0x000fe20000000045 */
[----:B------:R-:W-:Y:S01]  /*1f810*/  FMUL R72, R72, R56 ;  /* 0x0000003848487220 */ /* 0x000fe20000400000 */
[C---:B------:R-:W-:Y:S01]  /*1f820*/  FFMA R70, R59.reuse, 2, R70 ;  /* 0x400000003b467823 */ /* 0x040fe20000000046 */
[----:B------:R-:W-:Y:S01]  /*1f830*/  FFMA R59, R59, 2, R71 ;  /* 0x400000003b3b7823 */ /* 0x000fe20000000047 */
[----:B------:R-:W-:Y:S01]  /*1f840*/  FADD R71, R71, -R69 ;  /* 0x8000004547477221 */ /* 0x000fe20000000000 */
[----:B------:R-:W-:Y:S01]  /*1f850*/  ISETP.NE.U32.AND P1, PT, RZ, c[0x0][0x8f8], PT ;  /* 0x00023e00ff007a0c */ /* 0x000fe20003f25070 */
[----:B------:R-:W-:Y:S01]  /*1f860*/  FADD R70, -R69, R70 ;  /* 0x0000004645467221 */ /* 0x000fe20000000100 */
[----:B------:R-:W-:Y:S01]  /*1f870*/  FMUL R69, R74, R5 ;  /* 0x000000054a457220 */ /* 0x000fe20000400000 */
[-C--:B------:R-:W-:Y:S01]  /*1f880*/  FFMA R104, R162, R103.reuse, R104 ;  /* 0x00000067a2687223 */ /* 0x080fe20000000068 */
[----:B------:R-:W-:Y:S01]  /*1f890*/  FFMA R102, R161, R103, R102 ;  /* 0x00000067a1667223 */ /* 0x000fe20000000066 */
[----:B------:R-:W-:Y:S01]  /*1f8a0*/  ISETP.NE.AND.EX P1, PT, RZ, c[0x0][0x8fc], PT, P1 ;  /* 0x00023f00ff007a0c */ /* 0x000fe20003f25310 */
[----:B------:R-:W-:Y:S01]  /*1f8b0*/  FFMA R74, R74, R5, R69 ;  /* 0x000000054a4a7223 */ /* 0x000fe20000000045 */
[----:B------:R-:W-:Y:S01]  /*1f8c0*/  FMUL R69, R73, R6 ;  /* 0x0000000649457220 */ /* 0x000fe20000400000 */
[----:B------:R-:W-:Y:S01]  /*1f8d0*/  FMUL R2, R104, R2 ;  /* 0x0000000268027220 */ /* 0x000fe20000400000 */
[----:B------:R-:W-:Y:S01]  /*1f8e0*/  FMUL R20, R102, R20 ;  /* 0x0000001466147220 */ /* 0x000fe20000400000 */
[----:B------:R-:W-:Y:S01]  /*1f8f0*/  FMUL R70, R95, R70 ;  /* 0x000000465f467220 */ /* 0x000fe20000400000 */
[----:B------:R-:W-:Y:S01]  /*1f900*/  FFMA R73, R73, R6, R69 ;  /* 0x0000000649497223 */ /* 0x000fe20000000045 */
[C---:B------:R-:W-:Y:S01]  /*1f910*/  FADD R69, R72.reuse, R72 ;  /* 0x0000004848457221 */ /* 0x040fe20000000000 */
[--C-:B------:R-:W-:Y:S01]  /*1f920*/  FFMA R72, R72, 4, R74.reuse ;  /* 0x4080000048487823 */ /* 0x100fe2000000004a */
[----:B------:R-:W-:Y:S01]  /*1f930*/  FMUL R3, R104, R3 ;  /* 0x0000000368037220 */ /* 0x000fe20000400000 */
[-C--:B------:R-:W-:Y:S01]  /*1f940*/  FMUL R61, R61, R104.reuse ;  /* 0x000000683d3d7220 */ /* 0x080fe20000400000 */
[----:B------:R-:W-:Y:S01]  /*1f950*/  FADD R74, R69, R74 ;  /* 0x0000004a454a7221 */ /* 0x000fe20000000000 */
[----:B------:R-:W-:Y:S01]  /*1f960*/  FADD R72, -R73, R72 ;  /* 0x0000004849487221 */ /* 0x000fe20000000100 */
[----:B------:R-:W-:Y:S01]  /*1f970*/  FMUL R7, R7, R104 ;  /* 0x0000006807077220 */ /* 0x000fe20000400000 */
[----:B------:R-:W-:Y:S01]  /*1f980*/  FMUL R76, R76, R95 ;  /* 0x0000005f4c4c7220 */ /* 0x000fe20000400000 */
[----:B------:R-:W-:Y:S01]  /*1f990*/  FADD R69, R69, -R73 ;  /* 0x8000004945457221 */ /* 0x000fe20000000000 */
[----:B------:R-:W-:Y:S01]  /*1f9a0*/  FFMA R58, R60, 4, R58 ;  /* 0x408000003c3a7823 */ /* 0x000fe2000000003a */
[----:B------:R-:W-:Y:S01]  /*1f9b0*/  FFMA R2, R102, R59, R2 ;  /* 0x0000003b66027223 */ /* 0x000fe20000000002 */
[C---:B------:R-:W-:Y:S01]  /*1f9c0*/  FFMA R20, R95.reuse, R74, R20 ;  /* 0x0000004a5f147223 */ /* 0x040fe20000000014 */
[----:B------:R-:W-:Y:S01]  /*1f9d0*/  FFMA R70, R104, R72, R70 ;  /* 0x0000004868467223 */ /* 0x000fe20000000046 */
[----:B------:R-:W-:Y:S01]  /*1f9e0*/  FFMA R3, R95, R57, R3 ;  /* 0x000000395f037223 */ /* 0x000fe20000000003 */
[----:B------:R-:W-:Y:S01]  /*1f9f0*/  FFMA R61, R8, R95, R61 ;  /* 0x0000005f083d7223 */ /* 0x000fe2000000003d */
[-C--:B------:R-:W-:Y:S01]  /*1fa00*/  FFMA R7, R91, R102.reuse, -R7 ;  /* 0x000000665b077223 */ /* 0x080fe20000000807 */
[----:B------:R-:W-:Y:S01]  /*1fa10*/  FFMA R76, R13, R102, -R76 ;  /* 0x000000660d4c7223 */ /* 0x000fe2000000084c */
[----:B------:R-:W-:Y:S01]  /*1fa20*/  FADD R68, R131, R68 ;  /* 0x0000004483447221 */ /* 0x000fe20000000000 */
[----:B------:R-:W-:Y:S01]  /*1fa30*/  FADD R63, R128, R63 ;  /* 0x0000003f803f7221 */ /* 0x000fe20000000000 */
[----:B------:R-:W-:Y:S01]  /*1fa40*/  FADD R62, R127, R62 ;  /* 0x0000003e7f3e7221 */ /* 0x000fe20000000000 */
[----:B------:R-:W-:Y:S01]  /*1fa50*/  FADD R114, RZ, R114 ;  /* 0x00000072ff727221 */ /* 0x000fe20000000000 */
[----:B------:R-:W-:Y:S01]  /*1fa60*/  FADD R14, R126, R14 ;  /* 0x0000000e7e0e7221 */ /* 0x000fe20000000000 */
[C---:B------:R-:W-:Y:S01]  /*1fa70*/  FFMA R3, R102.reuse, -R69, R3 ;  /* 0x8000004566037223 */ /* 0x040fe20000000003 */
[----:B------:R-:W-:Y:S01]  /*1fa80*/  FFMA R58, R102, R58, R70 ;  /* 0x0000003a663a7223 */ /* 0x000fe20000000046 */
[----:B------:R-:W-:Y:S01]  /*1fa90*/  FFMA R61, -R93, R102, R61 ;  /* 0x000000665d3d7223 */ /* 0x000fe2000000013d */
[----:B------:R-:W-:Y:S01]  /*1faa0*/  FFMA R20, R104, -R71, R20 ;  /* 0x8000004768147223 */ /* 0x000fe20000000014 */
[----:B------:R-:W-:Y:S01]  /*1fab0*/  FFMA R2, R95, R21, R2 ;  /* 0x000000155f027223 */ /* 0x000fe20000000002 */
[----:B------:R-:W-:Y:S01]  /*1fac0*/  FFMA R7, R9, R95, R7 ;  /* 0x0000005f09077223 */ /* 0x000fe20000000007 */
[----:B------:R-:W-:Y:S01]  /*1fad0*/  FFMA R76, R92, R104, R76 ;  /* 0x000000685c4c7223 */ /* 0x000fe2000000004c */
[----:B------:R-:W-:Y:S01]  /*1fae0*/  FADD R82, R82, R114 ;  /* 0x0000007252527221 */ /* 0x000fe20000000000 */
[----:B------:R-:W-:Y:S01]  /*1faf0*/  FFMA R80, R11, R94, R80 ;  /* 0x0000005e0b507223 */ /* 0x000fe20000000050 */
[----:B------:R-:W-:Y:S01]  /*1fb00*/  FADD R90, R90, R94 ;  /* 0x0000005e5a5a7221 */ /* 0x000fe20000000000 */
[----:B------:R-:W-:Y:S01]  /*1fb10*/  FADD R85, R85, -R0 ;  /* 0x8000000055557221 */ /* 0x000fe20000000000 */
[----:B------:R-:W-:Y:S01]  /*1fb20*/  FADD R127, R20, R62 ;  /* 0x0000003e147f7221 */ /* 0x000fe20000000000 */
[----:B------:R-:W-:Y:S01]  /*1fb30*/  FADD R131, R2, R68 ;  /* 0x0000004402837221 */ /* 0x000fe20000000000 */
[----:B------:R-:W-:Y:S01]  /*1fb40*/  FADD R128, R3, R63 ;  /* 0x0000003f03807221 */ /* 0x000fe20000000000 */
[----:B------:R-:W-:Y:S01]  /*1fb50*/  FADD R126, R58, R14 ;  /* 0x0000000e3a7e7221 */ /* 0x000fe20000000000 */
[----:B------:R-:W-:Y:S01]  /*1fb60*/  FADD R61, RZ, R61 ;  /* 0x0000003dff3d7221 */ /* 0x000fe20000000000 */
        /* <DEDUP_REMOVED lines=12> */
.L_x_540:
[----:B------:R-:W-:-:S04]  /*1fc30*/  ISETP.NE.U32.AND P1, PT, RZ, c[0x0][0x3f0], PT ;  /* 0x0000fc00ff007a0c */ /* 0x000fc80003f25070 */
[----:B------:R-:W-:-:S13]  /*1fc40*/  ISETP.NE.AND.EX P1, PT, RZ, c[0x0][0x3f4], PT, P1 ;  /* 0x0000fd00ff007a0c */ /* 0x000fda0003f25310 */
[----:B------:R-:W-:Y:S05]  /*1fc50*/  @!P1 BRA `(.L_x_520) ;  /* 0x0000006000009947 */ /* 0x000fea0003800000 */
[----:B------:R-:W2:Y:S01]  /*1fc60*/  LDL.LU R0, [R1+0xa4] ;  /* 0x0000a40001007983 */ /* 0x000ea20000300800 */
[----:B------:R-:W-:-:S04]  /*1fc70*/  IADD3 R2, P1, R230, c[0x0][0x3f0], RZ ;  /* 0x0000fc00e6027a10 */ /* 0x000fc80007f3e0ff */
[----:B--2---:R-:W-:-:S05]  /*1fc80*/  IADD3.X R3, R0, c[0x0][0x3f4], RZ, P1, !PT ;  /* 0x0000fd0000037a10 */ /* 0x004fca0000ffe4ff */
[----:B------:R0:W-:Y:S04]  /*1fc90*/  RED.E.ADD.F32.FTZ.RN.STRONG.GPU [R2.64], R61 ;  /* 0x0000003d0200798e */ /* 0x0001e8000c10e78e */
[----:B------:R0:W-:Y:S04]  /*1fca0*/  RED.E.ADD.F32.FTZ.RN.STRONG.GPU [R2.64+0x4], R7 ;  /* 0x000004070200798e */ /* 0x0001e8000c10e78e */
[----:B------:R0:W-:Y:S02]  /*1fcb0*/  RED.E.ADD.F32.FTZ.RN.STRONG.GPU [R2.64+0x8], R76 ;  /* 0x0000084c0200798e */ /* 0x0001e4000c10e78e */
.L_x_520:
[----:B------:R-:W-:Y:S05]  /*1fcc0*/  BSYNC B4 ;  /* 0x0000000000047941 */ /* 0x000fea0003800000 */
.L_x_519:
[----:B------:R-:W-:Y:S01]  /*1fcd0*/  ISETP.NE.AND P1, PT, R25, 0x3, PT ;  /* 0x000000031900780c */ /* 0x000fe20003f25270 */
[----:B------:R-:W-:-:S12]  /*1fce0*/  BSSY B4, `(.L_x_541) ;  /* 0x00000e7000047945 */ /* 0x000fd80003800000 */
[----:B------:R-:W-:Y:S05]  /*1fcf0*/  @P1 BRA `(.L_x_542) ;  /* 0x00000e5000001947 */ /* 0x000fea0003800000 */
[----:B------:R-:W2:Y:S01]  /*1fd00*/  LDL R57, [R1+0x1ec] ;  /* 0x0001ec0001397983 */ /* 0x000ea20000100800 */
[-C--:B0-----:R-:W-:Y:S01]  /*1fd10*/  FMUL R2, R184, R5.reuse ;  /* 0x00000005b8027220 */ /* 0x081fe20000400000 */
[----:B------:R-:W-:Y:S01]  /*1fd20*/  FMUL R3, R225, R6 ;  /* 0x00000006e1037220 */ /* 0x000fe20000400000 */
[----:B------:R-:W-:Y:S01]  /*1fd30*/  FMUL R0, R186, R4 ;  /* 0x00000004ba007220 */ /* 0x000fe20000400000 */
[----:B------:R-:W-:Y:S01]  /*1fd40*/  FADD R9, RZ, R19 ;  /* 0x00000013ff097221 */ /* 0x000fe20000000000 */
[----:B------:R-:W-:Y:S01]  /*1fd50*/  FADD R8, R2, R2 ;  /* 0x0000000202087221 */ /* 0x000fe20000000000 */
[----:B------:R-:W-:Y:S01]  /*1fd60*/  FADD R14, RZ, R18 ;  /* 0x00000012ff0e7221 */ /* 0x000fe20000000000 */
[----:B------:R-:W-:Y:S01]  /*1fd70*/  FADD R7, R0, R0 ;  /* 0x0000000000077221 */ /* 0x000fe20000000000 */
[----:B------:R-:W-:Y:S01]  /*1fd80*/  FMUL R13, R186, R6 ;  /* 0x00000006ba0d7220 */ /* 0x000fe20000400000 */
[C---:B------:R-:W-:Y:S01]  /*1fd90*/  FFMA R8, R3.reuse, 2, R8 ;  /* 0x4000000003087823 */ /* 0x040fe20000000008 */
[----:B------:R-:W-:Y:S01]  /*1fda0*/  FMUL R20, R184, R56 ;  /* 0x00000038b8147220 */ /* 0x000fe20000400000 */
[CC--:B------:R-:W-:Y:S01]  /*1fdb0*/  FMUL R19, R186.reuse, R5.reuse ;  /* 0x00000005ba137220 */ /* 0x0c0fe20000400000 */
[----:B------:R-:W-:Y:S01]  /*1fdc0*/  FFMA R13, R186, R6, R13 ;  /* 0x00000006ba0d7223 */ /* 0x000fe2000000000d */
[----:B------:R-:W-:Y:S01]  /*1fdd0*/  FFMA R0, R0, 4, R8 ;  /* 0x4080000000007823 */ /* 0x000fe20000000008 */
[--C-:B------:R-:W-:Y:S01]  /*1fde0*/  FFMA R8, R3, 2, R7.reuse ;  /* 0x4000000003087823 */ /* 0x100fe20000000007 */
[----:B------:R-:W-:Y:S01]  /*1fdf0*/  FFMA R7, R2, 2, R7 ;  /* 0x4000000002077823 */ /* 0x000fe20000000007 */
[----:B------:R-:W-:Y:S01]  /*1fe00*/  FMUL R18, R225, R56 ;  /* 0x00000038e1127220 */ /* 0x000fe20000400000 */
[----:B------:R-:W-:Y:S01]  /*1fe10*/  FFMA R19, R186, R5, R19 ;  /* 0x00000005ba137223 */ /* 0x000fe20000000013 */
[----:B------:R-:W-:Y:S01]  /*1fe20*/  FFMA R2, R2, 4, R8 ;  /* 0x4080000002027823 */ /* 0x000fe20000000008 */
[----:B------:R-:W-:Y:S01]  /*1fe30*/  FFMA R3, R3, 4, R7 ;  /* 0x4080000003037823 */ /* 0x000fe20000000007 */
[C---:B------:R-:W-:Y:S01]  /*1fe40*/  FFMA R7, R9.reuse, 0.0099999997764825820923, RZ ;  /* 0x3c23d70a09077823 */ /* 0x040fe200000000ff */
[----:B------:R-:W-:Y:S01]  /*1fe50*/  FADD R8, RZ, R17 ;  /* 0x00000011ff087221 */ /* 0x000fe20000000000 */
[----:B------:R-:W-:Y:S01]  /*1fe60*/  FFMA R9, R9, c[0x0][0x650], RZ ;  /* 0x0001940009097a23 */ /* 0x000fe200000000ff */
[----:B------:R-:W-:Y:S01]  /*1fe70*/  FADD R21, R18, R18 ;  /* 0x0000001212157221 */ /* 0x000fe20000000000 */
[----:B------:R-:W-:Y:S01]  /*1fe80*/  FFMA R159, R7, c[0x0][0x654], R159 ;  /* 0x00019500079f7a23 */ /* 0x000fe2000000009f */
[C---:B------:R-:W-:Y:S01]  /*1fe90*/  FFMA R7, R14.reuse, 0.0099999997764825820923, RZ ;  /* 0x3c23d70a0e077823 */ /* 0x040fe200000000ff */
[----:B------:R-:W-:Y:S01]  /*1fea0*/  FMUL R0, R9, R0 ;  /* 0x0000000009007220 */ /* 0x000fe20000400000 */
[----:B------:R-:W-:Y:S01]  /*1feb0*/  FFMA R14, R14, c[0x0][0x650], RZ ;  /* 0x000194000e0e7a23 */ /* 0x000fe200000000ff */
[----:B------:R-:W-:Y:S01]  /*1fec0*/  FMUL R186, R186, R56 ;  /* 0x00000038baba7220 */ /* 0x000fe20000400000 */
[----:B------:R-:W-:Y:S01]  /*1fed0*/  FFMA R158, R7, c[0x0][0x654], R158 ;  /* 0x00019500079e7a23 */ /* 0x000fe2000000009e */
[C---:B------:R-:W-:Y:S01]  /*1fee0*/  FFMA R7, R8.reuse, 0.0099999997764825820923, RZ ;  /* 0x3c23d70a08077823 */ /* 0x040fe200000000ff */
[----:B------:R-:W-:Y:S01]  /*1fef0*/  FFMA R8, R8, c[0x0][0x650], RZ ;  /* 0x0001940008087a23 */ /* 0x000fe200000000ff */
[----:B------:R-:W-:Y:S01]  /*1ff00*/  BSSY B2, `(.L_x_543) ;  /* 0x000006b000027945 */ /* 0x000fe20003800000 */
[----:B------:R-:W-:Y:S01]  /*1ff10*/  FFMA R150, R123, c[0x0][0x654], R150 ;  /* 0x000195007b967a23 */ /* 0x000fe20000000096 */
[----:B------:R-:W-:Y:S01]  /*1ff20*/  FFMA R151, R7, c[0x0][0x654], R151 ;  /* 0x0001950007977a23 */ /* 0x000fe20000000097 */
[----:B------:R-:W-:Y:S01]  /*1ff30*/  FADD R7, R20, R20 ;  /* 0x0000001414077221 */ /* 0x000fe20000000000 */
[----:B------:R-:W-:Y:S01]  /*1ff40*/  FMUL R3, R8, R3 ;  /* 0x0000000308037220 */ /* 0x000fe20000400000 */
[----:B------:R-:W-:Y:S01]  /*1ff50*/  FFMA R119, R123, c[0x0][0x650], R119 ;  /* 0x000194007b777a23 */ /* 0x000fe20000000077 */
[----:B------:R-:W-:Y:S01]  /*1ff60*/  FFMA R149, R124, c[0x0][0x654], R149 ;  /* 0x000195007c957a23 */ /* 0x000fe20000000095 */
[--C-:B------:R-:W-:Y:S01]  /*1ff70*/  FADD R17, R7, R13.reuse ;  /* 0x0000000d07117221 */ /* 0x100fe20000000000 */
[----:B------:R-:W-:Y:S01]  /*1ff80*/  FFMA R13, R20, 4, R13 ;  /* 0x40800000140d7823 */ /* 0x000fe2000000000d */
[----:B------:R-:W-:Y:S01]  /*1ff90*/  FFMA R118, R124, c[0x0][0x650], R118 ;  /* 0x000194007c767a23 */ /* 0x000fe20000000076 */
[----:B------:R-:W-:Y:S01]  /*1ffa0*/  FFMA R130, R125, c[0x0][0x654], R130 ;  /* 0x000195007d827a23 */ /* 0x000fe20000000082 */
[----:B------:R-:W-:Y:S01]  /*1ffb0*/  FFMA R0, R8, R17, R0 ;  /* 0x0000001108007223 */ /* 0x000fe20000000000 */
[----:B------:R-:W-:Y:S01]  /*1ffc0*/  FADD R17, R19, -R21 ;  /* 0x8000001513117221 */ /* 0x000fe20000000000 */
[----:B------:R-:W-:-:S03]  /*1ffd0*/  FFMA R129, R125, c[0x0][0x650], R129 ;  /* 0x000194007d817a23 */ /* 0x000fc60000000081 */
[----:B------:R-:W-:Y:S01]  /*1ffe0*/  FFMA R0, R14, R17, R0 ;  /* 0x000000110e007223 */ /* 0x000fe20000000000 */
[----:B------:R-:W-:-:S04]  /*1fff0*/  FMUL R17, R184, R4 ;  /* 0x00000004b8117220 */ /* 0x000fc80000400000 */
[----:B------:R-:W-:-:S04]  /*20000*/  FFMA R17, R184, R4, R17 ;  /* 0x00000004b8117223 */ /* 0x000fc80000000011 */
[----:B------:R-:W-:Y:S01]  /*20010*/  FADD R21, R17, R21 ;  /* 0x0000001511157221 */ /* 0x000fe20000000000 */
[----:B------:R-:W-:Y:S01]  /*20020*/  FADD R17, -R19, R17 ;  /* 0x0000001113117221 */ /* 0x000fe20000000100 */
[----:B------:R-:W-:Y:S02]  /*20030*/  FMUL R19, R4, R5 ;  /* 0x0000000504137220 */ /* 0x000fe40000400000 */
[----:B------:R-:W-:Y:S01]  /*20040*/  FMUL R21, R9, R21 ;  /* 0x0000001509157220 */ /* 0x000fe20000400000 */
[----:B------:R-:W-:Y:S01]  /*20050*/  FFMA R17, R18, 4, R17 ;  /* 0x4080000012117823 */ /* 0x000fe20000000011 */
[----:B------:R-:W-:Y:S01]  /*20060*/  FFMA R19, R4, R5, R19 ;  /* 0x0000000504137223 */ /* 0x000fe20000000013 */
[C---:B------:R-:W-:Y:S01]  /*20070*/  FMUL R18, R5.reuse, R6 ;  /* 0x0000000605127220 */ /* 0x040fe20000400000 */
[----:B------:R-:W-:Y:S01]  /*20080*/  FFMA R2, R14, R2, R21 ;  /* 0x000000020e027223 */ /* 0x000fe20000000015 */
[-C--:B------:R-:W-:Y:S02]  /*20090*/  FMUL R21, R184, R6.reuse ;  /* 0x00000006b8157220 */ /* 0x080fe40000400000 */
[----:B------:R-:W-:-:S02]  /*200a0*/  FFMA R18, R5, R6, R18 ;  /* 0x0000000605127223 */ /* 0x000fc40000000012 */
[----:B------:R-:W-:Y:S01]  /*200b0*/  FFMA R184, R184, R6, R21 ;  /* 0x00000006b8b87223 */ /* 0x000fe20000000015 */
[C---:B------:R-:W-:Y:S01]  /*200c0*/  FADD R21, R186.reuse, R186 ;  /* 0x000000baba157221 */ /* 0x040fe20000000000 */
[----:B------:R-:W-:-:S03]  /*200d0*/  FMUL R186, R186, 4 ;  /* 0x40800000baba7820 */ /* 0x000fc60000400000 */
[----:B------:R-:W-:-:S04]  /*200e0*/  FADD R25, R21, -R184 ;  /* 0x800000b815197221 */ /* 0x000fc80000000000 */
[----:B------:R-:W-:Y:S01]  /*200f0*/  FFMA R2, R8, -R25, R2 ;  /* 0x8000001908027223 */ /* 0x000fe20000000002 */
[----:B------:R-:W-:-:S04]  /*20100*/  FMUL R25, R225, R5 ;  /* 0x00000005e1197220 */ /* 0x000fc80000400000 */
[C---:B------:R-:W-:Y:S01]  /*20110*/  FFMA R21, R25.reuse, 2, R21 ;  /* 0x4000000019157823 */ /* 0x040fe20000000015 */
[----:B------:R-:W-:-:S03]  /*20120*/  FFMA R186, R25, 2, R186 ;  /* 0x4000000019ba7823 */ /* 0x000fc600000000ba */
[----:B------:R-:W-:Y:S01]  /*20130*/  FFMA R3, R14, R21, R3 ;  /* 0x000000150e037223 */ /* 0x000fe20000000003 */
[----:B------:R-:W-:Y:S01]  /*20140*/  FMUL R21, R225, R4 ;  /* 0x00000004e1157220 */ /* 0x000fe20000400000 */
[----:B------:R-:W-:-:S03]  /*20150*/  FADD R186, -R184, R186 ;  /* 0x000000bab8ba7221 */ /* 0x000fc60000000100 */
[----:B------:R-:W-:-:S04]  /*20160*/  FFMA R21, R225, R4, R21 ;  /* 0x00000004e1157223 */ /* 0x000fc80000000015 */
[----:B------:R-:W-:Y:S01]  /*20170*/  FADD R7, R7, -R21 ;  /* 0x8000001507077221 */ /* 0x000fe20000000000 */
[----:B------:R-:W-:-:S03]  /*20180*/  FADD R13, -R21, R13 ;  /* 0x0000000d150d7221 */ /* 0x000fc60000000100 */
[----:B------:R-:W-:Y:S01]  /*20190*/  FFMA R7, R9, -R7, R3 ;  /* 0x8000000709077223 */ /* 0x000fe20000000003 */
[----:B------:R-:W-:Y:S01]  /*201a0*/  FMUL R3, R6, R56 ;  /* 0x0000003806037220 */ /* 0x000fe20000400000 */
[----:B------:R-:W-:-:S03]  /*201b0*/  FMUL R13, R14, R13 ;  /* 0x0000000d0e0d7220 */ /* 0x000fc60000400000 */
[----:B------:R-:W-:-:S04]  /*201c0*/  FFMA R3, R6, R56, R3 ;  /* 0x0000003806037223 */ /* 0x000fc80000000003 */
[C-C-:B------:R-:W-:Y:S01]  /*201d0*/  FADD R20, R3.reuse, R19.reuse ;  /* 0x0000001303147221 */ /* 0x140fe20000000000 */
[----:B------:R-:W-:Y:S01]  /*201e0*/  FADD R3, R3, -R19 ;  /* 0x8000001303037221 */ /* 0x000fe20000000000 */
[----:B------:R-:W-:-:S03]  /*201f0*/  FMUL R19, R4, R56 ;  /* 0x0000003804137220 */ /* 0x000fc60000400000 */
[----:B------:R-:W-:Y:S01]  /*20200*/  FMUL R21, R3, R9 ;  /* 0x0000000903157220 */ /* 0x000fe20000400000 */
[----:B------:R-:W-:-:S04]  /*20210*/  FFMA R19, R4, R56, R19 ;  /* 0x0000003804137223 */ /* 0x000fc80000000013 */
[C-C-:B------:R-:W-:Y:S01]  /*20220*/  FADD R3, R19.reuse, R18.reuse ;  /* 0x0000001213037221 */ /* 0x140fe20000000000 */
[----:B------:R-:W-:Y:S01]  /*20230*/  FADD R18, R19, -R18 ;  /* 0x8000001213127221 */ /* 0x000fe20000000000 */
[----:B------:R-:W-:Y:S02]  /*20240*/  FMUL R19, R4, R4 ;  /* 0x0000000404137220 */ /* 0x000fe40000400000 */
[----:B------:R-:W-:Y:S01]  /*20250*/  FFMA R21, R3, R8, -R21 ;  /* 0x0000000803157223 */ /* 0x000fe20000000815 */
[----:B------:R-:W-:Y:S01]  /*20260*/  FMUL R3, R56, R56 ;  /* 0x0000003838037220 */ /* 0x000fe20000400000 */
[----:B------:R-:W-:Y:S01]  /*20270*/  FFMA R19, R4, R4, R19 ;  /* 0x0000000404137223 */ /* 0x000fe20000000013 */
[----:B------:R-:W-:-:S03]  /*20280*/  FMUL R18, R18, R14 ;  /* 0x0000000e12127220 */ /* 0x000fc60000400000 */
        /* <DEDUP_REMOVED lines=9> */
[-C--:B------:R-:W-:Y:S01]  /*20320*/  FMUL R19, R6, R6.reuse ;  /* 0x0000000606137220 */ /* 0x080fe20000400000 */
[-C--:B------:R-:W-:Y:S02]  /*20330*/  FMUL R14, R4, R6.reuse ;  /* 0x00000006040e7220 */ /* 0x080fe40000400000 */
[----:B------:R-:W-:Y:S01]  /*20340*/  FADD R21, RZ, R21 ;  /* 0x00000015ff157221 */ /* 0x000fe20000000000 */
[-C--:B------:R-:W-:Y:S01]  /*20350*/  FFMA R19, R6, R6.reuse, R19 ;  /* 0x0000000606137223 */ /* 0x080fe20000000013 */
[----:B------:R-:W-:Y:S02]  /*20360*/  FFMA R14, R4, R6, R14 ;  /* 0x00000006040e7223 */ /* 0x000fe4000000000e */
[----:B------:R-:W-:Y:S01]  /*20370*/  FFMA R21, R21, 2, RZ ;  /* 0x4000000015157823 */ /* 0x000fe200000000ff */
[----:B------:R-:W-:Y:S01]  /*20380*/  FFMA R19, R3, 2, R19 ;  /* 0x4000000003137823 */ /* 0x000fe20000000013 */
[----:B------:R-:W-:Y:S01]  /*20390*/  FFMA R3, R9, R186, R13 ;  /* 0x000000ba09037223 */ /* 0x000fe2000000000d */
[----:B------:R-:W-:-:S02]  /*203a0*/  FMUL R13, R5, R56 ;  /* 0x00000038050d7220 */ /* 0x000fc40000400000 */
[----:B------:R-:W-:Y:S01]  /*203b0*/  FADD R19, R19, -1 ;  /* 0xbf80000013137421 */ /* 0x000fe20000000000 */
[----:B------:R-:W-:Y:S01]  /*203c0*/  FFMA R3, R8, R17, R3 ;  /* 0x0000001108037223 */ /* 0x000fe20000000003 */
[----:B------:R-:W-:Y:S02]  /*203d0*/  FFMA R13, R5, R56, R13 ;  /* 0x00000038050d7223 */ /* 0x000fe4000000000d */
[-C--:B------:R-:W-:Y:S02]  /*203e0*/  FFMA R18, R19, R8.reuse, -R18 ;  /* 0x0000000813127223 */ /* 0x080fe40000000812 */
[C-C-:B------:R-:W-:Y:S01]  /*203f0*/  FADD R17, R13.reuse, R14.reuse ;  /* 0x0000000e0d117221 */ /* 0x140fe20000000000 */
[----:B------:R-:W-:Y:S01]  /*20400*/  FADD R13, R13, -R14 ;  /* 0x8000000e0d0d7221 */ /* 0x000fe20000000000 */
[----:B------:R-:W-:Y:S02]  /*20410*/  MOV R14, RZ ;  /* 0x000000ff000e7202 */ /* 0x000fe40000000f00 */
[----:B------:R-:W-:Y:S01]  /*20420*/  FFMA R17, R17, R9, R18 ;  /* 0x0000000911117223 */ /* 0x000fe20000000012 */
[----:B------:R-:W-:Y:S01]  /*20430*/  FFMA R13, -R13, R8, R20 ;  /* 0x000000080d0d7223 */ /* 0x000fe20000000114 */
[----:B------:R-:W-:-:S02]  /*20440*/  FMUL R18, R21, R190 ;  /* 0x000000be15127220 */ /* 0x000fc40000400000 */
[----:B------:R-:W-:Y:S01]  /*20450*/  FADD R9, RZ, R17 ;  /* 0x00000011ff097221 */ /* 0x000fe20000000000 */
[----:B------:R-:W-:-:S03]  /*20460*/  FADD R13, RZ, R13 ;  /* 0x0000000dff0d7221 */ /* 0x000fc60000000000 */
[----:B------:R-:W-:Y:S01]  /*20470*/  FFMA R9, R9, 2, RZ ;  /* 0x4000000009097823 */ /* 0x000fe200000000ff */
[----:B------:R-:W-:-:S04]  /*20480*/  FFMA R13, R13, 2, RZ ;  /* 0x400000000d0d7823 */ /* 0x000fc800000000ff */
[----:B------:R-:W-:Y:S01]  /*20490*/  FFMA R18, R13, R196, R18 ;  /* 0x000000c40d127223 */ /* 0x000fe20000000012 */
[----:B------:R-:W-:-:S03]  /*204a0*/  FFMA R13, R10, R13, RZ ;  /* 0x0000000d0a0d7223 */ /* 0x000fc600000000ff */
[----:B------:R-:W-:Y:S01]  /*204b0*/  FFMA R18, R9, R197, R18 ;  /* 0x000000c509127223 */ /* 0x000fe20000000012 */
[----:B------:R-:W-:Y:S01]  /*204c0*/  FFMA R9, R10, R9, RZ ;  /* 0x000000090a097223 */ /* 0x000fe200000000ff */
[----:B--2---:R-:W-:-:S04]  /*204d0*/  FFMA R20, -R57, R57, 1 ;  /* 0x3f80000039147423 */ /* 0x004fc80000000139 */
[----:B------:R0:W1:Y:S01]  /*204e0*/  MUFU.RSQ R19, R20 ;  /* 0x0000001400137308 */ /* 0x0000620000001400 */
[----:B------:R-:W-:-:S04]  /*204f0*/  IADD3 R8, R20, -0xd000000, RZ ;  /* 0xf300000014087810 */ /* 0x000fc80007ffe0ff */
[----:B------:R-:W-:Y:S01]  /*20500*/  ISETP.GT.U32.AND P1, PT, R8, 0x727fffff, PT ;  /* 0x727fffff0800780c */ /* 0x000fe20003f24070 */
[----:B------:R-:W-:-:S12]  /*20510*/  FFMA R8, R10, R21, RZ ;  /* 0x000000150a087223 */ /* 0x000fd800000000ff */
[----:B------:R-:W-:Y:S05]  /*20520*/  @!P1 BRA `(.L_x_544) ;  /* 0x0000004000009947 */ /* 0x000fea0003800000 */
[----:B01----:R-:W-:Y:S02]  /*20530*/  MOV R21, 0x20550 ;  /* 0x0002055000157802 */ /* 0x003fe40000000f00 */
[----:B-----5:R-:W-:Y:S05]  /*20540*/  CALL.REL.NOINC `($__internal_6_$__cuda_sm20_sqrt_rn_f32_slowpath) ;  /* 0x00004af000007944 */ /* 0x020fea0003c00000 */
[----:B------:R-:W-:Y:S01]  /*20550*/  MOV R20, R103 ;  /* 0x0000006700147202 */ /* 0x000fe20000000f00 */
[----:B------:R-:W-:Y:S05]  /*20560*/  BRA `(.L_x_545) ;  /* 0x0000004000007947 */ /* 0x000fea0003800000 */
.L_x_544:
[----:B01----:R-:W-:Y:S01]  /*20570*/  FMUL.FTZ R17, R20, R19 ;  /* 0x0000001314117220 */ /* 0x003fe20000410000 */
[----:B------:R-:W-:-:S03]  /*20580*/  FMUL.FTZ R19, R19, 0.5 ;  /* 0x3f00000013137820 */ /* 0x000fc60000410000 */
[----:B------:R-:W-:-:S04]  /*20590*/  FFMA R20, -R17, R17, R20 ;  /* 0x0000001111147223 */ /* 0x000fc80000000114 */
[----:B------:R-:W-:Y:S02]  /*205a0*/  FFMA R20, R20, R19, R17 ;  /* 0x0000001314147223 */ /* 0x000fe40000000011 */
.L_x_545:
[----:B------:R-:W-:Y:S05]  /*205b0*/  BSYNC B2 ;  /* 0x0000000000027941 */ /* 0x000fea0003800000 */
.L_x_543:
[----:B------:R-:W-:Y:S01]  /*205c0*/  FSETP.GT.AND P1, PT, R20, RZ, PT ;  /* 0x000000ff1400720b */ /* 0x000fe20003f24000 */
[----:B------:R-:W-:Y:S01]  /*205d0*/  BSSY B5, `(.L_x_546) ;  /* 0x0000015000057945 */ /* 0x000fe20003800000 */
[----:B------:R-:W-:-:S11]  /*205e0*/  MOV R17, RZ ;  /* 0x000000ff00117202 */ /* 0x000fd60000000f00 */
[----:B------:R-:W-:Y:S05]  /*205f0*/  @!P1 BRA `(.L_x_547) ;  /* 0x0000012000009947 */ /* 0x000fea0003800000 */
        /* <DEDUP_REMOVED lines=9> */
[----:B------:R0:W1:Y:S02]  /*20690*/  FCHK P1, -R17, R20 ;  /* 0x0000001411007302 */ /* 0x0000640000020100 */
[----:B0-----:R-:W-:Y:S01]  /*206a0*/  FADD R17, RZ, R18 ;  /* 0x00000012ff117221 */ /* 0x001fe20000000000 */
[----:B-1----:R-:W-:Y:S05]  /*206b0*/  @!P1 BRA `(.L_x_549) ;  /* 0x0000004000009947 */ /* 0x002fea0003800000 */
[----:B------:R-:W-:Y:S02]  /*206c0*/  MOV R21, 0xbf800000 ;  /* 0xbf80000000157802 */ /* 0x000fe40000000f00 */
[----:B------:R-:W-:Y:S02]  /*206d0*/  MOV R103, 0x206f0 ;  /* 0x000206f000677802 */ /* 0x000fe40000000f00 */
[----:B-----5:R-:W-:Y:S05]  /*206e0*/  CALL.REL.NOINC `($__internal_7_$__cuda_sm3x_div_rn_noftz_f32_slowpath) ;  /* 0x00004ab000007944 */ /* 0x020fea0003c00000 */
[----:B------:R-:W-:Y:S02]  /*206f0*/  MOV R19, R104 ;  /* 0x0000006800137202 */ /* 0x000fe40000000f00 */
.L_x_549:
[----:B------:R-:W-:Y:S05]  /*20700*/  BSYNC B6 ;  /* 0x0000000000067941 */ /* 0x000fea0003800000 */
.L_x_548:
[----:B------:R-:W-:Y:S02]  /*20710*/  FFMA R17, R17, R19, RZ ;  /* 0x0000001311117223 */ /* 0x000fe400000000ff */
.L_x_547:
[----:B------:R-:W-:Y:S05]  /*20720*/  BSYNC B5 ;  /* 0x0000000000057941 */ /* 0x000fea0003800000 */
.L_x_546:
        /* <DEDUP_REMOVED lines=15> */
.L_x_551:
[----:B01----:R-:W-:Y:S01]  /*20820*/  FMUL.FTZ R18, R20, R19 ;  /* 0x0000001314127220 */ /* 0x003fe20000410000 */
[----:B------:R-:W-:-:S03]  /*20830*/  FMUL.FTZ R19, R19, 0.5 ;  /* 0x3f00000013137820 */ /* 0x000fc60000410000 */
[----:B------:R-:W-:-:S04]  /*20840*/  FFMA R20, -R18, R18, R20 ;  /* 0x0000001212147223 */ /* 0x000fc80000000114 */
[----:B------:R-:W-:Y:S02]  /*20850*/  FFMA R18, R20, R19, R18 ;  /* 0x0000001314127223 */ /* 0x000fe40000000012 */
.L_x_552:
[----:B------:R-:W-:Y:S05]  /*20860*/  BSYNC B2 ;  /* 0x0000000000027941 */ /* 0x000fea0003800000 */
.L_x_550:
        /* <DEDUP_REMOVED lines=14> */
.L_x_556:
[----:B------:R-:W0:Y:S02]  /*20950*/  MUFU.RCP R103, R18 ;  /* 0x0000001200677308 */ /* 0x000e240000001000 */
[----:B0-----:R-:W-:-:S04]  /*20960*/  FFMA R18, R103, R18, -1 ;  /* 0xbf80000067127423 */ /* 0x001fc80000000012 */
[----:B------:R-:W-:-:S04]  /*20970*/  FADD.FTZ R18, -R18, -RZ ;  /* 0x800000ff12127221 */ /* 0x000fc80000010100 */
[----:B------:R-:W-:Y:S02]  /*20980*/  FFMA R103, R103, R18, R103 ;  /* 0x0000001267677223 */ /* 0x000fe40000000067 */
.L_x_557:
[----:B------:R-:W-:Y:S05]  /*20990*/  BSYNC B5 ;  /* 0x0000000000057941 */ /* 0x000fea0003800000 */
.L_x_555:
        /* <DEDUP_REMOVED lines=15> */
.L_x_554:
[----:B------:R-:W-:Y:S05]  /*20a90*/  BSYNC B3 ;  /* 0x0000000000037941 */ /* 0x000fea0003800000 */
.L_x_553:
[----:B------:R-:W-:Y:S01]  /*20aa0*/  FADD R126, R126, R3 ;  /* 0x000000037e7e7221 */ /* 0x000fe20000000000 */
[----:B------:R-:W-:Y:S01]  /*20ab0*/  FADD R14, RZ, R14 ;  /* 0x0000000eff0e7221 */ /* 0x000fe20000000000 */
[----:B------:R-:W-:Y:S01]  /*20ac0*/  FADD R19, RZ, R19 ;  /* 0x00000013ff137221 */ /* 0x000fe20000000000 */
[----:B------:R-:W-:Y:S01]  /*20ad0*/  FADD R3, RZ, R20 ;  /* 0x00000014ff037221 */ /* 0x000fe20000000000 */
[----:B------:R-:W-:Y:S01]  /*20ae0*/  FADD R131, R131, R0 ;  /* 0x0000000083837221 */ /* 0x000fe20000000000 */
[----:B------:R-:W-:Y:S01]  /*20af0*/  FADD R82, R82, R14 ;  /* 0x0000000e52527221 */ /* 0x000fe20000000000 */
[----:B------:R-:W-:Y:S01]  /*20b00*/  FADD R83, R83, R19 ;  /* 0x0000001353537221 */ /* 0x000fe20000000000 */
[----:B------:R-:W-:Y:S01]  /*20b10*/  FADD R128, R128, R2 ;  /* 0x0000000280807221 */ /* 0x000fe20000000000 */
[----:B------:R-:W-:Y:S01]  /*20b20*/  FADD R127, R127, R7 ;  /* 0x000000077f7f7221 */ /* 0x000fe20000000000 */
[----:B------:R-:W-:Y:S01]  /*20b30*/  FADD R81, R81, R17 ;  /* 0x0000001151517221 */ /* 0x000fe20000000000 */
[----:B------:R-:W-:-:S02]  /*20b40*/  FADD R84, R84, R3 ;  /* 0x0000000354547221 */ /* 0x000fc40000000000 */
.L_x_542:
[----:B------:R-:W-:Y:S05]  /*20b50*/  BSYNC B4 ;  /* 0x0000000000047941 */ /* 0x000fea0003800000 */
.L_x_541:
[----:B------:R1:W5:Y:S01]  /*20b60*/  LDL R19, [R1+0x98] ;  /* 0x0000980001137983 */ /* 0x0003620000100800 */
[----:B0-----:R-:W-:Y:S01]  /*20b70*/  FMUL R3, R66, R81 ;  /* 0x0000005142037220 */ /* 0x001fe20000400000 */
[-C--:B------:R-:W-:Y:S01]  /*20b80*/  FMUL R9, R81, -R4.reuse ;  /* 0x8000000451097220 */ /* 0x080fe20000400000 */
[----:B------:R-:W-:Y:S01]  /*20b90*/  FMUL R2, R65, R83 ;  /* 0x0000005341027220 */ /* 0x000fe20000400000 */
[----:B------:R-:W-:Y:S01]  /*20ba0*/  FMUL R8, R81, -R5 ;  /* 0x8000000551087220 */ /* 0x000fe20000400000 */
[----:B------:R-:W-:Y:S01]  /*20bb0*/  FFMA R0, R64, R83, -R3 ;  /* 0x0000005340007223 */ /* 0x000fe20000000803 */
[-C--:B------:R-:W-:Y:S01]  /*20bc0*/  FMUL R3, R65, R81.reuse ;  /* 0x0000005141037220 */ /* 0x080fe20000400000 */
[----:B------:R-:W-:Y:S01]  /*20bd0*/  FMUL R7, R83, -R4 ;  /* 0x8000000453077220 */ /* 0x000fe20000400000 */
[----:B------:R-:W-:Y:S01]  /*20be0*/  FFMA R9, R84, R56, -R9 ;  /* 0x0000003854097223 */ /* 0x000fe20000000809 */
[C---:B------:R-:W-:Y:S01]  /*20bf0*/  FFMA R0, -R65.reuse, R82, R0 ;  /* 0x0000005241007223 */ /* 0x040fe20000000100 */
[-C--:B------:R-:W-:Y:S01]  /*20c00*/  FMUL R65, R65, R84.reuse ;  /* 0x0000005441417220 */ /* 0x080fe20000400000 */
[----:B------:R-:W-:Y:S01]  /*20c10*/  FFMA R3, R64, R84, -R3 ;  /* 0x0000005440037223 */ /* 0x000fe20000000803 */
[----:B------:R-:W-:Y:S01]  /*20c20*/  FMUL R13, R84, -R4 ;  /* 0x80000004540d7220 */ /* 0x000fe20000400000 */
[----:B------:R-:W-:Y:S01]  /*20c30*/  FFMA R8, R83, R56, -R8 ;  /* 0x0000003853087223 */ /* 0x000fe20000000808 */
[----:B------:R-:W-:Y:S01]  /*20c40*/  FFMA R65, R64, R81, R65 ;  /* 0x0000005140417223 */ /* 0x000fe20000000041 */
[----:B------:R-:W-:Y:S01]  /*20c50*/  FFMA R3, R66, R82, R3 ;  /* 0x0000005242037223 */ /* 0x000fe20000000003 */
[CC--:B------:R-:W-:Y:S01]  /*20c60*/  FFMA R7, R82.reuse, R56.reuse, -R7 ;  /* 0x0000003852077223 */ /* 0x0c0fe20000000807 */
[----:B------:R-:W-:Y:S01]  /*20c70*/  FFMA R14, R82, R5, R9 ;  /* 0x00000005520e7223 */ /* 0x000fe20000000009 */
[----:B------:R-:W-:Y:S01]  /*20c80*/  FFMA R18, R81, R56, R13 ;  /* 0x0000003851127223 */ /* 0x000fe2000000000d */
[----:B------:R-:W-:Y:S01]  /*20c90*/  FFMA R2, R64, R82, R2 ;  /* 0x0000005240027223 */ /* 0x000fe20000000002 */
[----:B------:R-:W-:Y:S01]  /*20ca0*/  FFMA R8, R82, -R4, R8 ;  /* 0x8000000452087223 */ /* 0x000fe20000000008 */
[----:B------:R-:W-:Y:S01]  /*20cb0*/  ISETP.NE.U32.AND P1, PT, RZ, c[0x0][0x9d8], PT ;  /* 0x00027600ff007a0c */ /* 0x000fe20003f25070 */
[-C--:B------:R-:W-:Y:S01]  /*20cc0*/  FFMA R65, R66, R83.reuse, R65 ;  /* 0x0000005342417223 */ /* 0x080fe20000000041 */
[----:B------:R-:W-:Y:S01]  /*20cd0*/  FFMA R3, -R67, R83, R3 ;  /* 0x0000005343037223 */ /* 0x000fe20000000103 */
[-C--:B------:R-:W-:Y:S01]  /*20ce0*/  FFMA R7, R84, -R5.reuse, R7 ;  /* 0x8000000554077223 */ /* 0x080fe20000000007 */
[C---:B------:R-:W-:Y:S01]  /*20cf0*/  FFMA R14, R83.reuse, -R6, R14 ;  /* 0x80000006530e7223 */ /* 0x040fe2000000000e */
[----:B------:R-:W-:Y:S01]  /*20d00*/  FFMA R83, R83, -R5, R18 ;  /* 0x8000000553537223 */ /* 0x000fe20000000012 */
[----:B------:R-:W-:Y:S01]  /*20d10*/  FFMA R2, -R66, R84, R2 ;  /* 0x0000005442027223 */ /* 0x000fe20000000102 */
[-C--:B------:R-:W-:Y:S01]  /*20d20*/  FFMA R8, R84, R6.reuse, R8 ;  /* 0x0000000654087223 */ /* 0x080fe20000000008 */
[----:B------:R-:W-:Y:S01]  /*20d30*/  ISETP.NE.AND.EX P1, PT, RZ, c[0x0][0x9dc], PT, P1 ;  /* 0x00027700ff007a0c */ /* 0x000fe20003f25310 */
[-C--:B------:R-:W-:Y:S01]  /*20d40*/  FFMA R4, R81, R6.reuse, R7 ;  /* 0x0000000651047223 */ /* 0x080fe20000000007 */
[----:B------:R-:W-:Y:S01]  /*20d50*/  FFMA R7, R82, -R6, R83 ;  /* 0x8000000652077223 */ /* 0x000fe20000000053 */
[C---:B------:R-:W-:Y:S01]  /*20d60*/  FFMA R0, R67.reuse, R84, R0 ;  /* 0x0000005443007223 */ /* 0x040fe20000000000 */
[C---:B------:R-:W-:Y:S01]  /*20d70*/  FFMA R2, -R67.reuse, R81, R2 ;  /* 0x0000005143027223 */ /* 0x040fe20000000102 */
[----:B------:R-:W-:Y:S01]  /*20d80*/  FFMA R65, R67, R82, R65 ;  /* 0x0000005243417223 */ /* 0x000fe20000000041 */
[----:B------:R-:W-:Y:S01]  /*20d90*/  FADD R5, R8, R166 ;  /* 0x000000a608057221 */ /* 0x000fe20000000000 */
[----:B------:R-:W-:Y:S01]  /*20da0*/  FADD R8, RZ, R3 ;  /* 0x00000003ff087221 */ /* 0x000fe20000000000 */
[----:B------:R-:W-:Y:S01]  /*20db0*/  FADD R6, R14, R165 ;  /* 0x000000a50e067221 */ /* 0x000fe20000000000 */
[----:B------:R-:W-:Y:S01]  /*20dc0*/  FADD R7, R7, R168 ;  /* 0x000000a807077221 */ /* 0x000fe20000000000 */
[----:B------:R-:W-:Y:S01]  /*20dd0*/  FADD R3, RZ, R0 ;  /* 0x00000000ff037221 */ /* 0x000fe20000000000 */
[----:B------:R-:W-:Y:S01]  /*20de0*/  FADD R2, RZ, R2 ;  /* 0x00000002ff027221 */ /* 0x000fe20000000000 */
[----:B------:R-:W-:Y:S01]  /*20df0*/  FADD R65, RZ, R65 ;  /* 0x00000041ff417221 */ /* 0x000fe20000000000 */
[----:B------:R-:W-:Y:S01]  /*20e00*/  FADD R8, -R8, R169 ;  /* 0x000000a908087221 */ /* 0x000fe20000000100 */
[----:B------:R-:W-:Y:S01]  /*20e10*/  FADD R4, R4, R167 ;  /* 0x000000a704047221 */ /* 0x000fe20000000000 */
[----:B------:R-:W-:Y:S01]  /*20e20*/  FADD R79, R6, R79 ;  /* 0x0000004f064f7221 */ /* 0x000fe20000000000 */
[----:B------:R-:W-:Y:S01]  /*20e30*/  FADD R78, R5, R78 ;  /* 0x0000004e054e7221 */ /* 0x000fe20000000000 */
[----:B------:R-:W-:Y:S01]  /*20e40*/  FADD R22, R7, R22 ;  /* 0x0000001607167221 */ /* 0x000fe20000000000 */
[----:B------:R-:W-:Y:S01]  /*20e50*/  FADD R3, -R3, R172 ;  /* 0x000000ac03037221 */ /* 0x000fe20000000100 */
[----:B------:R-:W-:Y:S01]  /*20e60*/  FADD R2, -R2, R173 ;  /* 0x000000ad02027221 */ /* 0x000fe20000000100 */
[----:B------:R-:W-:Y:S01]  /*20e70*/  FADD R65, R65, R174 ;  /* 0x000000ae41417221 */ /* 0x000fe20000000000 */
[----:B------:R-:W-:Y:S01]  /*20e80*/  FADD R5, RZ, -R119 ;  /* 0x80000077ff057221 */ /* 0x000fe20000000000 */
[----:B------:R-:W-:Y:S01]  /*20e90*/  FADD R6, RZ, -R118 ;  /* 0x80000076ff067221 */ /* 0x000fe20000000000 */
[----:B------:R-:W-:Y:S01]  /*20ea0*/  FADD R7, RZ, -R129 ;  /* 0x80000081ff077221 */ /* 0x000fe20000000000 */
[----:B------:R-:W-:Y:S01]  /*20eb0*/  FADD R131, R8, R131 ;  /* 0x0000008308837221 */ /* 0x000fe20000000000 */
[----:B------:R-:W-:Y:S01]  /*20ec0*/  FADD R77, R4, R77 ;  /* 0x0000004d044d7221 */ /* 0x000fe20000000000 */
[----:B------:R-:W-:Y:S01]  /*20ed0*/  FADD R14, RZ, R159 ;  /* 0x0000009fff0e7221 */ /* 0x000fe20000000000 */
[----:B------:R-:W-:Y:S01]  /*20ee0*/  FADD R17, RZ, R158 ;  /* 0x0000009eff117221 */ /* 0x000fe20000000000 */
[----:B------:R-:W-:Y:S01]  /*20ef0*/  FADD R18, RZ, R151 ;  /* 0x00000097ff127221 */ /* 0x000fe20000000000 */
[----:B------:R-:W-:Y:S01]  /*20f00*/  FADD R8, RZ, R150 ;  /* 0x00000096ff087221 */ /* 0x000fe20000000000 */
[----:B------:R-:W-:Y:S01]  /*20f10*/  FADD R9, RZ, R149 ;  /* 0x00000095ff097221 */ /* 0x000fe20000000000 */
[----:B------:R-:W-:Y:S01]  /*20f20*/  FADD R13, RZ, R130 ;  /* 0x00000082ff0d7221 */ /* 0x000fe20000000000 */
[----:B------:R-:W-:Y:S01]  /*20f30*/  FADD R128, R3, R128 ;  /* 0x0000008003807221 */ /* 0x000fe20000000000 */
[----:B------:R-:W-:Y:S01]  /*20f40*/  FADD R127, R2, R127 ;  /* 0x0000007f027f7221 */ /* 0x000fe20000000000 */
[----:B------:R-:W-:Y:S01]  /*20f50*/  FADD R126, R65, R126 ;  /* 0x0000007e417e7221 */ /* 0x000fe20000000000 */
[----:B------:R-:W-:Y:S01]  /*20f60*/  FADD R90, RZ, R90 ;  /* 0x0000005aff5a7221 */ /* 0x000fe20000000000 */
[----:B------:R-:W-:Y:S01]  /*20f70*/  FADD R159, RZ, -R159 ;  /* 0x8000009fff9f7221 */ /* 0x000fe20000000000 */
[----:B------:R-:W-:Y:S01]  /*20f80*/  FADD R158, RZ, -R158 ;  /* 0x8000009eff9e7221 */ /* 0x000fe20000000000 */
[----:B------:R-:W-:Y:S01]  /*20f90*/  FADD R151, RZ, -R151 ;  /* 0x80000097ff977221 */ /* 0x000fe20000000000 */
[----:B------:R-:W-:Y:S01]  /*20fa0*/  FADD R150, RZ, -R150 ;  /* 0x80000096ff967221 */ /* 0x000fe20000000000 */
[----:B------:R-:W-:Y:S01]  /*20fb0*/  FADD R149, RZ, -R149 ;  /* 0x80000095ff957221 */ /* 0x000fe20000000000 */
[----:B------:R-:W-:Y:S01]  /*20fc0*/  FADD R130, RZ, -R130 ;  /* 0x80000082ff827221 */ /* 0x000fe20000000000 */
[----:B------:R-:W-:Y:S01]  /*20fd0*/  FADD R0, RZ, R119 ;  /* 0x00000077ff007221 */ /* 0x000fe20000000000 */
[----:B------:R-:W-:Y:S01]  /*20fe0*/  FADD R4, RZ, R118 ;  /* 0x00000076ff047221 */ /* 0x000fe20000000000 */
[----:B------:R-:W-:Y:S01]  /*20ff0*/  FADD R129, RZ, R129 ;  /* 0x00000081ff817221 */ /* 0x000fe20000000000 */
[----:B------:R-:W-:Y:S01]  /*21000*/  FADD R5, RZ, R5 ;  /* 0x00000005ff057221 */ /* 0x000fe20000000000 */
[----:B------:R-:W-:Y:S01]  /*21010*/  FADD R6, RZ, R6 ;  /* 0x00000006ff067221 */ /* 0x000fe20000000000 */
[----:B------:R-:W-:Y:S01]  /*21020*/  FADD R7, RZ, R7 ;  /* 0x00000007ff077221 */ /* 0x000fe20000000000 */
[----:B------:R-:W-:Y:S05]  /*21030*/  @!P1 BRA `(.L_x_558) ;  /* 0x0000007000009947 */ /* 0x000fea0003800000 */
[----:B-1---5:R-:W-:Y:S01]  /*21040*/  IMAD R3, R19, c[0x0][0x9f8], RZ ;  /* 0x00027e0013037a24 */ /* 0x022fe200078e02ff */
[----:B------:R-:W-:-:S03]  /*21050*/  MOV R199, c[0x0][0x9f8] ;  /* 0x00027e0000c77a02 */ /* 0x000fc60000000f00 */
[C---:B------:R-:W-:Y:S02]  /*21060*/  IMAD R3, R198.reuse, UR20, R3 ;  /* 0x00000014c6037c24 */ /* 0x040fe4000f8e0203 */
[----:B------:R-:W-:-:S05]  /*21070*/  IMAD.WIDE.U32 R198, R198, R199, c[0x0][0x9d8] ;  /* 0x00027600c6c67625 */ /* 0x000fca00078e00c7 */
[----:B------:R-:W-:-:S05]  /*21080*/  IADD3 R199, R199, R3, RZ ;  /* 0x00000003c7c77210 */ /* 0x000fca0007ffe0ff */
[----:B------:R0:W-:Y:S01]  /*21090*/  RED.E.ADD.F32.FTZ.RN.STRONG.GPU [R198.64], R90 ;  /* 0x0000005ac600798e */ /* 0x0001e2000c10e78e */
[----:B------:R-:W-:Y:S05]  /*210a0*/  BRA `(.L_x_559) ;  /* 0x0000009000007947 */ /* 0x000fea0003800000 */
.L_x_558:
[----:B-1----:R-:W-:-:S04]  /*210b0*/  ISETP.NE.U32.AND P1, PT, RZ, c[0x0][0x4d0], PT ;  /* 0x00013400ff007a0c */ /* 0x002fc80003f25070 */
[----:B------:R-:W-:-:S13]  /*210c0*/  ISETP.NE.AND.EX P1, PT, RZ, c[0x0][0x4d4], PT, P1 ;  /* 0x00013500ff007a0c */ /* 0x000fda0003f25310 */
[----:B------:R-:W-:Y:S05]  /*210d0*/  @!P1 BRA `(.L_x_559) ;  /* 0x0000006000009947 */ /* 0x000fea0003800000 */
[----:B-----5:R-:W-:Y:S01]  /*210e0*/  IMAD R3, R19, c[0x0][0x4e8], RZ ;  /* 0x00013a0013037a24 */ /* 0x020fe200078e02ff */
[----:B------:R-:W-:-:S03]  /*210f0*/  MOV R199, c[0x0][0x4e8] ;  /* 0x00013a0000c77a02 */ /* 0x000fc60000000f00 */
[C---:B------:R-:W-:Y:S02]  /*21100*/  IMAD R3, R198.reuse, UR24, R3 ;  /* 0x00000018c6037c24 */ /* 0x040fe4000f8e0203 */
[----:B------:R-:W-:-:S05]  /*21110*/  IMAD.WIDE.U32 R198, R198, R199, c[0x0][0x4d0] ;  /* 0x00013400c6c67625 */ /* 0x000fca00078e00c7 */
[----:B------:R-:W-:-:S05]  /*21120*/  IADD3 R199, R3, R199, RZ ;  /* 0x000000c703c77210 */ /* 0x000fca0007ffe0ff */
[----:B------:R0:W-:Y:S02]  /*21130*/  RED.E.ADD.F32.FTZ.RN.STRONG.GPU [R198.64], R90 ;  /* 0x0000005ac600798e */ /* 0x0001e4000c10e78e */
.L_x_559:
[----:B------:R-:W-:Y:S01]  /*21140*/  ISETP.NE.U32.AND P1, PT, RZ, c[0x0][0xab8], PT ;  /* 0x0002ae00ff007a0c */ /* 0x000fe20003f25070 */
[----:B------:R-:W-:-:S03]  /*21150*/  FADD R89, RZ, R89 ;  /* 0x00000059ff597221 */ /* 0x000fc60000000000 */
[----:B------:R-:W-:-:S13]  /*21160*/  ISETP.NE.AND.EX P1, PT, RZ, c[0x0][0xabc], PT, P1 ;  /* 0x0002af00ff007a0c */ /* 0x000fda0003f25310 */
[----:B------:R-:W-:Y:S05]  /*21170*/  @!P1 BRA `(.L_x_560) ;  /* 0x0000007000009947 */ /* 0x000fea0003800000 */
[----:B------:R-:W-:Y:S01]  /*21180*/  IMAD R2, R47, c[0x0][0xad8], RZ ;  /* 0x0002b6002f027a24 */ /* 0x000fe200078e02ff */
[----:B------:R-:W-:-:S03]  /*21190*/  MOV R20, c[0x0][0xad8] ;  /* 0x0002b60000147a02 */ /* 0x000fc60000000f00 */
[C---:B-----5:R-:W-:Y:S02]  /*211a0*/  IMAD R19, R27.reuse, UR19, R2 ;  /* 0x000000131b137c24 */ /* 0x060fe4000f8e0202 */
[----:B------:R-:W-:-:S05]  /*211b0*/  IMAD.WIDE.U32 R2, R27, R20, c[0x0][0xab8] ;  /* 0x0002ae001b027625 */ /* 0x000fca00078e0014 */
[----:B------:R-:W-:-:S05]  /*211c0*/  IADD3 R3, R3, R19, RZ ;  /* 0x0000001303037210 */ /* 0x000fca0007ffe0ff */
[----:B------:R1:W-:Y:S01]  /*211d0*/  RED.E.ADD.F32.FTZ.RN.STRONG.GPU [R2.64], R89 ;  /* 0x000000590200798e */ /* 0x0003e2000c10e78e */
[----:B------:R-:W-:Y:S05]  /*211e0*/  BRA `(.L_x_561) ;  /* 0x0000008000007947 */ /* 0x000fea0003800000 */
.L_x_560:
[----:B------:R-:W-:-:S04]  /*211f0*/  ISETP.NE.U32.AND P1, PT, RZ, c[0x0][0x5b0], PT ;  /* 0x00016c00ff007a0c */ /* 0x000fc80003f25070 */
[----:B------:R-:W-:-:S13]  /*21200*/  ISETP.NE.AND.EX P1, PT, RZ, c[0x0][0x5b4], PT, P1 ;  /* 0x00016d00ff007a0c */ /* 0x000fda0003f25310 */
[----:B------:R-:W-:Y:S05]  /*21210*/  @!P1 BRA `(.L_x_561) ;  /* 0x0000005000009947 */ /* 0x000fea0003800000 */
[----:B------:R-:W2:Y:S04]  /*21220*/  LDL.LU.64 R2, [R1+0x40] ;  /* 0x0000400001027983 */ /* 0x000ea80000300a00 */
[----:B-----5:R-:W3:Y:S01]  /*21230*/  LDL.LU R19, [R1+0x158] ;  /* 0x0001580001137983 */ /* 0x020ee20000300800 */
[----:B--2---:R-:W-:-:S04]  /*21240*/  IADD3 R2, P1, R2, c[0x0][0x5b0], RZ ;  /* 0x00016c0002027a10 */ /* 0x004fc80007f3e0ff */
[----:B---3--:R-:W-:-:S05]  /*21250*/  IADD3.X R3, R19, c[0x0][0x5b4], RZ, P1, !PT ;  /* 0x00016d0013037a10 */ /* 0x008fca0000ffe4ff */
[----:B------:R1:W-:Y:S04]  /*21260*/  RED.E.ADD.F32.FTZ.RN.STRONG.GPU [R2.64], R89 ;  /* 0x000000590200798e */ /* 0x0003e8000c10e78e */
.L_x_561:
[----:B------:R-:W-:Y:S01]  /*21270*/  ISETP.NE.U32.AND P1, PT, RZ, c[0x0][0xa80], PT ;  /* 0x0002a000ff007a0c */ /* 0x000fe20003f25070 */
[----:B------:R-:W-:-:S03]  /*21280*/  FADD R21, RZ, R88 ;  /* 0x00000058ff157221 */ /* 0x000fc60000000000 */
[----:B------:R-:W-:-:S13]  /*21290*/  ISETP.NE.AND.EX P1, PT, RZ, c[0x0][0xa84], PT, P1 ;  /* 0x0002a100ff007a0c */ /* 0x000fda0003f25310 */
[----:B------:R-:W-:Y:S05]  /*212a0*/  @!P1 BRA `(.L_x_562) ;  /* 0x0000007000009947 */ /* 0x000fea0003800000 */
[----:B-1----:R-:W-:Y:S01]  /*212b0*/  IMAD R2, R47, c[0x0][0xaa0], RZ ;  /* 0x0002a8002f027a24 */ /* 0x002fe200078e02ff */
[----:B------:R-:W-:-:S03]  /*212c0*/  MOV R20, c[0x0][0xaa0] ;  /* 0x0002a80000147a02 */ /* 0x000fc60000000f00 */
[C---:B-----5:R-:W-:Y:S02]  /*212d0*/  IMAD R19, R27.reuse, UR18, R2 ;  /* 0x000000121b137c24 */ /* 0x060fe4000f8e0202 */
[----:B------:R-:W-:-:S05]  /*212e0*/  IMAD.WIDE.U32 R2, R27, R20, c[0x0][0xa80] ;  /* 0x0002a0001b027625 */ /* 0x000fca00078e0014 */
[----:B------:R-:W-:-:S05]  /*212f0*/  IADD3 R3, R3, R19, RZ ;  /* 0x0000001303037210 */ /* 0x000fca0007ffe0ff */
[----:B------:R1:W-:Y:S01]  /*21300*/  RED.E.ADD.F32.FTZ.RN.STRONG.GPU [R2.64], R21 ;  /* 0x000000150200798e */ /* 0x0003e2000c10e78e */
[----:B------:R-:W-:Y:S05]  /*21310*/  BRA `(.L_x_563) ;  /* 0x0000008000007947 */ /* 0x000fea0003800000 */
.L_x_562:
[----:B------:R-:W-:-:S04]  /*21320*/  ISETP.NE.U32.AND P1, PT, RZ, c[0x0][0x578], PT ;  /* 0x00015e00ff007a0c */ /* 0x000fc80003f25070 */
[----:B------:R-:W-:-:S13]  /*21330*/  ISETP.NE.AND.EX P1, PT, RZ, c[0x0][0x57c], PT, P1 ;  /* 0x00015f00ff007a0c */ /* 0x000fda0003f25310 */
[----:B------:R-:W-:Y:S05]  /*21340*/  @!P1 BRA `(.L_x_563) ;  /* 0x0000005000009947 */ /* 0x000fea0003800000 */
[----:B-1----:R-:W2:Y:S04]  /*21350*/  LDL.LU.64 R2, [R1+0x48] ;  /* 0x0000480001027983 */ /* 0x002ea80000300a00 */
[----:B-----5:R-:W3:Y:S01]  /*21360*/  LDL.LU R19, [R1+0x15c] ;  /* 0x00015c0001137983 */ /* 0x020ee20000300800 */
[----:B--2---:R-:W-:-:S04]  /*21370*/  IADD3 R2, P1, R2, c[0x0][0x578], RZ ;  /* 0x00015e0002027a10 */ /* 0x004fc80007f3e0ff */
[----:B---3--:R-:W-:-:S05]  /*21380*/  IADD3.X R3, R19, c[0x0][0x57c], RZ, P1, !PT ;  /* 0x00015f0013037a10 */ /* 0x008fca0000ffe4ff */
[----:B------:R1:W-:Y:S04]  /*21390*/  RED.E.ADD.F32.FTZ.RN.STRONG.GPU [R2.64], R21 ;  /* 0x000000150200798e */ /* 0x0003e8000c10e78e */
.L_x_563:
        /* <DEDUP_REMOVED lines=11> */
.L_x_564:
        /* <DEDUP_REMOVED lines=8> */
.L_x_565:
[----:B------:R-:W-:Y:S01]  /*214d0*/  ISETP.NE.U32.AND P1, PT, RZ, c[0x0][0xaf0], PT ;  /* 0x0002bc00ff007a0c */ /* 0x000fe20003f25070 */
[----:B-1----:R-:W-:-:S03]  /*214e0*/  FADD R21, RZ, R86 ;  /* 0x00000056ff157221 */ /* 0x002fc60000000000 */
        /* <DEDUP_REMOVED lines=9> */
.L_x_566:
        /* <DEDUP_REMOVED lines=8> */
.L_x_567:
        /* <DEDUP_REMOVED lines=11> */
.L_x_568:
        /* <DEDUP_REMOVED lines=8> */
.L_x_569:
        /* <DEDUP_REMOVED lines=11> */
.L_x_570:
        /* <DEDUP_REMOVED lines=8> */
.L_x_571:
        /* <DEDUP_REMOVED lines=11> */
.L_x_572:
        /* <DEDUP_REMOVED lines=8> */
.L_x_573:
[----:B------:R-:W2:Y:S04]  /*21990*/  LDL.LU R47, [R1+0x1b0] ;  /* 0x0001b000012f7983 */ /* 0x000ea80000300800 */
[----:B------:R-:W3:Y:S04]  /*219a0*/  LDL.LU R25, [R1+0x1b8] ;  /* 0x0001b80001197983 */ /* 0x000ee80000300800 */
[----:B------:R-:W4:Y:S01]  /*219b0*/  LDL.LU R27, [R1+0x1b4] ;  /* 0x0001b400011b7983 */ /* 0x000f220000300800 */
[----:B------:R-:W-:Y:S01]  /*219c0*/  ISETP.NE.U32.AND P1, PT, RZ, c[0x0][0x6c8], PT ;  /* 0x0001b200ff007a0c */ /* 0x000fe20003f25070 */
[----:B-1----:R-:W-:Y:S01]  /*219d0*/  FMUL R3, R223, R9 ;  /* 0x00000009df037220 */ /* 0x002fe20000400000 */
[----:B-----5:R-:W-:-:S02]  /*219e0*/  FMUL R19, R232, R8 ;  /* 0x00000008e8137220 */ /* 0x020fc40000400000 */
[----:B------:R-:W-:Y:S01]  /*219f0*/  ISETP.NE.AND.EX P1, PT, RZ, c[0x0][0x6cc], PT, P1 ;  /* 0x0001b300ff007a0c */ /* 0x000fe20003f25310 */
[-C--:B------:R-:W-:Y:S01]  /*21a00*/  FMUL R2, R224, R13.reuse ;  /* 0x0000000de0027220 */ /* 0x080fe20000400000 */
[----:B------:R-:W-:Y:S01]  /*21a10*/  FFMA R3, R232, R13, -R3 ;  /* 0x0000000de8037223 */ /* 0x000fe20000000803 */
[----:B------:R-:W-:Y:S01]  /*21a20*/  FFMA R19, R224, R9, -R19 ;  /* 0x00000009e0137223 */ /* 0x000fe20000000813 */
[----:B------:R-:W-:Y:S01]  /*21a30*/  FMUL R21, R242, R13 ;  /* 0x0000000df2157220 */ /* 0x000fe20000400000 */
[-C--:B------:R-:W-:Y:S01]  /*21a40*/  FFMA R2, R223, R8.reuse, -R2 ;  /* 0x00000008df027223 */ /* 0x080fe20000000802 */
[-C--:B------:R-:W-:Y:S01]  /*21a50*/  FMUL R23, R243, R9.reuse ;  /* 0x00000009f3177220 */ /* 0x080fe20000400000 */
[-C--:B------:R-:W-:Y:S01]  /*21a60*/  FMUL R20, R244, R8.reuse ;  /* 0x00000008f4147220 */ /* 0x080fe20000400000 */
[----:B------:R-:W-:Y:S01]  /*21a70*/  FADD R3, R14, R3 ;  /* 0x000000030e037221 */ /* 0x000fe20000000000 */
[----:B------:R-:W-:Y:S01]  /*21a80*/  FADD R19, R18, R19 ;  /* 0x0000001312137221 */ /* 0x000fe20000000000 */
[----:B------:R-:W-:Y:S01]  /*21a90*/  FFMA R21, R244, R9, -R21 ;  /* 0x00000009f4157223 */ /* 0x000fe20000000815 */
[----:B------:R-:W-:Y:S01]  /*21aa0*/  FFMA R23, R242, R8, -R23 ;  /* 0x00000008f2177223 */ /* 0x000fe20000000817 */
[----:B------:R-:W-:Y:S01]  /*21ab0*/  FADD R2, R17, R2 ;  /* 0x0000000211027221 */ /* 0x000fe20000000000 */
[----:B------:R-:W-:Y:S01]  /*21ac0*/  FFMA R20, R243, R13, -R20 ;  /* 0x0000000df3147223 */ /* 0x000fe20000000814 */
[----:B--2---:R-:W-:Y:S01]  /*21ad0*/  FADD R14, RZ, R47 ;  /* 0x0000002fff0e7221 */ /* 0x004fe20000000000 */
[----:B---3--:R-:W-:-:S03]  /*21ae0*/  FADD R18, RZ, R25 ;  /* 0x00000019ff127221 */ /* 0x008fc60000000000 */
[----:B------:R-:W-:Y:S01]  /*21af0*/  FADD R14, R21, R14 ;  /* 0x0000000e150e7221 */ /* 0x000fe20000000000 */
[----:B----4-:R-:W-:Y:S01]  /*21b00*/  FADD R17, RZ, R27 ;  /* 0x0000001bff117221 */ /* 0x010fe20000000000 */
[----:B------:R-:W-:Y:S01]  /*21b10*/  FADD R18, R23, R18 ;  /* 0x0000001217127221 */ /* 0x000fe20000000000 */
[----:B------:R-:W-:Y:S01]  /*21b20*/  FADD R21, RZ, R3 ;  /* 0x00000003ff157221 */ /* 0x000fe20000000000 */
[----:B------:R-:W-:Y:S01]  /*21b30*/  FADD R23, RZ, R2 ;  /* 0x00000002ff177221 */ /* 0x000fe20000000000 */
[----:B------:R-:W-:Y:S01]  /*21b40*/  FADD R17, R20, R17 ;  /* 0x0000001114117221 */ /* 0x000fe20000000000 */
        /* <DEDUP_REMOVED lines=12> */
[----:B------:R1:W-:Y:S01]  /*21c10*/  RED.E.ADD.F32.FTZ.RN.STRONG.GPU [R2.64+0x14], R13 ;  /* 0x0000140d0200798e */ /* 0x0003e2000c10e78e */
[----:B------:R-:W-:Y:S05]  /*21c20*/  BRA `(.L_x_575) ;  /* 0x000000e000007947 */ /* 0x000fea0003800000 */
.L_x_574:
        /* <DEDUP_REMOVED lines=13> */
[----:B------:R1:W-:Y:S02]  /*21d00*/  RED.E.ADD.F32.FTZ.RN.STRONG.GPU [R2.64+0x14], R13 ;  /* 0x0000140d0200798e */ /* 0x0003e4000c10e78e */
.L_x_575:
[----:B------:R-:W-:Y:S01]  /*21d10*/  FMUL R56, R40, R45 ;  /* 0x0000002d28387220 */ /* 0x000fe20000400000 */
[C---:B-1----:R-:W-:Y:S01]  /*21d20*/  FMUL R3, R42.reuse, R46 ;  /* 0x0000002e2a037220 */ /* 0x042fe20000400000 */
[----:B------:R-:W-:Y:S01]  /*21d30*/  FMUL R2, R39, R43 ;  /* 0x0000002b27027220 */ /* 0x000fe20000400000 */
[----:B------:R-:W-:Y:S01]  /*21d40*/  FMUL R9, R42, R41 ;  /* 0x000000292a097220 */ /* 0x000fe20000400000 */
[----:B------:R-:W-:Y:S01]  /*21d50*/  FADD R56, R56, R56 ;  /* 0x0000003838387221 */ /* 0x000fe20000000000 */
[----:B------:R-:W-:Y:S01]  /*21d60*/  FADD R23, R3, R3 ;  /* 0x0000000303177221 */ /* 0x000fe20000000000 */
[----:B------:R-:W-:Y:S01]  /*21d70*/  FADD R8, R2, R2 ;  /* 0x0000000202087221 */ /* 0x000fe20000000000 */
[----:B------:R-:W-:Y:S01]  /*21d80*/  FMUL R58, R42, R39 ;  /* 0x000000272a3a7220 */ /* 0x000fe20000400000 */
[-C--:B------:R-:W-:Y:S01]  /*21d90*/  FMUL R21, R40, R41.reuse ;  /* 0x0000002928157220 */ /* 0x080fe20000400000 */
[C---:B------:R-:W-:Y:S01]  /*21da0*/  FADD R2, -R23.reuse, R56 ;  /* 0x0000003817027221 */ /* 0x040fe20000000100 */
[--C-:B------:R-:W-:Y:S01]  /*21db0*/  FADD R23, R23, R8.reuse ;  /* 0x0000000817177221 */ /* 0x100fe20000000000 */
[----:B------:R-:W-:Y:S01]  /*21dc0*/  FADD R56, -R56, R8 ;  /* 0x0000000838387221 */ /* 0x000fe20000000100 */
[CC--:B------:R-:W-:Y:S01]  /*21dd0*/  FMUL R8, R39.reuse, R40.reuse ;  /* 0x0000002827087220 */ /* 0x0c0fe20000400000 */
[CC--:B------:R-:W-:Y:S01]  /*21de0*/  FFMA R9, R42.reuse, R41.reuse, R9 ;  /* 0x000000292a097223 */ /* 0x0c0fe20000000009 */
[CC--:B------:R-:W-:Y:S01]  /*21df0*/  FMUL R13, R42.reuse, R40.reuse ;  /* 0x000000282a0d7220 */ /* 0x0c0fe20000400000 */
[C---:B------:R-:W-:Y:S01]  /*21e00*/  FMUL R60, R39.reuse, R41 ;  /* 0x00000029273c7220 */ /* 0x040fe20000400000 */
[-C--:B------:R-:W-:Y:S01]  /*21e10*/  FFMA R20, R39, R40.reuse, R8 ;  /* 0x0000002827147223 */ /* 0x080fe20000000008 */
[----:B------:R-:W-:Y:S01]  /*21e20*/  FFMA R58, R42, R39, R58 ;  /* 0x000000272a3a7223 */ /* 0x000fe2000000003a */
[-C--:B------:R-:W-:Y:S01]  /*21e30*/  FFMA R21, R40, R41.reuse, R21 ;  /* 0x0000002928157223 */ /* 0x080fe20000000015 */
[----:B------:R-:W-:Y:S01]  /*21e40*/  FFMA R19, R42, R40, R13 ;  /* 0x000000282a137223 */ /* 0x000fe2000000000d */
[C-C-:B------:R-:W-:Y:S01]  /*21e50*/  FADD R8, R9.reuse, R20.reuse ;  /* 0x0000001409087221 */ /* 0x140fe20000000000 */
[----:B------:R-:W-:Y:S01]  /*21e60*/  FADD R9, R9, -R20 ;  /* 0x8000001409097221 */ /* 0x000fe20000000000 */
[----:B------:R-:W-:Y:S01]  /*21e70*/  FFMA R60, R39, R41, R60 ;  /* 0x00000029273c7223 */ /* 0x000fe2000000003c */
[C-C-:B------:R-:W-:Y:S01]  /*21e80*/  FADD R20, R58.reuse, R21.reuse ;  /* 0x000000153a147221 */ /* 0x140fe20000000000 */
[----:B------:R-:W-:Y:S01]  /*21e90*/  FADD R21, R58, -R21 ;  /* 0x800000153a157221 */ /* 0x000fe20000000000 */
[----:B------:R-:W-:Y:S01]  /*21ea0*/  FMUL R59, R40, R43 ;  /* 0x0000002b283b7220 */ /* 0x000fe20000400000 */
[----:B------:R-:W-:Y:S01]  /*21eb0*/  FMUL R58, R41, R46 ;  /* 0x0000002e293a7220 */ /* 0x000fe20000400000 */
[C-C-:B------:R-:W-:Y:S01]  /*21ec0*/  FADD R13, R19.reuse, -R60.reuse ;  /* 0x8000003c130d7221 */ /* 0x140fe20000000000 */
[----:B------:R-:W-:Y:S01]  /*21ed0*/  FADD R19, R19, R60 ;  /* 0x0000003c13137221 */ /* 0x000fe20000000000 */
[----:B------:R-:W-:Y:S01]  /*21ee0*/  FMUL R57, R39, R45 ;  /* 0x0000002d27397220 */ /* 0x000fe20000400000 */
[----:B------:R-:W-:Y:S01]  /*21ef0*/  FADD R60, R59, R59 ;  /* 0x0000003b3b3c7221 */ /* 0x000fe20000000000 */
[----:B------:R-:W-:Y:S01]  /*21f00*/  FADD R62, R58, R58 ;  /* 0x0000003a3a3e7221 */ /* 0x000fe20000000000 */
[----:B------:R-:W-:Y:S01]  /*21f10*/  FMUL R25, R42, R42 ;  /* 0x0000002a2a197220 */ /* 0x000fe20000400000 */
[-C--:B------:R-:W-:Y:S01]  /*21f20*/  FMUL R65, R39, R46.reuse ;  /* 0x0000002e27417220 */ /* 0x080fe20000400000 */
[C---:B------:R-:W-:Y:S01]  /*21f30*/  FFMA R61, R57.reuse, 2, R60 ;  /* 0x40000000393d7823 */ /* 0x040fe2000000003c */
[--C-:B------:R-:W-:Y:S01]  /*21f40*/  FADD R64, R60, R62.reuse ;  /* 0x0000003e3c407221 */ /* 0x100fe20000000000 */
[C---:B------:R-:W-:Y:S01]  /*21f50*/  FFMA R62, R57.reuse, 2, R62 ;  /* 0x40000000393e7823 */ /* 0x040fe2000000003e */
[----:B------:R-:W-:Y:S01]  /*21f60*/  FMUL R46, R40, R46 ;  /* 0x0000002e282e7220 */ /* 0x000fe20000400000 */
[----:B------:R-:W-:Y:S01]  /*21f70*/  FFMA R63, R58, 4, R61 ;  /* 0x408000003a3f7823 */ /* 0x000fe2000000003d */
[----:B------:R-:W-:Y:S01]  /*21f80*/  FFMA R64, R57, 4, R64 ;  /* 0x4080000039407823 */ /* 0x000fe20000000040 */
[CC--:B------:R-:W-:Y:S01]  /*21f90*/  FMUL R61, R41.reuse, R43.reuse ;  /* 0x0000002b293d7220 */ /* 0x0c0fe20000400000 */
[C---:B------:R-:W-:Y:S01]  /*21fa0*/  FMUL R57, R42.reuse, R43 ;  /* 0x0000002b2a397220 */ /* 0x040fe20000400000 */
[-C--:B------:R-:W-:Y:S01]  /*21fb0*/  FMUL R43, R41, R45.reuse ;  /* 0x0000002d292b7220 */ /* 0x080fe20000400000 */
[C---:B------:R-:W-:Y:S01]  /*21fc0*/  FMUL R45, R42.reuse, R45 ;  /* 0x0000002d2a2d7220 */ /* 0x040fe20000400000 */
[----:B------:R-:W-:Y:S01]  /*21fd0*/  FMUL R66, R39, R39 ;  /* 0x0000002727427220 */ /* 0x000fe20000400000 */
[----:B------:R-:W-:Y:S01]  /*21fe0*/  FFMA R47, R42, R42, R25 ;  /* 0x0000002a2a2f7223 */ /* 0x000fe20000000019 */
[----:B------:R-:W-:Y:S01]  /*21ff0*/  FADD R60, R46, R46 ;  /* 0x0000002e2e3c7221 */ /* 0x000fe20000000000 */
[----:B------:R-:W-:Y:S01]  /*22000*/  FADD R61, R61, R61 ;  /* 0x0000003d3d3d7221 */ /* 0x000fe20000000000 */
[----:B------:R-:W-:Y:S01]  /*22010*/  FADD R58, R45, R45 ;  /* 0x0000002d2d3a7221 */ /* 0x000fe20000000000 */
[----:B------:R-:W-:Y:S01]  /*22020*/  FMUL R68, R40, R40 ;  /* 0x0000002828447220 */ /* 0x000fe20000400000 */
[----:B------:R-:W-:Y:S01]  /*22030*/  FFMA R27, R66, 2, R47 ;  /* 0x40000000421b7823 */ /* 0x000fe2000000002f */
[----:B------:R-:W-:Y:S01]  /*22040*/  FFMA R59, R59, 4, R62 ;  /* 0x408000003b3b7823 */ /* 0x000fe2000000003e */
[--C-:B------:R-:W-:Y:S01]  /*22050*/  FFMA R66, R45, 4, R60.reuse ;  /* 0x408000002d427823 */ /* 0x100fe2000000003c */
[C---:B------:R-:W-:Y:S01]  /*22060*/  FADD R45, R58.reuse, R60 ;  /* 0x0000003c3a2d7221 */ /* 0x040fe20000000000 */
[----:B------:R-:W-:Y:S01]  /*22070*/  FADD R62, R58, -R61 ;  /* 0x8000003d3a3e7221 */ /* 0x000fe20000000000 */
[----:B------:R-:W-:Y:S01]  /*22080*/  FADD R58, RZ, -R14 ;  /* 0x8000000eff3a7221 */ /* 0x000fe20000000000 */
[----:B------:R-:W-:Y:S01]  /*22090*/  FFMA R25, R68, 2, R47 ;  /* 0x4000000044197823 */ /* 0x000fe2000000002f */
[----:B------:R-:W-:Y:S01]  /*220a0*/  FMUL R68, R57, 4 ;  /* 0x4080000039447820 */ /* 0x000fe20000400000 */
[----:B------:R-:W-:Y:S01]  /*220b0*/  FADD R65, R65, R65 ;  /* 0x0000004141417221 */ /* 0x000fe20000000000 */
[----:B------:R-:W-:Y:S01]  /*220c0*/  FADD R46, R57, R57 ;  /* 0x00000039392e7221 */ /* 0x000fe20000000000 */
[----:B------:R-:W-:Y:S01]  /*220d0*/  FADD R60, RZ, -R17 ;  /* 0x80000011ff3c7221 */ /* 0x000fe20000000000 */
[----:B------:R-:W-:Y:S01]  /*220e0*/  FMUL R23, R58, R23 ;  /* 0x000000173a177220 */ /* 0x000fe20000400000 */
[----:B------:R-:W-:Y:S01]  /*220f0*/  FFMA R68, R43, 2, R68 ;  /* 0x400000002b447823 */ /* 0x000fe20000000044 */
[----:B------:R-:W-:Y:S01]  /*22100*/  FADD R61, -R61, R66 ;  /* 0x000000423d3d7221 */ /* 0x000fe20000000100 */
[----:B------:R-:W-:Y:S01]  /*22110*/  FMUL R70, R41, R41 ;  /* 0x0000002929467220 */ /* 0x000fe20000400000 */
[----:B------:R-:W-:Y:S01]  /*22120*/  FFMA R43, R43, 2, R46 ;  /* 0x400000002b2b7823 */ /* 0x000fe2000000002e */
[----:B------:R-:W-:Y:S01]  /*22130*/  FADD R66, R46, -R65 ;  /* 0x800000412e427221 */ /* 0x000fe20000000000 */
[----:B------:R-:W-:Y:S01]  /*22140*/  FADD R46, RZ, -R18 ;  /* 0x80000012ff2e7221 */ /* 0x000fe20000000000 */
[----:B------:R-:W-:Y:S01]  /*22150*/  FMUL R64, R64, R58 ;  /* 0x0000003a40407220 */ /* 0x000fe20000400000 */
[----:B------:R-:W-:Y:S01]  /*22160*/  FFMA R23, R60, R59, R23 ;  /* 0x0000003b3c177223 */ /* 0x000fe20000000017 */
[----:B------:R-:W-:Y:S01]  /*22170*/  ISETP.NE.U32.AND P2, PT, RZ, c[0x0][0x700], PT ;  /* 0x0001c000ff007a0c */ /* 0x000fe20003f45070 */
[----:B------:R-:W-:Y:S01]  /*22180*/  FFMA R47, R70, 2, R47 ;  /* 0x40000000462f7823 */ /* 0x000fe2000000002f */
[----:B------:R-:W-:Y:S01]  /*22190*/  FFMA R43, R43, R46, R64 ;  /* 0x0000002e2b2b7223 */ /* 0x000fe20000000040 */
[----:B------:R-:W-:Y:S01]  /*221a0*/  FFMA R62, R46, -R62, R23 ;  /* 0x8000003e2e3e7223 */ /* 0x000fe20000000017 */
[----:B------:R-:W-:Y:S01]  /*221b0*/  FADD R65, -R65, R68 ;  /* 0x0000004441417221 */ /* 0x000fe20000000100 */
[----:B------:R-:W-:Y:S01]  /*221c0*/  FADD R23, R27, -1 ;  /* 0xbf8000001b177421 */ /* 0x000fe20000000000 */
[----:B------:R-:W-:Y:S01]  /*221d0*/  ISETP.NE.AND.EX P2, PT, RZ, c[0x0][0x704], PT, P2 ;  /* 0x0001c100ff007a0c */ /* 0x000fe20003f45320 */
[----:B------:R-:W-:Y:S01]  /*221e0*/  FADD R27, R47, -1 ;  /* 0xbf8000002f1b7421 */ /* 0x000fe20000000000 */
[----:B------:R-:W-:Y:S01]  /*221f0*/  FFMA R56, R3, 4, R56 ;  /* 0x4080000003387823 */ /* 0x000fe20000000038 */
[----:B------:R-:W-:Y:S01]  /*22200*/  FMUL R45, R60, R45 ;  /* 0x0000002d3c2d7220 */ /* 0x000fe20000400000 */
[----:B------:R-:W-:Y:S01]  /*22210*/  FFMA R2, R2, R60, R43 ;  /* 0x0000003c02027223 */ /* 0x000fe2000000002b */
[C---:B------:R-:W-:Y:S01]  /*22220*/  FMUL R47, R60.reuse, R21 ;  /* 0x000000153c2f7220 */ /* 0x040fe20000400000 */
[----:B------:R-:W-:Y:S01]  /*22230*/  FMUL R65, R60, R65 ;  /* 0x000000413c417220 */ /* 0x000fe20000400000 */
[C---:B------:R-:W-:Y:S01]  /*22240*/  FMUL R43, R58.reuse, R9 ;  /* 0x000000093a2b7220 */ /* 0x040fe20000400000 */
[----:B------:R-:W-:Y:S01]  /*22250*/  FMUL R3, R58, R23 ;  /* 0x000000173a037220 */ /* 0x000fe20000400000 */
[C---:B------:R-:W-:Y:S01]  /*22260*/  FFMA R45, R46.reuse, R63, R45 ;  /* 0x0000003f2e2d7223 */ /* 0x040fe2000000002d */
[----:B------:R-:W-:Y:S01]  /*22270*/  FFMA R47, R46, R27, -R47 ;  /* 0x0000001b2e2f7223 */ /* 0x000fe2000000082f */
[----:B------:R-:W-:Y:S01]  /*22280*/  FFMA R61, R58, R61, R65 ;  /* 0x0000003d3a3d7223 */ /* 0x000fe20000000041 */
[----:B------:R-:W-:Y:S01]  /*22290*/  FADD R25, R25, -1 ;  /* 0xbf80000019197421 */ /* 0x000fe20000000000 */
[----:B------:R-:W-:Y:S01]  /*222a0*/  FFMA R64, R46, R20, -R43 ;  /* 0x000000142e407223 */ /* 0x000fe2000000082b */
[----:B------:R-:W-:Y:S01]  /*222b0*/  FFMA R3, R60, R8, R3 ;  /* 0x000000083c037223 */ /* 0x000fe20000000003 */
[C---:B------:R-:W-:Y:S01]  /*222c0*/  FFMA R45, R58.reuse, -R66, R45 ;  /* 0x800000423a2d7223 */ /* 0x040fe2000000002d */
[----:B------:R-:W-:Y:S01]  /*222d0*/  FFMA R47, R58, R19, R47 ;  /* 0x000000133a2f7223 */ /* 0x000fe2000000002f */
[----:B------:R-:W-:Y:S01]  /*222e0*/  FFMA R56, R46, R56, R61 ;  /* 0x000000382e387223 */ /* 0x000fe2000000003d */
[----:B------:R-:W-:Y:S01]  /*222f0*/  FFMA R64, R60, R25, R64 ;  /* 0x000000193c407223 */ /* 0x000fe20000000040 */
        /* <DEDUP_REMOVED lines=21> */
.L_x_576:
        /* <DEDUP_REMOVED lines=11> */
.L_x_577:
[----:B------:R-:W-:-:S04]  /*22500*/  ISETP.NE.U32.AND P3, PT, RZ, c[0x0][0x690], PT ;  /* 0x0001a400ff007a0c */ /* 0x000fc80003f65070 */
[----:B------:R-:W-:-:S13]  /*22510*/  ISETP.NE.AND.EX P3, PT, RZ, c[0x0][0x694], PT, P3 ;  /* 0x0001a500ff007a0c */ /* 0x000fda0003f65330 */
[----:B------:R-:W-:Y:S05]  /*22520*/  @!P3 BRA `(.L_x_578) ;  /* 0x000000d00000b947 */ /* 0x000fea0003800000 */
[----:B-1----:R-:W-:Y:S01]  /*22530*/  IMAD R3, R29, c[0x0][0x6b0], RZ ;  /* 0x0001ac001d037a24 */ /* 0x002fe200078e02ff */
        /* <DEDUP_REMOVED lines=12> */
.L_x_578:
[----:B------:R-:W-:-:S04]  /*22600*/  ISETP.NE.U32.AND P4, PT, RZ, c[0x0][0x188], PT ;  /* 0x00006200ff007a0c */ /* 0x000fc80003f85070 */
[----:B------:R-:W-:-:S13]  /*22610*/  ISETP.NE.AND.EX P4, PT, RZ, c[0x0][0x18c], PT, P4 ;  /* 0x00006300ff007a0c */ /* 0x000fda0003f85340 */
[----:B------:R-:W-:Y:S05]  /*22620*/  @!P4 BRA `(.L_x_579) ;  /* 0x000000c00000c947 */ /* 0x000fea0003800000 */
[----:B-1----:R-:W-:Y:S01]  /*22630*/  MOV R3, c[0x0][0x1a0] ;  /* 0x0000680000037a02 */ /* 0x002fe20000000f00 */
        /* <DEDUP_REMOVED lines=10> */
[----:B------:R1:W-:Y:S02]  /*226e0*/  RED.E.ADD.F32.FTZ.RN.STRONG.GPU [R2.64+0x18], R47 ;  /* 0x0000182f0200798e */ /* 0x0003e4000c10e78e */
.L_x_579:
[----:B-1----:R-:W-:Y:S01]  /*226f0*/  FADD R3, RZ, R14 ;  /* 0x0000000eff037221 */ /* 0x002fe20000000000 */
[----:B------:R-:W-:Y:S01]  /*22700*/  FADD R2, RZ, R18 ;  /* 0x00000012ff027221 */ /* 0x000fe20000000000 */
[----:B------:R-:W-:Y:S01]  /*22710*/  FADD R17, RZ, R17 ;  /* 0x00000011ff117221 */ /* 0x000fe20000000000 */
[-C--:B------:R-:W-:Y:S01]  /*22720*/  FMUL R14, R44, R22.reuse ;  /* 0x000000162c0e7220 */ /* 0x080fe20000400000 */
[----:B------:R-:W-:Y:S01]  /*22730*/  FADD R0, R0, R3 ;  /* 0x0000000300007221 */ /* 0x000fe20000000000 */
[----:B------:R-:W-:Y:S01]  /*22740*/  FMUL R3, R154, R22 ;  /* 0x000000169a037220 */ /* 0x000fe20000400000 */
[-C--:B------:R-:W-:Y:S01]  /*22750*/  FMUL R18, R44, R78.reuse ;  /* 0x0000004e2c127220 */ /* 0x080fe20000400000 */
[----:B------:R-:W-:Y:S01]  /*22760*/  FADD R4, R4, R17 ;  /* 0x0000001104047221 */ /* 0x000fe20000000000 */
[-C--:B------:R-:W-:Y:S01]  /*22770*/  FMUL R45, R44, R79.reuse ;  /* 0x0000004f2c2d7220 */ /* 0x080fe20000400000 */
[C---:B------:R-:W-:Y:S01]  /*22780*/  FFMA R17, R171.reuse, R79, -R14 ;  /* 0x0000004fab117223 */ /* 0x040fe2000000080e */
[C---:B------:R-:W-:Y:S01]  /*22790*/  FFMA R43, R171.reuse, R78, -R3 ;  /* 0x0000004eab2b7223 */ /* 0x040fe20000000803 */
[----:B------:R-:W-:Y:S01]  /*227a0*/  FFMA R46, R171, R77, R18 ;  /* 0x0000004dab2e7223 */ /* 0x000fe20000000012 */
[----:B------:R-:W-:Y:S01]  /*227b0*/  FMUL R3, R38, R39 ;  /* 0x0000002726037220 */ /* 0x000fe20000400000 */
[----:B------:R-:W-:Y:S01]  /*227c0*/  FMUL R14, R37, R40 ;  /* 0x00000028250e7220 */ /* 0x000fe20000400000 */
[----:B------:R-:W-:Y:S01]  /*227d0*/  FMUL R18, R160, R42 ;  /* 0x0000002aa0127220 */ /* 0x000fe20000400000 */
[-C--:B------:R-:W-:Y:S01]  /*227e0*/  FFMA R171, R171, R22.reuse, R45 ;  /* 0x00000016abab7223 */ /* 0x080fe2000000002d */
[----:B------:R-:W-:Y:S01]  /*227f0*/  FADD R3, R3, R3 ;  /* 0x0000000303037221 */ /* 0x000fe20000000000 */
[----:B------:R-:W-:Y:S01]  /*22800*/  FADD R14, R14, R14 ;  /* 0x0000000e0e0e7221 */ /* 0x000fe20000000000 */
[----:B------:R-:W-:Y:S01]  /*22810*/  FADD R45, R18, R18 ;  /* 0x00000012122d7221 */ /* 0x000fe20000000000 */
[----:B------:R-:W-:Y:S01]  /*22820*/  FFMA R57, -R154, R79, R46 ;  /* 0x0000004f9a397223 */ /* 0x000fe2000000012e */
[----:B------:R-:W-:Y:S01]  /*22830*/  FFMA R44, -R44, R77, R43 ;  /* 0x0000004d2c2c7223 */ /* 0x000fe2000000012b */
[--C-:B------:R-:W-:Y:S01]  /*22840*/  FADD R47, -R14, R3.reuse ;  /* 0x000000030e2f7221 */ /* 0x100fe20000000100 */
[C---:B------:R-:W-:Y:S01]  /*22850*/  FADD R43, -R45.reuse, R14 ;  /* 0x0000000e2d2b7221 */ /* 0x040fe20000000100 */
[----:B------:R-:W-:Y:S01]  /*22860*/  FADD R45, R45, R3 ;  /* 0x000000032d2d7221 */ /* 0x000fe20000000000 */
[CC--:B------:R-:W-:Y:S01]  /*22870*/  FFMA R14, -R164.reuse, R22.reuse, R57 ;  /* 0x00000016a40e7223 */ /* 0x0c0fe20000000139 */
[-C--:B------:R-:W-:Y:S01]  /*22880*/  FFMA R3, R164, R79.reuse, R44 ;  /* 0x0000004fa4037223 */ /* 0x080fe2000000002c */
[C---:B------:R-:W-:Y:S01]  /*22890*/  FMUL R57, R39.reuse, R22 ;  /* 0x0000001627397220 */ /* 0x040fe20000400000 */
[C---:B------:R-:W-:Y:S01]  /*228a0*/  FMUL R44, R39.reuse, R78 ;  /* 0x0000004e272c7220 */ /* 0x040fe20000400000 */
[CC--:B------:R-:W-:Y:S01]  /*228b0*/  FMUL R61, R39.reuse, R79.reuse ;  /* 0x0000004f273d7220 */ /* 0x0c0fe20000400000 */
[-C--:B------:R-:W-:Y:S01]  /*228c0*/  FMUL R59, R40, R22.reuse ;  /* 0x00000016283b7220 */ /* 0x080fe20000400000 */
[C---:B------:R-:W-:Y:S01]  /*228d0*/  FFMA R57, R42.reuse, R79, -R57 ;  /* 0x0000004f2a397223 */ /* 0x040fe20000000839 */
[-C--:B------:R-:W-:Y:S01]  /*228e0*/  FFMA R56, R42, R77.reuse, -R44 ;  /* 0x0000004d2a387223 */ /* 0x080fe2000000082c */
[-C--:B------:R-:W-:Y:S01]  /*228f0*/  FFMA R17, R154, R77.reuse, R17 ;  /* 0x0000004d9a117223 */ /* 0x080fe20000000011 */
[----:B------:R-:W-:Y:S01]  /*22900*/  FFMA R61, R42, R22, R61 ;  /* 0x000000162a3d7223 */ /* 0x000fe2000000003d */
[----:B------:R-:W-:Y:S01]  /*22910*/  FFMA R44, -R40, R77, R57 ;  /* 0x0000004d282c7223 */ /* 0x000fe20000000139 */
[----:B------:R-:W-:Y:S01]  /*22920*/  FFMA R46, R42, R78, -R59 ;  /* 0x0000004e2a2e7223 */ /* 0x000fe2000000083b */
[----:B------:R-:W-:Y:S01]  /*22930*/  FFMA R57, R40, R79, R56 ;  /* 0x0000004f28397223 */ /* 0x000fe20000000038 */
[----:B------:R-:W-:Y:S01]  /*22940*/  FMUL R62, R38, R40 ;  /* 0x00000028263e7220 */ /* 0x000fe20000400000 */
[-C--:B------:R-:W-:Y:S01]  /*22950*/  FFMA R154, R154, R78.reuse, R171 ;  /* 0x0000004e9a9a7223 */ /* 0x080fe200000000ab */
[-C--:B------:R-:W-:Y:S01]  /*22960*/  FFMA R17, -R164, R78.reuse, R17 ;  /* 0x0000004ea4117223 */ /* 0x080fe20000000111 */
[-C--:B------:R-:W-:Y:S01]  /*22970*/  FFMA R56, R40, R78.reuse, R61 ;  /* 0x0000004e28387223 */ /* 0x080fe2000000003d */
[----:B------:R-:W-:Y:S01]  /*22980*/  FFMA R46, R39, R77, R46 ;  /* 0x0000004d272e7223 */ /* 0x000fe2000000002e */
[C---:B------:R-:W-:Y:S01]  /*22990*/  FFMA R78, R41.reuse, R78, R44 ;  /* 0x0000004e294e7223 */ /* 0x040fe2000000002c */
[----:B------:R-:W-:Y:S01]  /*229a0*/  FFMA R22, -R41, R22, R57 ;  /* 0x0000001629167223 */ /* 0x000fe20000000139 */
[-C--:B------:R-:W-:Y:S01]  /*229b0*/  FMUL R44, R37, R39.reuse ;  /* 0x00000027252c7220 */ /* 0x080fe20000400000 */
[C---:B------:R-:W-:Y:S01]  /*229c0*/  FMUL R60, R160.reuse, R39 ;  /* 0x00000027a03c7220 */ /* 0x040fe20000400000 */
[-C--:B------:R-:W-:Y:S01]  /*229d0*/  FMUL R57, R23, R0.reuse ;  /* 0x0000000017397220 */ /* 0x080fe20000400000 */
[----:B------:R-:W-:Y:S01]  /*229e0*/  FMUL R59, R9, R0 ;  /* 0x00000000093b7220 */ /* 0x000fe20000400000 */
[----:B------:R-:W-:Y:S01]  /*229f0*/  FMUL R39, R160, R41 ;  /* 0x00000029a0277220 */ /* 0x000fe20000400000 */
[----:B------:R-:W-:Y:S01]  /*22a00*/  FADD R9, R62, R62 ;  /* 0x0000003e3e097221 */ /* 0x000fe20000000000 */
[----:B------:R-:W-:Y:S01]  /*22a10*/  FMUL R160, R160, R40 ;  /* 0x00000028a0a07220 */ /* 0x000fe20000400000 */
[----:B------:R-:W-:Y:S01]  /*22a20*/  FFMA R79, -R41, R79, R46 ;  /* 0x0000004f294f7223 */ /* 0x000fe2000000012e */
[CC--:B------:R-:W-:Y:S01]  /*22a30*/  FMUL R40, R38.reuse, R41.reuse ;  /* 0x0000002926287220 */ /* 0x0c0fe20000400000 */
[----:B------:R-:W-:Y:S01]  /*22a40*/  FADD R2, R129, R2 ;  /* 0x0000000281027221 */ /* 0x000fe20000000000 */
[----:B------:R-:W-:Y:S01]  /*22a50*/  FMUL R38, R38, R42 ;  /* 0x0000002a26267220 */ /* 0x000fe20000400000 */
[----:B------:R-:W-:Y:S01]  /*22a60*/  FFMA R46, R8, R4, R57 ;  /* 0x00000004082e7223 */ /* 0x000fe20000000039 */
[C---:B------:R-:W-:Y:S01]  /*22a70*/  FMUL R42, R37.reuse, R42 ;  /* 0x0000002a252a7220 */ /* 0x040fe20000400000 */
[----:B------:R-:W-:Y:S01]  /*22a80*/  FFMA R8, R44, 2, R9 ;  /* 0x400000002c087823 */ /* 0x000fe20000000009 */
[----:B------:R-:W-:Y:S01]  /*22a90*/  FMUL R37, R37, R41 ;  /* 0x0000002925257220 */ /* 0x000fe20000400000 */
[----:B------:R-:W-:Y:S01]  /*22aa0*/  FADD R23, R39, R39 ;  /* 0x0000002727177221 */ /* 0x000fe20000000000 */
[----:B------:R-:W-:Y:S01]  /*22ab0*/  FFMA R41, R41, R77, R56 ;  /* 0x0000004d29297223 */ /* 0x000fe20000000038 */
[----:B------:R-:W-:Y:S01]  /*22ac0*/  FFMA R56, R20, R2, -R59 ;  /* 0x0000000214387223 */ /* 0x000fe2000000083b */
[----:B------:R-:W-:Y:S01]  /*22ad0*/  FMUL R20, R21, R4 ;  /* 0x0000000415147220 */ /* 0x000fe20000400000 */
[----:B------:R-:W-:Y:S01]  /*22ae0*/  FFMA R39, R39, 4, R8 ;  /* 0x4080000027277823 */ /* 0x000fe20000000008 */
[--C-:B------:R-:W-:Y:S01]  /*22af0*/  FADD R21, R9, R23.reuse ;  /* 0x0000001709157221 */ /* 0x100fe20000000000 */
[C---:B------:R-:W-:Y:S01]  /*22b00*/  FADD R8, R38.reuse, R38 ;  /* 0x0000002626087221 */ /* 0x040fe20000000000 */
[----:B------:R-:W-:Y:S01]  /*22b10*/  FMUL R38, R38, 4 ;  /* 0x4080000026267820 */ /* 0x000fe20000400000 */
[C---:B------:R-:W-:Y:S01]  /*22b20*/  FFMA R23, R44.reuse, 2, R23 ;  /* 0x400000002c177823 */ /* 0x040fe20000000017 */
[-C--:B------:R-:W-:Y:S01]  /*22b30*/  FFMA R58, R27, R2.reuse, -R20 ;  /* 0x000000021b3a7223 */ /* 0x080fe20000000814 */
[----:B------:R-:W-:Y:S01]  /*22b40*/  FFMA R44, R44, 4, R21 ;  /* 0x408000002c2c7823 */ /* 0x000fe20000000015 */
[----:B------:R-:W-:Y:S01]  /*22b50*/  FADD R20, R40, R40 ;  /* 0x0000002828147221 */ /* 0x000fe20000000000 */
[----:B------:R-:W-:Y:S01]  /*22b60*/  FADD R21, R60, R60 ;  /* 0x0000003c3c157221 */ /* 0x000fe20000000000 */
[C---:B------:R-:W-:Y:S01]  /*22b70*/  FMUL R27, R42.reuse, 4 ;  /* 0x408000002a1b7820 */ /* 0x040fe20000400000 */
[C---:B------:R-:W-:Y:S01]  /*22b80*/  FFMA R40, R37.reuse, 2, R38 ;  /* 0x4000000025287823 */ /* 0x040fe20000000026 */
[----:B------:R-:W-:Y:S01]  /*22b90*/  FADD R9, R42, R42 ;  /* 0x0000002a2a097221 */ /* 0x000fe20000000000 */
[----:B------:R-:W-:Y:S01]  /*22ba0*/  FFMA R37, R37, 2, R8 ;  /* 0x4000000025257823 */ /* 0x000fe20000000008 */
[----:B------:R-:W-:Y:S01]  /*22bb0*/  FFMA R27, R160, 2, R27 ;  /* 0x40000000a01b7823 */ /* 0x000fe2000000001b */
[----:B------:R-:W-:Y:S01]  /*22bc0*/  FADD R57, -R21, R40 ;  /* 0x0000002815397221 */ /* 0x000fe20000000100 */
[----:B------:R-:W-:Y:S01]  /*22bd0*/  FADD R38, R8, -R21 ;  /* 0x8000001508267221 */ /* 0x000fe20000000000 */
[----:B------:R-:W-:Y:S01]  /*22be0*/  FFMA R23, R62, 4, R23 ;  /* 0x408000003e177823 */ /* 0x000fe20000000017 */
[----:B------:R-:W-:Y:S01]  /*22bf0*/  FFMA R21, R160, 2, R9 ;  /* 0x40000000a0157823 */ /* 0x000fe20000000009 */
[----:B------:R-:W-:Y:S01]  /*22c00*/  FMUL R37, R37, R2 ;  /* 0x0000000225257220 */ /* 0x000fe20000400000 */
[----:B------:R-:W-:Y:S01]  /*22c10*/  FMUL R45, R0, R45 ;  /* 0x0000002d002d7220 */ /* 0x000fe20000400000 */
[----:B------:R-:W-:Y:S01]  /*22c20*/  FMUL R8, R2, R39 ;  /* 0x0000002702087220 */ /* 0x000fe20000400000 */
[----:B------:R-:W-:Y:S01]  /*22c30*/  FADD R27, -R20, R27 ;  /* 0x0000001b141b7221 */ /* 0x000fe20000000100 */
[----:B------:R-:W-:Y:S01]  /*22c40*/  FMUL R57, R4, R57 ;  /* 0x0000003904397220 */ /* 0x000fe20000400000 */
[----:B------:R-:W-:Y:S01]  /*22c50*/  FADD R9, R9, -R20 ;  /* 0x8000001409097221 */ /* 0x000fe20000000000 */
[----:B------:R-:W-:Y:S01]  /*22c60*/  FFMA R44, R44, R0, R37 ;  /* 0x000000002c2c7223 */ /* 0x000fe20000000025 */
[C---:B------:R-:W-:Y:S01]  /*22c70*/  FFMA R23, R4.reuse, R23, R45 ;  /* 0x0000001704177223 */ /* 0x040fe2000000002d */
[----:B------:R-:W-:Y:S01]  /*22c80*/  FFMA R21, R4, R21, R8 ;  /* 0x0000001504157223 */ /* 0x000fe20000000008 */
[----:B------:R-:W-:Y:S01]  /*22c90*/  FFMA R18, R18, 4, R47 ;  /* 0x4080000012127823 */ /* 0x000fe2000000002f */
[----:B------:R-:W-:Y:S01]  /*22ca0*/  FFMA R27, R0, R27, R57 ;  /* 0x0000001b001b7223 */ /* 0x000fe20000000039 */
[----:B------:R-:W-:Y:S01]  /*22cb0*/  FFMA R43, R43, R4, R44 ;  /* 0x000000042b2b7223 */ /* 0x000fe2000000002c */
[----:B------:R-:W-:Y:S01]  /*22cc0*/  FFMA R9, R2, -R9, R23 ;  /* 0x8000000902097223 */ /* 0x000fe20000000017 */
[----:B------:R-:W-:Y:S01]  /*22cd0*/  FFMA R21, R0, -R38, R21 ;  /* 0x8000002600157223 */ /* 0x000fe20000000015 */
[----:B------:R-:W-:Y:S01]  /*22ce0*/  FFMA R27, R2, R18, R27 ;  /* 0x00000012021b7223 */ /* 0x000fe2000000001b */
[----:B------:R-:W-:Y:S01]  /*22cf0*/  FADD R8, RZ, R43 ;  /* 0x0000002bff087221 */ /* 0x000fe20000000000 */
[----:B------:R-:W-:Y:S01]  /*22d00*/  FADD R18, RZ, R9 ;  /* 0x00000009ff127221 */ /* 0x000fe20000000000 */
[----:B------:R-:W-:Y:S01]  /*22d10*/  FADD R21, RZ, R21 ;  /* 0x00000015ff157221 */ /* 0x000fe20000000000 */
[----:B------:R-:W-:Y:S01]  /*22d20*/  FFMA R164, R164, R77, R154 ;  /* 0x0000004da4a47223 */ /* 0x000fe2000000009a */
[----:B------:R-:W-:Y:S01]  /*22d30*/  FFMA R46, -R13, R2, R46 ;  /* 0x000000020d2e7223 */ /* 0x000fe2000000012e */
[----:B------:R-:W-:Y:S01]  /*22d40*/  FFMA R56, R25, R4, R56 ;  /* 0x0000000419387223 */ /* 0x000fe20000000038 */
[----:B------:R-:W-:Y:S01]  /*22d50*/  FFMA R58, R19, R0, R58 ;  /* 0x00000000133a7223 */ /* 0x000fe2000000003a */
[----:B------:R-:W-:Y:S01]  /*22d60*/  FADD R27, RZ, R27 ;  /* 0x0000001bff1b7221 */ /* 0x000fe20000000000 */
[----:B------:R-:W-:Y:S01]  /*22d70*/  FADD R39, R8, R17 ;  /* 0x0000001108277221 */ /* 0x000fe20000000000 */
[----:B------:R-:W-:Y:S01]  /*22d80*/  FADD R43, R18, R3 ;  /* 0x00000003122b7221 */ /* 0x000fe20000000000 */
        /* <DEDUP_REMOVED lines=26> */
.L_x_580:
        /* <DEDUP_REMOVED lines=15> */
.L_x_581:
[----:B------:R-:W-:Y:S01]  /*23020*/  BSSY B2, `(.L_x_582) ;  /* 0x000017a000027945 */ /* 0x000fe20003800000 */
[----:B------:R-:W-:Y:S05]  /*23030*/  @!P0 BRA `(.L_x_583) ;  /* 0x0000174000008947 */ /* 0x000fea0003800000 */
[----:B------:R-:W2:Y:S04]  /*23040*/  LDL.LU R22, [R1+0xb0] ;  /* 0x0000b00001167983 */ /* 0x000ea80000300800 */
[----:B------:R-:W3:Y:S04]  /*23050*/  LDL.LU R20, [R1+0xac] ;  /* 0x0000ac0001147983 */ /* 0x000ee80000300800 */
[----:B------:R-:W4:Y:S01]  /*23060*/  LDL.LU R18, [R1+0xa8] ;  /* 0x0000a80001127983 */ /* 0x000f220000300800 */
[----:B-1----:R-:W-:Y:S01]  /*23070*/  FADD R37, RZ, R130 ;  /* 0x00000082ff257221 */ /* 0x002fe20000000000 */
[----:B------:R-:W-:Y:S01]  /*23080*/  FADD R149, RZ, R149 ;  /* 0x00000095ff957221 */ /* 0x000fe20000000000 */
[----:B------:R-:W-:Y:S01]  /*23090*/  FADD R150, RZ, R150 ;  /* 0x00000096ff967221 */ /* 0x000fe20000000000 */
[----:B------:R-:W-:Y:S01]  /*230a0*/  FADD R159, RZ, R159 ;  /* 0x0000009fff9f7221 */ /* 0x000fe20000000000 */
[----:B------:R-:W-:Y:S01]  /*230b0*/  FMUL R3, R37, R221 ;  /* 0x000000dd25037220 */ /* 0x000fe20000400000 */
[C---:B------:R-:W-:Y:S01]  /*230c0*/  FMUL R0, R149.reuse, R228 ;  /* 0x000000e495007220 */ /* 0x040fe20000400000 */
[C---:B------:R-:W-:Y:S01]  /*230d0*/  FMUL R2, R150.reuse, R229 ;  /* 0x000000e596027220 */ /* 0x040fe20000400000 */
[----:B------:R-:W-:Y:S01]  /*230e0*/  FMUL R4, R149, R226 ;  /* 0x000000e295047220 */ /* 0x000fe20000400000 */
[C---:B------:R-:W-:Y:S01]  /*230f0*/  FFMA R228, R150.reuse, R228, -R3 ;  /* 0x000000e496e47223 */ /* 0x040fe20000000803 */
[----:B------:R-:W-:Y:S01]  /*23100*/  FMUL R3, R37, R227 ;  /* 0x000000e325037220 */ /* 0x000fe20000400000 */
[----:B------:R-:W-:Y:S01]  /*23110*/  FSEL R159, R159, RZ, P0 ;  /* 0x000000ff9f9f7208 */ /* 0x000fe20000000000 */
[----:B------:R-:W-:Y:S01]  /*23120*/  FFMA R0, R37, R229, -R0 ;  /* 0x000000e525007223 */ /* 0x000fe20000000800 */
[----:B------:R-:W-:Y:S01]  /*23130*/  FADD R158, RZ, R158 ;  /* 0x0000009eff9e7221 */ /* 0x000fe20000000000 */
[----:B------:R-:W-:Y:S01]  /*23140*/  FADD R151, RZ, R151 ;  /* 0x00000097ff977221 */ /* 0x000fe20000000000 */
[----:B------:R-:W-:Y:S01]  /*23150*/  FFMA R226, R150, R226, -R3 ;  /* 0x000000e296e27223 */ /* 0x000fe20000000803 */
[----:B------:R-:W-:Y:S01]  /*23160*/  FFMA R221, R149, R221, -R2 ;  /* 0x000000dd95dd7223 */ /* 0x000fe20000000802 */
[----:B------:R-:W-:Y:S01]  /*23170*/  FADD R14, R159, R0 ;  /* 0x000000009f0e7221 */ /* 0x000fe20000000000 */
[----:B------:R-:W-:Y:S01]  /*23180*/  FSEL R25, R158, RZ, P0 ;  /* 0x000000ff9e197208 */ /* 0x000fe20000000000 */
[-C--:B------:R-:W-:Y:S01]  /*23190*/  FMUL R8, R150, R233.reuse ;  /* 0x000000e996087220 */ /* 0x080fe20000400000 */
[----:B------:R-:W-:-:S03]  /*231a0*/  FFMA R4, R37, R233, -R4 ;  /* 0x000000e925047223 */ /* 0x000fc60000000804 */
[----:B------:R-:W-:Y:S01]  /*231b0*/  FFMA R8, R149, R227, -R8 ;  /* 0x000000e395087223 */ /* 0x000fe20000000808 */
[----:B------:R-:W-:Y:S01]  /*231c0*/  FADD R228, R25, R228 ;  /* 0x000000e419e47221 */ /* 0x000fe20000000000 */
[----:B--2---:R-:W-:Y:S01]  /*231d0*/  FADD R3, RZ, R22 ;  /* 0x00000016ff037221 */ /* 0x004fe20000000000 */
[----:B---3--:R-:W-:-:S04]  /*231e0*/  FADD R2, RZ, R20 ;  /* 0x00000014ff027221 */ /* 0x008fc80000000000 */
[----:B------:R-:W-:Y:S01]  /*231f0*/  FSEL R29, R3, RZ, P0 ;  /* 0x000000ff031d7208 */ /* 0x000fe20000000000 */
[----:B----4-:R-:W-:Y:S01]  /*23200*/  FADD R0, RZ, R18 ;  /* 0x00000012ff007221 */ /* 0x010fe20000000000 */
[----:B------:R-:W-:Y:S02]  /*23210*/  FSEL R18, R151, RZ, P0 ;  /* 0x000000ff97127208 */ /* 0x000fe40000000000 */
[----:B------:R-:W-:Y:S02]  /*23220*/  FSEL R27, R2, RZ, P0 ;  /* 0x000000ff021b7208 */ /* 0x000fe40000000000 */
[----:B------:R-:W-:Y:S01]  /*23230*/  FSEL R3, R0, RZ, P0 ;  /* 0x000000ff00037208 */ /* 0x000fe20000000000 */
[----:B------:R-:W-:Y:S01]  /*23240*/  FADD R221, R18, R221 ;  /* 0x000000dd12dd7221 */ /* 0x000fe20000000000 */
[----:B------:R-:W-:Y:S01]  /*23250*/  FADD R0, R29, -R4 ;  /* 0x800000041d007221 */ /* 0x000fe20000000000 */
[----:B------:R-:W-:Y:S01]  /*23260*/  FADD R4, R27, -R226 ;  /* 0x800000e21b047221 */ /* 0x000fe20000000000 */
[----:B------:R-:W-:Y:S01]  /*23270*/  FADD R27, RZ, R14 ;  /* 0x0000000eff1b7221 */ /* 0x000fe20000000000 */
[----:B------:R-:W-:Y:S01]  /*23280*/  FADD R8, R3, -R8 ;  /* 0x8000000803087221 */ /* 0x000fe20000000000 */
        /* <DEDUP_REMOVED lines=15> */
.L_x_584:
        /* <DEDUP_REMOVED lines=14> */
.L_x_585:
[----:B-1----:R-:W-:Y:S01]  /*23460*/  FMUL R2, R53, R48 ;  /* 0x0000003035027220 */ /* 0x002fe20000400000 */
[----:B------:R-:W-:Y:S01]  /*23470*/  FMUL R39, R55, R50 ;  /* 0x0000003237277220 */ /* 0x000fe20000400000 */
[----:B------:R-:W-:Y:S01]  /*23480*/  FMUL R14, R51, R49 ;  /* 0x00000031330e7220 */ /* 0x000fe20000400000 */
[C---:B------:R-:W-:Y:S01]  /*23490*/  FMUL R27, R54.reuse, R51 ;  /* 0x00000033361b7220 */ /* 0x040fe20000400000 */
[----:B------:R-:W-:Y:S01]  /*234a0*/  FFMA R2, R53, R48, R2 ;  /* 0x0000003035027223 */ /* 0x000fe20000000002 */
[----:B------:R-:W-:Y:S01]  /*234b0*/  FADD R18, R39, R39 ;  /* 0x0000002727127221 */ /* 0x000fe20000000000 */
[----:B------:R-:W-:Y:S01]  /*234c0*/  FFMA R3, R51, R49, R14 ;  /* 0x0000003133037223 */ /* 0x000fe2000000000e */
[C---:B------:R-:W-:Y:S01]  /*234d0*/  FMUL R20, R55.reuse, R51 ;  /* 0x0000003337147220 */ /* 0x040fe20000400000 */
[----:B------:R-:W-:Y:S01]  /*234e0*/  FMUL R25, R54, R53 ;  /* 0x0000003536197220 */ /* 0x000fe20000400000 */
[C-C-:B------:R-:W-:Y:S01]  /*234f0*/  FADD R40, R2.reuse, -R18.reuse ;  /* 0x8000001202287221 */ /* 0x140fe20000000000 */
[----:B------:R-:W-:Y:S01]  /*23500*/  FADD R56, -R2, R3 ;  /* 0x0000000302387221 */ /* 0x000fe20000000100 */
[-C--:B------:R-:W-:Y:S01]  /*23510*/  FMUL R2, R55, R54.reuse ;  /* 0x0000003637027220 */ /* 0x080fe20000400000 */
[-C--:B------:R-:W-:Y:S01]  /*23520*/  FMUL R14, R53, R51.reuse ;  /* 0x00000033350e7220 */ /* 0x080fe20000400000 */
[----:B------:R-:W-:Y:S01]  /*23530*/  FADD R44, R3, R18 ;  /* 0x00000012032c7221 */ /* 0x000fe20000000000 */
[C---:B------:R-:W-:Y:S01]  /*23540*/  FFMA R29, R54.reuse, R51, R27 ;  /* 0x00000033361d7223 */ /* 0x040fe2000000001b */
[C---:B------:R-:W-:Y:S01]  /*23550*/  FMUL R18, R55.reuse, R53 ;  /* 0x0000003537127220 */ /* 0x040fe20000400000 */
[C---:B------:R-:W-:Y:S01]  /*23560*/  FFMA R26, R55.reuse, R51, R20 ;  /* 0x00000033371a7223 */ /* 0x040fe20000000014 */
[----:B------:R-:W-:Y:S01]  /*23570*/  FFMA R27, R54, R53, R25 ;  /* 0x00000035361b7223 */ /* 0x000fe20000000019 */
[----:B------:R-:W-:Y:S01]  /*23580*/  FFMA R2, R55, R54, R2 ;  /* 0x0000003637027223 */ /* 0x000fe20000000002 */
[----:B------:R-:W-:Y:S01]  /*23590*/  FFMA R3, R53, R51, R14 ;  /* 0x0000003335037223 */ /* 0x000fe2000000000e */
[----:B------:R-:W-:Y:S01]  /*235a0*/  FFMA R22, R55, R53, R18 ;  /* 0x0000003537167223 */ /* 0x000fe20000000012 */
[C-C-:B------:R-:W-:Y:S01]  /*235b0*/  FADD R25, R26.reuse, R27.reuse ;  /* 0x0000001b1a197221 */ /* 0x140fe20000000000 */
[----:B------:R-:W-:Y:S01]  /*235c0*/  FADD R26, R26, -R27 ;  /* 0x8000001b1a1a7221 */ /* 0x000fe20000000000 */
        /* <DEDUP_REMOVED lines=9> */
[C---:B------:R-:W-:Y:S01]  /*23660*/  FMUL R38, R51.reuse, R48 ;  /* 0x0000003033267220 */ /* 0x040fe20000400000 */
[----:B------:R-:W-:Y:S01]  /*23670*/  FMUL R46, R51, R51 ;  /* 0x00000033332e7220 */ /* 0x000fe20000400000 */
[----:B------:R-:W-:Y:S01]  /*23680*/  FFMA R41, R55, R55, R42 ;  /* 0x0000003737297223 */ /* 0x000fe2000000002a */
[----:B------:R-:W-:Y:S01]  /*23690*/  FADD R37, R3, R29 ;  /* 0x0000001d03257221 */ /* 0x000fe20000000000 */
[C---:B------:R-:W-:Y:S01]  /*236a0*/  FFMA R42, R38.reuse, 2, R3 ;  /* 0x40000000262a7823 */ /* 0x040fe20000000003 */
[----:B------:R-:W-:Y:S01]  /*236b0*/  FFMA R29, R38, 2, R29 ;  /* 0x40000000261d7823 */ /* 0x000fe2000000001d */
[----:B------:R-:W-:Y:S01]  /*236c0*/  FMUL R3, R54, R49 ;  /* 0x0000003136037220 */ /* 0x000fe20000400000 */
[----:B------:R-:W-:Y:S01]  /*236d0*/  FFMA R57, R46, 2, R41 ;  /* 0x400000002e397823 */ /* 0x000fe20000000029 */
[----:B------:R-:W-:Y:S01]  /*236e0*/  FMUL R58, R53, R53 ;  /* 0x00000035353a7220 */ /* 0x000fe20000400000 */
[----:B------:R-:W-:Y:S01]  /*236f0*/  FMUL R60, R54, R54 ;  /* 0x00000036363c7220 */ /* 0x000fe20000400000 */
[----:B------:R-:W-:Y:S01]  /*23700*/  FFMA R37, R38, 4, R37 ;  /* 0x4080000026257823 */ /* 0x000fe20000000025 */
[----:B------:R-:W-:Y:S01]  /*23710*/  FFMA R43, R2, 4, R29 ;  /* 0x40800000022b7823 */ /* 0x000fe2000000001d */
[----:B------:R-:W-:Y:S01]  /*23720*/  FMUL R46, R51, R50 ;  /* 0x00000032332e7220 */ /* 0x000fe20000400000 */
[C---:B------:R-:W-:Y:S01]  /*23730*/  FMUL R2, R55.reuse, R48 ;  /* 0x0000003037027220 */ /* 0x040fe20000400000 */
[-C--:B------:R-:W-:Y:S01]  /*23740*/  FFMA R38, R54, R49.reuse, R3 ;  /* 0x0000003136267223 */ /* 0x080fe20000000003 */
[----:B------:R-:W-:Y:S01]  /*23750*/  FMUL R49, R55, R49 ;  /* 0x0000003137317220 */ /* 0x000fe20000400000 */
[--C-:B------:R-:W-:Y:S01]  /*23760*/  FFMA R58, R58, 2, R41.reuse ;  /* 0x400000003a3a7823 */ /* 0x100fe20000000029 */
[----:B------:R-:W-:Y:S01]  /*23770*/  FFMA R60, R60, 2, R41 ;  /* 0x400000003c3c7823 */ /* 0x000fe20000000029 */
[----:B------:R-:W-:Y:S01]  /*23780*/  FFMA R42, R27, 4, R42 ;  /* 0x408000001b2a7823 */ /* 0x000fe2000000002a */
[-C--:B------:R-:W-:Y:S01]  /*23790*/  FFMA R29, R51, R50.reuse, R46 ;  /* 0x00000032331d7223 */ /* 0x080fe2000000002e */
[----:B------:R-:W-:Y:S01]  /*237a0*/  FMUL R50, R53, R50 ;  /* 0x0000003235327220 */ /* 0x000fe20000400000 */
[----:B------:R-:W-:Y:S01]  /*237b0*/  FMUL R41, R2, 4 ;  /* 0x4080000002297820 */ /* 0x000fe20000400000 */
[----:B------:R-:W-:Y:S01]  /*237c0*/  FMUL R27, R54, R48 ;  /* 0x00000030361b7220 */ /* 0x000fe20000400000 */
[----:B------:R-:W-:Y:S01]  /*237d0*/  FADD R3, R2, R2 ;  /* 0x0000000202037221 */ /* 0x000fe20000000000 */
[C---:B------:R-:W-:Y:S01]  /*237e0*/  FMUL R48, R49.reuse, 4 ;  /* 0x4080000031307820 */ /* 0x040fe20000400000 */
[C---:B------:R-:W-:Y:S01]  /*237f0*/  FFMA R45, R50.reuse, 2, R41 ;  /* 0x40000000322d7823 */ /* 0x040fe20000000029 */
[----:B------:R-:W-:Y:S01]  /*23800*/  FADD R2, R49, R49 ;  /* 0x0000003131027221 */ /* 0x000fe20000000000 */
[----:B------:R-:W-:Y:S01]  /*23810*/  FFMA R50, R50, 2, R3 ;  /* 0x4000000032327823 */ /* 0x000fe20000000003 */
[----:B------:R-:W-:Y:S01]  /*23820*/  FADD R41, R3, -R38 ;  /* 0x8000002603297221 */ /* 0x000fe20000000000 */
[----:B------:R-:W-:Y:S01]  /*23830*/  FFMA R48, R27, 2, R48 ;  /* 0x400000001b307823 */ /* 0x000fe20000000030 */
[----:B------:R-:W-:Y:S01]  /*23840*/  FADD R3, RZ, -R0 ;  /* 0x80000000ff037221 */ /* 0x000fe20000000000 */
[----:B------:R-:W-:Y:S01]  /*23850*/  FADD R46, -R38, R45 ;  /* 0x0000002d262e7221 */ /* 0x000fe20000000100 */
[----:B------:R-:W-:Y:S01]  /*23860*/  FADD R45, R2, -R29 ;  /* 0x8000001d022d7221 */ /* 0x000fe20000000000 */
[----:B------:R-:W-:Y:S01]  /*23870*/  FADD R47, -R29, R48 ;  /* 0x000000301d2f7221 */ /* 0x000fe20000000100 */
[----:B------:R-:W-:Y:S01]  /*23880*/  FFMA R27, R27, 2, R2 ;  /* 0x400000001b1b7823 */ /* 0x000fe20000000002 */
[----:B------:R-:W-:Y:S01]  /*23890*/  FADD R29, RZ, -R4 ;  /* 0x80000004ff1d7221 */ /* 0x000fe20000000000 */
[----:B------:R-:W-:Y:S01]  /*238a0*/  FMUL R44, R3, R44 ;  /* 0x0000002c032c7220 */ /* 0x000fe20000400000 */
[----:B------:R-:W-:Y:S01]  /*238b0*/  FADD R2, RZ, -R8 ;  /* 0x80000008ff027221 */ /* 0x000fe20000000000 */
[----:B------:R-:W-:Y:S01]  /*238c0*/  FMUL R38, R37, R3 ;  /* 0x0000000325267220 */ /* 0x000fe20000400000 */
[----:B------:R-:W-:Y:S01]  /*238d0*/  FMUL R46, R3, R46 ;  /* 0x0000002e032e7220 */ /* 0x000fe20000400000 */
[----:B------:R-:W-:Y:S01]  /*238e0*/  FFMA R37, R29, R42, R44 ;  /* 0x0000002a1d257223 */ /* 0x000fe2000000002c */
[----:B------:R-:W-:Y:S01]  /*238f0*/  FMUL R43, R2, R43 ;  /* 0x0000002b022b7220 */ /* 0x000fe20000400000 */
[----:B------:R-:W-:Y:S01]  /*23900*/  FFMA R27, R27, R2, R38 ;  /* 0x000000021b1b7223 */ /* 0x000fe20000000026 */
[----:B------:R-:W-:Y:S01]  /*23910*/  FADD R38, R60, -1 ;  /* 0xbf8000003c267421 */ /* 0x000fe20000000000 */
[----:B------:R-:W-:Y:S01]  /*23920*/  FFMA R41, R2, -R41, R37 ;  /* 0x8000002902297223 */ /* 0x000fe20000000025 */
[----:B------:R-:W-:Y:S01]  /*23930*/  FMUL R44, R3, R18 ;  /* 0x00000012032c7220 */ /* 0x000fe20000400000 */
[----:B------:R-:W-:Y:S01]  /*23940*/  FFMA R37, R40, R29, R27 ;  /* 0x0000001d28257223 */ /* 0x000fe2000000001b */
[----:B------:R-:W-:Y:S01]  /*23950*/  FADD R40, R57, -1 ;  /* 0xbf80000039287421 */ /* 0x000fe20000000000 */
[C---:B------:R-:W-:Y:S01]  /*23960*/  FMUL R27, R29.reuse, R26 ;  /* 0x0000001a1d1b7220 */ /* 0x040fe20000400000 */
[----:B------:R-:W-:Y:S01]  /*23970*/  FFMA R47, R29, R47, R46 ;  /* 0x0000002f1d2f7223 */ /* 0x000fe2000000002e */
[----:B------:R-:W-:Y:S01]  /*23980*/  FFMA R56, R39, 4, R56 ;  /* 0x4080000027387823 */ /* 0x000fe20000000038 */
[----:B------:R-:W-:Y:S01]  /*23990*/  FMUL R42, R3, R40 ;  /* 0x00000028032a7220 */ /* 0x000fe20000400000 */
[----:B------:R-:W-:Y:S01]  /*239a0*/  FFMA R46, R2, R38, -R27 ;  /* 0x00000026022e7223 */ /* 0x000fe2000000081b */
[C---:B------:R-:W-:Y:S01]  /*239b0*/  FFMA R50, R29.reuse, R50, R43 ;  /* 0x000000321d327223 */ /* 0x040fe2000000002b */
[----:B------:R-:W-:Y:S01]  /*239c0*/  FADD R27, R58, -1 ;  /* 0xbf8000003a1b7421 */ /* 0x000fe20000000000 */
[C---:B------:R-:W-:Y:S01]  /*239d0*/  FFMA R44, R2.reuse, R25, -R44 ;  /* 0x00000019022c7223 */ /* 0x040fe2000000082c */
[----:B------:R-:W-:Y:S01]  /*239e0*/  FFMA R39, R29, R14, R42 ;  /* 0x0000000e1d277223 */ /* 0x000fe2000000002a */
[C---:B------:R-:W-:Y:S01]  /*239f0*/  FFMA R45, R3.reuse, -R45, R50 ;  /* 0x8000002d032d7223 */ /* 0x040fe20000000032 */
[C---:B------:R-:W-:Y:S01]  /*23a00*/  FFMA R47, R2.reuse, R56, R47 ;  /* 0x00000038022f7223 */ /* 0x040fe2000000002f */
        /* <DEDUP_REMOVED lines=23> */
.L_x_586:
        /* <DEDUP_REMOVED lines=11> */
.L_x_587:
        /* <DEDUP_REMOVED lines=14> */
.L_x_588:
        /* <DEDUP_REMOVED lines=15> */
.L_x_589:
[----:B------:R-:W-:Y:S01]  /*23e00*/  FADD R0, RZ, R0 ;  /* 0x00000000ff007221 */ /* 0x000fe20000000000 */
[----:B-1----:R-:W-:Y:S01]  /*23e10*/  FADD R3, RZ, R4 ;  /* 0x00000004ff037221 */ /* 0x002fe20000000000 */
[----:B------:R-:W-:Y:S01]  /*23e20*/  FADD R128, RZ, R128 ;  /* 0x00000080ff807221 */ /* 0x000fe20000000000 */
[----:B------:R-:W-:Y:S01]  /*23e30*/  FADD R126, RZ, R126 ;  /* 0x0000007eff7e7221 */ /* 0x000fe20000000000 */
[----:B------:R-:W-:Y:S01]  /*23e40*/  FADD R5, R5, R0 ;  /* 0x0000000005057221 */ /* 0x000fe20000000000 */
[----:B------:R-:W-:Y:S01]  /*23e50*/  FADD R0, RZ, R131 ;  /* 0x00000083ff007221 */ /* 0x000fe20000000000 */
[----:B------:R-:W-:Y:S01]  /*23e60*/  FMUL R4, R31, R51 ;  /* 0x000000331f047220 */ /* 0x000fe20000400000 */
[----:B------:R-:W-:Y:S01]  /*23e70*/  FMUL R29, R30, R53 ;  /* 0x000000351e1d7220 */ /* 0x000fe20000400000 */
[----:B------:R-:W-:Y:S01]  /*23e80*/  FMUL R37, R32, R55 ;  /* 0x0000003720257220 */ /* 0x000fe20000400000 */
[----:B------:R-:W-:Y:S01]  /*23e90*/  FADD R3, R6, R3 ;  /* 0x0000000306037221 */ /* 0x000fe20000000000 */
[----:B------:R-:W-:Y:S01]  /*23ea0*/  FADD R2, RZ, R127 ;  /* 0x0000007fff027221 */ /* 0x000fe20000000000 */
[CC--:B------:R-:W-:Y:S01]  /*23eb0*/  FMUL R39, R33.reuse, R126.reuse ;  /* 0x0000007e21277220 */ /* 0x0c0fe20000400000 */
[----:B------:R-:W-:Y:S01]  /*23ec0*/  FMUL R41, R34, R126 ;  /* 0x0000007e22297220 */ /* 0x000fe20000400000 */
[C---:B------:R-:W-:Y:S01]  /*23ed0*/  FMUL R43, R33.reuse, R128 ;  /* 0x00000080212b7220 */ /* 0x040fe20000400000 */
[-C--:B------:R-:W-:Y:S01]  /*23ee0*/  FMUL R45, R33, R0.reuse ;  /* 0x00000000212d7220 */ /* 0x080fe20000400000 */
[----:B------:R-:W-:Y:S01]  /*23ef0*/  FADD R8, RZ, R8 ;  /* 0x00000008ff087221 */ /* 0x000fe20000000000 */
[----:B------:R-:W-:Y:S01]  /*23f00*/  FFMA R4, R31, R51, R4 ;  /* 0x000000331f047223 */ /* 0x000fe20000000004 */
[-C--:B------:R-:W-:Y:S01]  /*23f10*/  FFMA R29, R30, R53.reuse, R29 ;  /* 0x000000351e1d7223 */ /* 0x080fe2000000001d */
[----:B------:R-:W-:Y:S01]  /*23f20*/  FADD R6, R37, R37 ;  /* 0x0000002525067221 */ /* 0x000fe20000000000 */
[C---:B------:R-:W-:Y:S01]  /*23f30*/  FFMA R47, R36.reuse, R0, -R39 ;  /* 0x00000000242f7223 */ /* 0x040fe20000000827 */
[C---:B------:R-:W-:Y:S01]  /*23f40*/  FFMA R44, R36.reuse, R128, -R41 ;  /* 0x00000080242c7223 */ /* 0x040fe20000000829 */
[C---:B------:R-:W-:Y:S01]  /*23f50*/  FFMA R57, R36.reuse, R2, R43 ;  /* 0x0000000224397223 */ /* 0x040fe2000000002b */
[----:B------:R-:W-:Y:S01]  /*23f60*/  FFMA R59, R36, R126, R45 ;  /* 0x0000007e243b7223 */ /* 0x000fe2000000002d */
[----:B------:R-:W-:Y:S01]  /*23f70*/  FADD R7, R7, R8 ;  /* 0x0000000807077221 */ /* 0x000fe20000000000 */
[----:B------:R-:W-:Y:S01]  /*23f80*/  FADD R36, R4, R6 ;  /* 0x0000000604247221 */ /* 0x000fe20000000000 */
[----:B------:R-:W-:Y:S01]  /*23f90*/  FADD R42, -R29, R4 ;  /* 0x000000041d2a7221 */ /* 0x000fe20000000100 */
[----:B------:R-:W-:Y:S01]  /*23fa0*/  FMUL R4, R32, R54 ;  /* 0x0000003620047220 */ /* 0x000fe20000400000 */
[----:B------:R-:W-:Y:S01]  /*23fb0*/  FMUL R8, R31, R53 ;  /* 0x000000351f087220 */ /* 0x000fe20000400000 */
[----:B------:R-:W-:Y:S01]  /*23fc0*/  FMUL R41, R14, R3 ;  /* 0x000000030e297220 */ /* 0x000fe20000400000 */
[----:B------:R-:W-:Y:S01]  /*23fd0*/  FADD R39, R29, -R6 ;  /* 0x800000061d277221 */ /* 0x000fe20000000000 */
[-C--:B------:R-:W-:Y:S01]  /*23fe0*/  FMUL R18, R18, R5.reuse ;  /* 0x0000000512127220 */ /* 0x080fe20000400000 */
[----:B------:R-:W-:Y:S01]  /*23ff0*/  FADD R6, R4, R4 ;  /* 0x0000000404067221 */ /* 0x000fe20000000000 */
[----:B------:R-:W-:Y:S01]  /*24000*/  FADD R14, R8, R8 ;  /* 0x00000008080e7221 */ /* 0x000fe20000000000 */
[----:B------:R-:W-:Y:S01]  /*24010*/  FFMA R43, R40, R5, R41 ;  /* 0x00000005282b7223 */ /* 0x000fe20000000029 */
[----:B------:R-:W-:Y:S01]  /*24020*/  FMUL R29, R26, R3 ;  /* 0x000000031a1d7220 */ /* 0x000fe20000400000 */
[----:B------:R-:W-:Y:S01]  /*24030*/  FFMA R40, R25, R7, -R18 ;  /* 0x0000000719287223 */ /* 0x000fe20000000812 */
[----:B------:R-:W-:Y:S01]  /*24040*/  FMUL R25, R30, R51 ;  /* 0x000000331e197220 */ /* 0x000fe20000400000 */
[----:B------:R-:W-:Y:S01]  /*24050*/  FADD R18, R6, R14 ;  /* 0x0000000e06127221 */ /* 0x000fe20000000000 */
[----:B------:R-:W-:Y:S01]  /*24060*/  FFMA R45, R38, R7, -R29 ;  /* 0x00000007262d7223 */ /* 0x000fe2000000081d */
[-C--:B------:R-:W-:Y:S01]  /*24070*/  FFMA R49, -R33, R2.reuse, R44 ;  /* 0x0000000221317223 */ /* 0x080fe2000000012c */
[C---:B------:R-:W-:Y:S01]  /*24080*/  FFMA R29, R25.reuse, 2, R6 ;  /* 0x40000000191d7823 */ /* 0x040fe20000000006 */
[C---:B------:R-:W-:Y:S01]  /*24090*/  FFMA R33, R25.reuse, 2, R14 ;  /* 0x4000000019217823 */ /* 0x040fe2000000000e */
[----:B------:R-:W-:Y:S01]  /*240a0*/  FFMA R18, R25, 4, R18 ;  /* 0x4080000019127823 */ /* 0x000fe20000000012 */
[-C--:B------:R-:W-:Y:S01]  /*240b0*/  FMUL R25, R32, R51.reuse ;  /* 0x0000003320197220 */ /* 0x080fe20000400000 */
[----:B------:R-:W-:Y:S01]  /*240c0*/  FFMA R38, R34, R2, R47 ;  /* 0x0000000222267223 */ /* 0x000fe2000000002f */
[CC--:B------:R-:W-:Y:S01]  /*240d0*/  FMUL R6, R31.reuse, R54.reuse ;  /* 0x000000361f067220 */ /* 0x0c0fe20000400000 */
[C---:B------:R-:W-:Y:S01]  /*240e0*/  FMUL R41, R126.reuse, R51 ;  /* 0x000000337e297220 */ /* 0x040fe20000400000 */
[----:B------:R-:W-:Y:S01]  /*240f0*/  FMUL R47, R126, R53 ;  /* 0x000000357e2f7220 */ /* 0x000fe20000400000 */
[-C--:B------:R-:W-:Y:S01]  /*24100*/  FMUL R61, R128, R51.reuse ;  /* 0x00000033803d7220 */ /* 0x080fe20000400000 */
[-C--:B------:R-:W-:Y:S01]  /*24110*/  FMUL R63, R0, R51.reuse ;  /* 0x00000033003f7220 */ /* 0x080fe20000400000 */
[----:B------:R-:W-:Y:S01]  /*24120*/  FFMA R8, R8, 4, R29 ;  /* 0x4080000008087823 */ /* 0x000fe2000000001d */
[C---:B------:R-:W-:Y:S01]  /*24130*/  FFMA R14, R32.reuse, R51, R25 ;  /* 0x00000033200e7223 */ /* 0x040fe20000000019 */
[----:B------:R-:W-:Y:S01]  /*24140*/  FMUL R25, R32, R53 ;  /* 0x0000003520197220 */ /* 0x000fe20000400000 */
[CC--:B------:R-:W-:Y:S01]  /*24150*/  FFMA R29, R31.reuse, R54.reuse, R6 ;  /* 0x000000361f1d7223 */ /* 0x0c0fe20000000006 */
[-C--:B------:R-:W-:Y:S01]  /*24160*/  FMUL R31, R31, R55.reuse ;  /* 0x000000371f1f7220 */ /* 0x080fe20000400000 */
[-C--:B------:R-:W-:Y:S01]  /*24170*/  FFMA R32, R0, R55.reuse, -R41 ;  /* 0x0000003700207223 */ /* 0x080fe20000000829 */
[-C--:B------:R-:W-:Y:S01]  /*24180*/  FFMA R47, R128, R55.reuse, -R47 ;  /* 0x00000037802f7223 */ /* 0x080fe2000000082f */
[-C--:B------:R-:W-:Y:S01]  /*24190*/  FFMA R61, R2, R55.reuse, -R61 ;  /* 0x00000037023d7223 */ /* 0x080fe2000000083d */
[-C--:B------:R-:W-:Y:S01]  /*241a0*/  FFMA R63, R126, R55.reuse, R63 ;  /* 0x000000377e3f7223 */ /* 0x080fe2000000003f */
[C---:B------:R-:W-:Y:S01]  /*241b0*/  FMUL R55, R30.reuse, R55 ;  /* 0x000000371e377220 */ /* 0x040fe20000400000 */
[----:B------:R-:W-:Y:S01]  /*241c0*/  FMUL R30, R30, R54 ;  /* 0x000000361e1e7220 */ /* 0x000fe20000400000 */
[----:B------:R-:W-:Y:S01]  /*241d0*/  FMUL R41, R31, 4 ;  /* 0x408000001f297820 */ /* 0x000fe20000400000 */
[----:B------:R-:W-:Y:S01]  /*241e0*/  FFMA R33, R4, 4, R33 ;  /* 0x4080000004217823 */ /* 0x000fe20000000021 */
[----:B------:R-:W-:Y:S01]  /*241f0*/  FMUL R6, R55, 4 ;  /* 0x4080000037067820 */ /* 0x000fe20000400000 */
[----:B------:R-:W-:Y:S01]  /*24200*/  FADD R31, R31, R31 ;  /* 0x0000001f1f1f7221 */ /* 0x000fe20000000000 */
[----:B------:R-:W-:Y:S01]  /*24210*/  FADD R4, R55, R55 ;  /* 0x0000003737047221 */ /* 0x000fe20000000000 */
[C---:B------:R-:W-:Y:S01]  /*24220*/  FFMA R41, R30.reuse, 2, R41 ;  /* 0x400000001e297823 */ /* 0x040fe20000000029 */
[C---:B------:R-:W-:Y:S01]  /*24230*/  FFMA R26, R25.reuse, 2, R6 ;  /* 0x40000000191a7823 */ /* 0x040fe20000000006 */
[----:B------:R-:W-:Y:S01]  /*24240*/  FFMA R30, R30, 2, R31 ;  /* 0x400000001e1e7823 */ /* 0x000fe2000000001f */
[----:B------:R-:W-:Y:S01]  /*24250*/  FFMA R6, R25, 2, R4 ;  /* 0x4000000019067823 */ /* 0x000fe20000000004 */
[----:B------:R-:W-:Y:S01]  /*24260*/  FADD R31, R31, -R14 ;  /* 0x8000000e1f1f7221 */ /* 0x000fe20000000000 */
[-C--:B------:R-:W-:Y:S01]  /*24270*/  FFMA R25, R2, -R53.reuse, R32 ;  /* 0x8000003502197223 */ /* 0x080fe20000000020 */
[----:B------:R-:W-:Y:S01]  /*24280*/  FADD R14, -R14, R41 ;  /* 0x000000290e0e7221 */ /* 0x000fe20000000100 */
[----:B------:R-:W-:Y:S01]  /*24290*/  FADD R4, R4, -R29 ;  /* 0x8000001d04047221 */ /* 0x000fe20000000000 */
[----:B------:R-:W-:Y:S01]  /*242a0*/  FADD R26, -R29, R26 ;  /* 0x0000001a1d1a7221 */ /* 0x000fe20000000100 */
[-C--:B------:R-:W-:Y:S01]  /*242b0*/  FFMA R59, R34, R128.reuse, R59 ;  /* 0x00000080223b7223 */ /* 0x080fe2000000003b */
[C---:B------:R-:W-:Y:S01]  /*242c0*/  FFMA R63, R128.reuse, R53, R63 ;  /* 0x00000035803f7223 */ /* 0x040fe2000000003f */
[----:B------:R-:W-:Y:S01]  /*242d0*/  FFMA R29, -R35, R128, R38 ;  /* 0x00000080231d7223 */ /* 0x000fe20000000126 */
[----:B------:R-:W-:Y:S01]  /*242e0*/  FFMA R128, R128, R54, R25 ;  /* 0x0000003680807223 */ /* 0x000fe20000000019 */
[----:B------:R-:W-:Y:S01]  /*242f0*/  FFMA R40, R27, R3, R40 ;  /* 0x000000031b287223 */ /* 0x000fe20000000028 */
[C---:B------:R-:W-:Y:S01]  /*24300*/  FMUL R6, R3.reuse, R6 ;  /* 0x0000000603067220 */ /* 0x040fe20000400000 */
[----:B------:R-:W-:Y:S01]  /*24310*/  FMUL R25, R18, R5 ;  /* 0x0000000512197220 */ /* 0x000fe20000400000 */
[C---:B------:R-:W-:Y:S01]  /*24320*/  FMUL R8, R3.reuse, R8 ;  /* 0x0000000803087220 */ /* 0x040fe20000400000 */
[----:B------:R-:W-:Y:S01]  /*24330*/  FMUL R27, R3, R14 ;  /* 0x0000000e031b7220 */ /* 0x000fe20000400000 */
[----:B------:R-:W-:Y:S01]  /*24340*/  FFMA R6, R7, R33, R6 ;  /* 0x0000002107067223 */ /* 0x000fe20000000006 */
[----:B------:R-:W-:Y:S01]  /*24350*/  FFMA R37, R37, 4, R42 ;  /* 0x4080000025257823 */ /* 0x000fe2000000002a */
[----:B------:R-:W-:Y:S01]  /*24360*/  FFMA R30, R30, R7, R25 ;  /* 0x000000071e1e7223 */ /* 0x000fe20000000019 */
[C---:B------:R-:W-:Y:S01]  /*24370*/  FFMA R8, R5.reuse, R36, R8 ;  /* 0x0000002405087223 */ /* 0x040fe20000000008 */
[C---:B------:R-:W-:Y:S01]  /*24380*/  FFMA R26, R5.reuse, R26, R27 ;  /* 0x0000001a051a7223 */ /* 0x040fe2000000001b */
[----:B------:R-:W-:Y:S01]  /*24390*/  FFMA R57, -R34, R0, R57 ;  /* 0x0000000022397223 */ /* 0x000fe20000000139 */
[----:B------:R-:W-:Y:S01]  /*243a0*/  FFMA R6, R5, -R31, R6 ;  /* 0x8000001f05067223 */ /* 0x000fe20000000006 */
[----:B------:R-:W-:Y:S01]  /*243b0*/  FFMA R47, R2, R51, R47 ;  /* 0x00000033022f7223 */ /* 0x000fe2000000002f */
[C---:B------:R-:W-:Y:S01]  /*243c0*/  FFMA R61, R0.reuse, R53, R61 ;  /* 0x00000035003d7223 */ /* 0x040fe2000000003d */
[----:B------:R-:W-:Y:S01]  /*243d0*/  FFMA R30, R39, R3, R30 ;  /* 0x00000003271e7223 */ /* 0x000fe2000000001e */
[C---:B------:R-:W-:Y:S01]  /*243e0*/  FFMA R4, R7.reuse, -R4, R8 ;  /* 0x8000000407047223 */ /* 0x040fe20000000008 */
[----:B------:R-:W-:Y:S01]  /*243f0*/  FFMA R26, R7, R37, R26 ;  /* 0x00000025071a7223 */ /* 0x000fe2000000001a */
[C---:B------:R-:W-:Y:S01]  /*24400*/  FFMA R57, -R35.reuse, R126, R57 ;  /* 0x0000007e23397223 */ /* 0x040fe20000000139 */
[----:B------:R-:W-:Y:S01]  /*24410*/  FADD R6, RZ, R6 ;  /* 0x00000006ff067221 */ /* 0x000fe20000000000 */
[C---:B------:R-:W-:Y:S01]  /*24420*/  FFMA R49, R35.reuse, R0, R49 ;  /* 0x0000000023317223 */ /* 0x040fe20000000031 */
[----:B------:R-:W-:Y:S01]  /*24430*/  FFMA R59, R35, R2, R59 ;  /* 0x00000002233b7223 */ /* 0x000fe2000000003b */
[-C--:B------:R-:W-:Y:S01]  /*24440*/  FFMA R47, R0, -R54.reuse, R47 ;  /* 0x80000036002f7223 */ /* 0x080fe2000000002f */
[-C--:B------:R-:W-:Y:S01]  /*24450*/  FFMA R61, R126, -R54.reuse, R61 ;  /* 0x800000367e3d7223 */ /* 0x080fe2000000003d */
[----:B------:R-:W-:Y:S01]  /*24460*/  FFMA R63, R2, R54, R63 ;  /* 0x00000036023f7223 */ /* 0x000fe2000000003f */
[----:B------:R-:W-:Y:S01]  /*24470*/  FFMA R43, -R20, R7, R43 ;  /* 0x00000007142b7223 */ /* 0x000fe2000000012b */
[----:B------:R-:W-:Y:S01]  /*24480*/  FFMA R45, R22, R5, R45 ;  /* 0x00000005162d7223 */ /* 0x000fe2000000002d */
[----:B------:R-:W-:Y:S01]  /*24490*/  FADD R30, RZ, R30 ;  /* 0x0000001eff1e7221 */ /* 0x000fe20000000000 */
[----:B------:R-:W-:Y:S01]  /*244a0*/  FADD R4, RZ, R4 ;  /* 0x00000004ff047221 */ /* 0x000fe20000000000 */
[----:B------:R-:W-:Y:S01]  /*244b0*/  FADD R26, RZ, R26 ;  /* 0x0000001aff1a7221 */ /* 0x000fe20000000000 */
[----:B------:R-:W-:Y:S01]  /*244c0*/  FADD R57, R6, R57 ;  /* 0x0000003906397221 */ /* 0x000fe20000000000 */
[----:B------:R-:W-:Y:S01]  /*244d0*/  FADD R25, RZ, R5 ;  /* 0x00000005ff197221 */ /* 0x000fe20000000000 */
[----:B------:R-:W-:Y:S01]  /*244e0*/  FADD R27, RZ, R7 ;  /* 0x00000007ff1b7221 */ /* 0x000fe20000000000 */
[----:B------:R-:W-:Y:S01]  /*244f0*/  FADD R131, RZ, R128 ;  /* 0x00000080ff837221 */ /* 0x000fe20000000000 */
        /* <DEDUP_REMOVED lines=24> */
.L_x_590:
        /* <DEDUP_REMOVED lines=16> */
.L_x_583:
[----:B------:R-:W-:Y:S01]  /*24780*/  FADD R131, RZ, R131 ;  /* 0x00000083ff837221 */ /* 0x000fe20000000000 */
[----:B------:R-:W-:Y:S01]  /*24790*/  FADD R128, RZ, R128 ;  /* 0x00000080ff807221 */ /* 0x000fe20000000000 */
[----:B------:R-:W-:Y:S01]  /*247a0*/  FADD R127, RZ, R127 ;  /* 0x0000007fff7f7221 */ /* 0x000fe20000000000 */
[----:B------:R-:W-:-:S02]  /*247b0*/  FADD R126, RZ, R126 ;  /* 0x0000007eff7e7221 */ /* 0x000fc40000000000 */
.L_x_591:
[----:B------:R-:W-:Y:S05]  /*247c0*/  BSYNC B2 ;  /* 0x0000000000027941 */ /* 0x000fea0003800000 */
.L_x_582:
[----:B------:R-:W-:Y:S01]  /*247d0*/  ISETP.NE.U32.AND P0, PT, RZ, c[0x0][0x8c0], PT ;  /* 0x00023000ff007a0c */ /* 0x000fe20003f05070 */
[----:B-1----:R-:W-:Y:S01]  /*247e0*/  FADD R25, RZ, R5 ;  /* 0x00000005ff197221 */ /* 0x002fe20000000000 */
[----:B------:R-:W-:Y:S01]  /*247f0*/  FADD R27, RZ, R6 ;  /* 0x00000006ff1b7221 */ /* 0x000fe20000000000 */
[----:B------:R-:W-:Y:S01]  /*24800*/  FADD R7, RZ, R7 ;  /* 0x00000007ff077221 */ /* 0x000fe20000000000 */
[----:B------:R-:W-:Y:S01]  /*24810*/  ISETP.NE.AND.EX P0, PT, RZ, c[0x0][0x8c4], PT, P0 ;  /* 0x00023100ff007a0c */ /* 0x000fe20003f05300 */
[----:B------:R-:W-:Y:S01]  /*24820*/  FADD R131, RZ, R131 ;  /* 0x00000083ff837221 */ /* 0x000fe20000000000 */
[----:B------:R-:W-:Y:S01]  /*24830*/  FADD R29, RZ, R128 ;  /* 0x00000080ff1d7221 */ /* 0x000fe20000000000 */
[----:B------:R-:W-:Y:S01]  /*24840*/  FADD R127, RZ, R127 ;  /* 0x0000007fff7f7221 */ /* 0x000fe20000000000 */
[----:B------:R-:W-:-:S09]  /*24850*/  FADD R31, RZ, R126 ;  /* 0x0000007eff1f7221 */ /* 0x000fd20000000000 */
[----:B------:R-:W-:Y:S05]  /*24860*/  @!P0 BRA `(.L_x_592) ;  /* 0x000000e000008947 */ /* 0x000fea0003800000 */
[----:B------:R-:W-:Y:S02]  /*24870*/  SHF.R.S32.HI R5, RZ, 0x1f, R132 ;  /* 0x0000001fff057819 */ /* 0x000fe40000011484 */
[----:B------:R-:W-:-:S03]  /*24880*/  MOV R3, c[0x0][0x8e0] ;  /* 0x0002380000037a02 */ /* 0x000fc60000000f00 */
[----:B------:R-:W-:Y:S02]  /*24890*/  IMAD R5, R5, c[0x0][0x8e0], RZ ;  /* 0x0002380005057a24 */ /* 0x000fe400078e02ff */
[----:B------:R-:W-:-:S04]  /*248a0*/  IMAD.WIDE.U32 R2, R132, R3, c[0x0][0x8c0] ;  /* 0x0002300084027625 */ /* 0x000fc800078e0003 */
[----:B------:R-:W-:-:S05]  /*248b0*/  IMAD R5, R132, UR7, R5 ;  /* 0x0000000784057c24 */ /* 0x000fca000f8e0205 */
        /* <DEDUP_REMOVED lines=9> */
.L_x_592:
[----:B------:R-:W-:-:S04]  /*24950*/  ISETP.NE.U32.AND P0, PT, RZ, c[0x0][0x3b8], PT ;  /* 0x0000ee00ff007a0c */ /* 0x000fc80003f05070 */
[----:B------:R-:W-:-:S13]  /*24960*/  ISETP.NE.AND.EX P0, PT, RZ, c[0x0][0x3bc], PT, P0 ;  /* 0x0000ef00ff007a0c */ /* 0x000fda0003f05300 */
[----:B------:R-:W-:Y:S05]  /*24970*/  @!P0 BRA `(.L_x_593) ;  /* 0x000000d000008947 */ /* 0x000fea0003800000 */
[----:B------:R-:W-:Y:S01]  /*24980*/  MOV R3, c[0x0][0x3d0] ;  /* 0x0000f40000037a02 */ /* 0x000fe20000000f00 */
[----:B------:R-:W-:-:S03]  /*24990*/  IMAD R0, R24, c[0x0][0x3d0], RZ ;  /* 0x0000f40018007a24 */ /* 0x000fc600078e02ff */
[----:B------:R-:W-:Y:S01]  /*249a0*/  SHF.R.S32.HI R5, RZ, 0x1f, R3 ;  /* 0x0000001fff057819 */ /* 0x000fe20000011403 */
[----:B------:R-:W-:-:S04]  /*249b0*/  IMAD.WIDE.U32 R2, R132, R3, c[0x0][0x3b8] ;  /* 0x0000ee0084027625 */ /* 0x000fc800078e0003 */
[----:B------:R-:W-:-:S05]  /*249c0*/  IMAD R5, R132, R5, R0 ;  /* 0x0000000584057224 */ /* 0x000fca00078e0200 */
        /* <DEDUP_REMOVED lines=8> */
.L_x_593:
[----:B------:R-:W-:-:S04]  /*24a50*/  ISETP.NE.U32.AND P0, PT, RZ, c[0x0][0x888], PT ;  /* 0x00022200ff007a0c */ /* 0x000fc80003f05070 */
[----:B------:R-:W-:-:S13]  /*24a60*/  ISETP.NE.AND.EX P0, PT, RZ, c[0x0][0x88c], PT, P0 ;  /* 0x00022300ff007a0c */ /* 0x000fda0003f05300 */
[----:B------:R-:W-:Y:S05]  /*24a70*/  @!P0 BRA `(.L_x_594) ;  /* 0x000000e000008947 */ /* 0x000fea0003800000 */
[----:B------:R-:W-:Y:S02]  /*24a80*/  SHF.R.S32.HI R5, RZ, 0x1f, R132 ;  /* 0x0000001fff057819 */ /* 0x000fe40000011484 */
[----:B-1----:R-:W-:-:S03]  /*24a90*/  MOV R3, c[0x0][0x8a8] ;  /* 0x00022a0000037a02 */ /* 0x002fc60000000f00 */
        /* <DEDUP_REMOVED lines=12> */
.L_x_594:
[----:B------:R-:W-:-:S04]  /*24b60*/  ISETP.NE.U32.AND P0, PT, RZ, c[0x0][0x380], PT ;  /* 0x0000e000ff007a0c */ /* 0x000fc80003f05070 */
[----:B------:R-:W-:-:S13]  /*24b70*/  ISETP.NE.AND.EX P0, PT, RZ, c[0x0][0x384], PT, P0 ;  /* 0x0000e100ff007a0c */ /* 0x000fda0003f05300 */
[----:B------:R-:W-:Y:S05]  /*24b80*/  @!P0 BRA `(.L_x_132) ;  /* 0x000000d000008947 */ /* 0x000fea0003800000 */
[----:B-1----:R-:W-:Y:S01]  /*24b90*/  MOV R3, c[0x0][0x398] ;  /* 0x0000e60000037a02 */ /* 0x002fe20000000f00 */
        /* <DEDUP_REMOVED lines=12> */
.L_x_132:
[----:B------:R-:W-:Y:S05]  /*24c60*/  BSYNC B0 ;  /* 0x0000000000007941 */ /* 0x000fea0003800000 */
.L_x_131:
[----:B-1----:R-:W-:-:S05]  /*24c70*/  MOV R3, c[0x0][0x0] ;  /* 0x0000000000037a02 */ /* 0x002fca0000000f00 */
[----:B------:R-:W-:-:S05]  /*24c80*/  IMAD.WIDE.U32 R132, R3, c[0x0][0xc], R132 ;  /* 0x0000030003847a25 */ /* 0x000fca00078e0084 */
[----:B------:R-:W-:-:S04]  /*24c90*/  ISETP.GE.U32.AND P0, PT, R132, c[0x0][0x178], PT ;  /* 0x00005e0084007a0c */ /* 0x000fc80003f06070 */
[----:B------:R-:W-:-:S13]  /*24ca0*/  ISETP.GE.U32.AND.EX P0, PT, R133, c[0x0][0x17c], PT, P0 ;  /* 0x00005f0085007a0c */ /* 0x000fda0003f06100 */
[----:B------:R-:W-:Y:S01]  /*24cb0*/  @P0 CALL.REL.NOINC `(.L_x_595) ;  /* 0x0000001000000944 */ /* 0x000fe20003c00000 */
[----:B------:R-:W-:Y:S05]  /*24cc0*/  BRA `(.L_x_596) ;  /* 0xfffdb88000007947 */ /* 0x000fea000383ffff */
.L_x_595:
[----:B------:R-:W-:Y:S05]  /*24cd0*/  BSYNC B1 ;  /* 0x0000000000017941 */ /* 0x000fea0003800000 */
.L_x_130:
[----:B------:R-:W-:Y:S05]  /*24ce0*/  EXIT ;  /* 0x000000000000794d */ /* 0x000fea0003800000 */
        .weak           $__internal_5_$__cuda_sm20_rcp_rn_f32_slowpath
        .type           $__internal_5_$__cuda_sm20_rcp_rn_f32_slowpath,@function
        .size           $__internal_5_$__cuda_sm20_rcp_rn_f32_slowpath,($__internal_6_$__cuda_sm20_sqrt_rn_f32_slowpath - $__internal_5_$__cuda_sm20_rcp_rn_f32_slowpath)
$__internal_5_$__cuda_sm20_rcp_rn_f32_slowpath:
        /* <DEDUP_REMOVED lines=15> */
.L_x_598:
[----:B------:R-:W-:-:S04]  /*24de0*/  IADD3 R103, R104, -0xfd, RZ ;  /* 0xffffff0368677810 */ /* 0x000fc80007ffe0ff */
[----:B------:R-:W-:-:S13]  /*24df0*/  ISETP.GT.U32.AND P1, PT, R103, 0x1, PT ;  /* 0x000000016700780c */ /* 0x000fda0003f24070 */
[----:B------:R-:W-:Y:S05]  /*24e00*/  @P1 BRA `(.L_x_600) ;  /* 0x000001e000001947 */ /* 0x000fea0003800000 */
[----:B------:R-:W-:Y:S02]  /*24e10*/  LOP3.LUT R106, R20, 0x7fffff, RZ, 0xc0, !PT ;  /* 0x007fffff146a7812 */ /* 0x000fe400078ec0ff */
[----:B------:R-:W-:Y:S02]  /*24e20*/  MOV R134, 0x3 ;  /* 0x0000000300867802 */ /* 0x000fe40000000f00 */
[----:B------:R-:W-:Y:S02]  /*24e30*/  LOP3.LUT R106, R106, 0x3f800000, RZ, 0xfc, !PT ;  /* 0x3f8000006a6a7812 */ /* 0x000fe400078efcff */
[----:B------:R-:W-:Y:S02]  /*24e40*/  IADD3 R104, R104, -0xfc, RZ ;  /* 0xffffff0468687810 */ /* 0x000fe40007ffe0ff */
[----:B------:R-:W0:Y:S02]  /*24e50*/  MUFU.RCP R105, R106 ;  /* 0x0000006a00697308 */ /* 0x000e240000001000 */
[----:B0-----:R-:W-:-:S04]  /*24e60*/  FFMA R107, R106, R105, -1 ;  /* 0xbf8000006a6b7423 */ /* 0x001fc80000000069 */
[----:B------:R-:W-:-:S04]  /*24e70*/  FADD.FTZ R107, -R107, -RZ ;  /* 0x800000ff6b6b7221 */ /* 0x000fc80000010100 */
[CCC-:B------:R-:W-:Y:S01]  /*24e80*/  FFMA.RM R106, R105.reuse, R107.reuse, R105.reuse ;  /* 0x0000006b696a7223 */ /* 0x1c0fe20000004069 */
[----:B------:R-:W-:Y:S01]  /*24e90*/  FFMA.RP R105, R105, R107, R105 ;  /* 0x0000006b69697223 */ /* 0x000fe20000008069 */
[----:B------:R-:W-:-:S04]  /*24ea0*/  SHF.L.U32 R107, R134, R103, RZ ;  /* 0x00000067866b7219 */ /* 0x000fc800000006ff */
[C---:B------:R-:W-:Y:S02]  /*24eb0*/  FSETP.NEU.FTZ.AND P1, PT, R106.reuse, R105, PT ;  /* 0x000000696a00720b */ /* 0x040fe40003f3d000 */
[----:B------:R-:W-:Y:S02]  /*24ec0*/  LOP3.LUT R105, R106, 0x7fffff, RZ, 0xc0, !PT ;  /* 0x007fffff6a697812 */ /* 0x000fe400078ec0ff */
[----:B------:R-:W-:Y:S02]  /*24ed0*/  SEL R106, RZ, 0xffffffff, !P1 ;  /* 0xffffffffff6a7807 */ /* 0x000fe40004800000 */
[----:B------:R-:W-:Y:S02]  /*24ee0*/  LOP3.LUT R105, R105, 0x800000, RZ, 0xfc, !PT ;  /* 0x0080000069697812 */ /* 0x000fe400078efcff */
[----:B------:R-:W-:Y:S02]  /*24ef0*/  IADD3 R106, -R106, RZ, RZ ;  /* 0x000000ff6a6a7210 */ /* 0x000fe40007ffe1ff */
[----:B------:R-:W-:-:S02]  /*24f00*/  LOP3.LUT R107, R107, R105, RZ, 0xc0, !PT ;  /* 0x000000696b6b7212 */ /* 0x000fc400078ec0ff */
[-C--:B------:R-:W-:Y:S02]  /*24f10*/  LOP3.LUT P2, RZ, R106, R103.reuse, R105, 0xf8, !PT ;  /* 0x000000676aff7212 */ /* 0x080fe4000784f869 */
[----:B------:R-:W-:Y:S02]  /*24f20*/  SHF.R.U32.HI R107, RZ, R103, R107 ;  /* 0x00000067ff6b7219 */ /* 0x000fe4000001166b */
[----:B------:R-:W-:Y:S02]  /*24f30*/  SHF.R.U32.HI R104, RZ, R104, R105 ;  /* 0x00000068ff687219 */ /* 0x000fe40000011669 */
[C---:B------:R-:W-:Y:S02]  /*24f40*/  LOP3.LUT P1, RZ, R107.reuse, 0x1, RZ, 0xc0, !PT ;  /* 0x000000016bff7812 */ /* 0x040fe4000782c0ff */
[----:B------:R-:W-:-:S04]  /*24f50*/  LOP3.LUT P3, RZ, R107, 0x2, RZ, 0xc0, !PT ;  /* 0x000000026bff7812 */ /* 0x000fc8000786c0ff */
[----:B------:R-:W-:Y:S02]  /*24f60*/  PLOP3.LUT P1, PT, P1, P2, P3, 0xe0, 0x0 ;  /* 0x000000000000781c */ /* 0x000fe40000f25c30 */
[----:B------:R-:W-:Y:S02]  /*24f70*/  LOP3.LUT P2, RZ, R20, 0x7fffff, RZ, 0xc0, !PT ;  /* 0x007fffff14ff7812 */ /* 0x000fe4000784c0ff */
[----:B------:R-:W-:-:S04]  /*24f80*/  SEL R103, RZ, 0x1, !P1 ;  /* 0x00000001ff677807 */ /* 0x000fc80004800000 */
[----:B------:R-:W-:-:S04]  /*24f90*/  IADD3 R103, -R103, RZ, RZ ;  /* 0x000000ff67677210 */ /* 0x000fc80007ffe1ff */
[----:B------:R-:W-:-:S13]  /*24fa0*/  ISETP.GE.AND P1, PT, R103, RZ, PT ;  /* 0x000000ff6700720c */ /* 0x000fda0003f26270 */
[----:B------:R-:W-:-:S04]  /*24fb0*/  @!P1 IADD3 R104, R104, 0x1, RZ ;  /* 0x0000000168689810 */ /* 0x000fc80007ffe0ff */
[----:B------:R-:W-:-:S04]  /*24fc0*/  @!P2 SHF.L.U32 R104, R104, 0x1, RZ ;  /* 0x000000016868a819 */ /* 0x000fc800000006ff */
[----:B------:R-:W-:Y:S01]  /*24fd0*/  LOP3.LUT R103, R104, 0x80000000, R20, 0xf8, !PT ;  /* 0x8000000068677812 */ /* 0x000fe200078ef814 */
[----:B------:R-:W-:Y:S05]  /*24fe0*/  BRA `(.L_x_599) ;  /* 0x0000001000007947 */ /* 0x000fea0003800000 */
.L_x_600:
[----:B------:R0:W1:Y:S02]  /*24ff0*/  MUFU.RCP R103, R20 ;  /* 0x0000001400677308 */ /* 0x0000640000001000 */
.L_x_599:
[----:B------:R-:W-:Y:S05]  /*25000*/  BSYNC B2 ;  /* 0x0000000000027941 */ /* 0x000fea0003800000 */
.L_x_597:
[----:B0-----:R-:W-:Y:S02]  /*25010*/  MOV R20, R21 ;  /* 0x0000001500147202 */ /* 0x001fe40000000f00 */
[----:B------:R-:W-:-:S04]  /*25020*/  MOV R21, 0x0 ;  /* 0x0000000000157802 */ /* 0x000fc80000000f00 */
[----:B------:R-:W-:Y:S05]  /*25030*/  RET.REL.NODEC R20 `(eval_body_joints_cuda_kernel_backward) ;  /* 0xfffdafc014007950 */ /* 0x000fea0003c3ffff */
        .weak           $__internal_6_$__cuda_sm20_sqrt_rn_f32_slowpath
        .type           $__internal_6_$__cuda_sm20_sqrt_rn_f32_slowpath,@function
        .size           $__internal_6_$__cuda_sm20_sqrt_rn_f32_slowpath,($__internal_7_$__cuda_sm3x_div_rn_noftz_f32_slowpath - $__internal_6_$__cuda_sm20_sqrt_rn_f32_slowpath)
$__internal_6_$__cuda_sm20_sqrt_rn_f32_slowpath:
        /* <DEDUP_REMOVED lines=13> */
[----:B------:R-:W-:-:S03]  /*25110*/  @P1 FMUL.FTZ R104, R104, 0.5 ;  /* 0x3f00000068681820 */ /* 0x000fc60000410000 */
[----:B------:R-:W-:-:S04]  /*25120*/  @P1 FADD.FTZ R106, -R103, -RZ ;  /* 0x800000ff676a1221 */ /* 0x000fc80000010100 */
[----:B------:R-:W-:-:S04]  /*25130*/  @P1 FFMA R106, R103, R106, R105 ;  /* 0x0000006a676a1223 */ /* 0x000fc80000000069 */
[----:B------:R-:W-:Y:S01]  /*25140*/  @P1 FFMA R104, R106, R104, R103 ;  /* 0x000000686a681223 */ /* 0x000fe20000000067 */
[----:B------:R-:W-:-:S03]  /*25150*/  @!P1 MOV R103, R20 ;  /* 0x0000001400679202 */ /* 0x000fc60000000f00 */
[----:B------:R-:W-:Y:S01]  /*25160*/  @P1 FMUL.FTZ R103, R104, 2.3283064365386962891e-10 ;  /* 0x2f80000068671820 */ /* 0x000fe20000410000 */
.L_x_601:
[----:B------:R-:W-:Y:S02]  /*25170*/  MOV R20, R21 ;  /* 0x0000001500147202 */ /* 0x000fe40000000f00 */
[----:B------:R-:W-:-:S04]  /*25180*/  MOV R21, 0x0 ;  /* 0x0000000000157802 */ /* 0x000fc80000000f00 */
[----:B------:R-:W-:Y:S05]  /*25190*/  RET.REL.NODEC R20 `(eval_body_joints_cuda_kernel_backward) ;  /* 0xfffdae6014007950 */ /* 0x000fea0003c3ffff */
        .weak           $__internal_7_$__cuda_sm3x_div_rn_noftz_f32_slowpath
        .type           $__internal_7_$__cuda_sm3x_div_rn_noftz_f32_slowpath,@function
        .size           $__internal_7_$__cuda_sm3x_div_rn_noftz_f32_slowpath,(.L_x_2003 - $__internal_7_$__cuda_sm3x_div_rn_noftz_f32_slowpath)
$__internal_7_$__cuda_sm3x_div_rn_noftz_f32_slowpath:
        /* <DEDUP_REMOVED lines=34> */
.L_x_603:
[----:B------:R-:W-:Y:S01]  /*253c0*/  LEA R107, R105, 0xc0800000, 0x17 ;  /* 0xc0800000696b7811 */ /* 0x000fe200078eb8ff */
[----:B------:R-:W-:Y:S01]  /*253d0*/  BSSY B3, `(.L_x_608) ;  /* 0x0000036000037945 */ /* 0x000fe20003800000 */
[----:B------:R-:W-:Y:S02]  /*253e0*/  IADD3 R106, R106, -0x7f, RZ ;  /* 0xffffff816a6a7810 */ /* 0x000fe40007ffe0ff */
[----:B------:R-:W-:Y:S02]  /*253f0*/  IADD3 R107, -R107, R20, RZ ;  /* 0x000000146b6b7210 */ /* 0x000fe40007ffe1ff */
[C---:B------:R-:W-:Y:S01]  /*25400*/  IADD3 R105, R106.reuse, 0x7f, -R105 ;  /* 0x0000007f6a697810 */ /* 0x040fe20007ffe869 */
[----:B------:R-:W-:Y:S02]  /*25410*/  IMAD R20, R106, -0x800000, R21 ;  /* 0xff8000006a147824 */ /* 0x000fe400078e0215 */
[----:B------:R0:W1:Y:S01]  /*25420*/  MUFU.RCP R21, R107 ;  /* 0x0000006b00157308 */ /* 0x0000620000001000 */
[----:B------:R-:W-:Y:S01]  /*25430*/  IADD3 R104, R105, R104, RZ ;  /* 0x0000006869687210 */ /* 0x000fe20007ffe0ff */
[----:B0-----:R-:W-:-:S04]  /*25440*/  FADD.FTZ R107, -R107, -RZ ;  /* 0x800000ff6b6b7221 */ /* 0x001fc80000010100 */
[----:B-1----:R-:W-:-:S04]  /*25450*/  FFMA R105, R21, R107, 1 ;  /* 0x3f80000015697423 */ /* 0x002fc8000000006b */
        /* <DEDUP_REMOVED lines=19> */
[CCC-:B------:R-:W-:Y:S01]  /*25590*/  FFMA.RP R108, R21.reuse, R107.reuse, R105.reuse ;  /* 0x0000006b156c7223 */ /* 0x1c0fe20000008069 */
[CCC-:B------:R-:W-:Y:S01]  /*255a0*/  FFMA.RM R104, R21.reuse, R107.reuse, R105.reuse ;  /* 0x0000006b15687223 */ /* 0x1c0fe20000004069 */
[----:B------:R-:W-:Y:S01]  /*255b0*/  FFMA.RZ R21, R21, R107, R105 ;  /* 0x0000006b15157223 */ /* 0x000fe2000000c069 */
[C---:B------:R-:W-:Y:S02]  /*255c0*/  ISETP.NE.AND P3, PT, R106.reuse, RZ, PT ;  /* 0x000000ff6a00720c */ /* 0x040fe40003f65270 */
[----:B------:R-:W-:Y:S02]  /*255d0*/  ISETP.NE.AND P2, PT, R106, RZ, PT ;  /* 0x000000ff6a00720c */ /* 0x000fe40003f45270 */
[----:B------:R-:W-:Y:S02]  /*255e0*/  LOP3.LUT R21, R21, 0x7fffff, RZ, 0xc0, !PT ;  /* 0x007fffff15157812 */ /* 0x000fe400078ec0ff */
[----:B------:R-:W-:Y:S02]  /*255f0*/  FSETP.NEU.FTZ.AND P1, PT, R108, R104, PT ;  /* 0x000000686c00720b */ /* 0x000fe40003f3d000 */
[----:B------:R-:W-:-:S02]  /*25600*/  LOP3.LUT R21, R21, 0x800000, RZ, 0xfc, !PT ;  /* 0x0080000015157812 */ /* 0x000fc400078efcff */
[C---:B------:R-:W-:Y:S02]  /*25610*/  IADD3 R104, R106.reuse, 0x20, RZ ;  /* 0x000000206a687810 */ /* 0x040fe40007ffe0ff */
[----:B------:R-:W-:Y:S02]  /*25620*/  IADD3 R106, -R106, RZ, RZ ;  /* 0x000000ff6a6a7210 */ /* 0x000fe40007ffe1ff */
[----:B------:R-:W-:-:S04]  /*25630*/  SHF.L.U32 R104, R21, R104, RZ ;  /* 0x0000006815687219 */ /* 0x000fc800000006ff */
[----:B------:R-:W-:Y:S02]  /*25640*/  ISETP.NE.AND P2, PT, R104, RZ, P2 ;  /* 0x000000ff6800720c */ /* 0x000fe40001745270 */
[----:B------:R-:W-:Y:S02]  /*25650*/  SEL R104, R106, RZ, P3 ;  /* 0x000000ff6a687207 */ /* 0x000fe40001800000 */
[----:B------:R-:W-:Y:S02]  /*25660*/  PLOP3.LUT P1, PT, P1, P2, PT, 0xa8, 0x0 ;  /* 0x000000000000781c */ /* 0x000fe40000f25570 */
[----:B------:R-:W-:Y:S02]  /*25670*/  SHF.R.U32.HI R104, RZ, R104, R21 ;  /* 0x00000068ff687219 */ /* 0x000fe40000011615 */
[----:B------:R-:W-:Y:S02]  /*25680*/  SEL R105, RZ, 0x1, !P1 ;  /* 0x00000001ff697807 */ /* 0x000fe40004800000 */
[----:B------:R-:W-:-:S04]  /*25690*/  SHF.R.U32.HI R21, RZ, 0x1, R104 ;  /* 0x00000001ff157819 */ /* 0x000fc80000011668 */
[----:B------:R-:W-:-:S04]  /*256a0*/  LOP3.LUT R105, R105, 0x1, R21, 0xf8, !PT ;  /* 0x0000000169697812 */ /* 0x000fc800078ef815 */
[----:B------:R-:W-:-:S04]  /*256b0*/  LOP3.LUT R105, R105, R104, RZ, 0xc0, !PT ;  /* 0x0000006869697212 */ /* 0x000fc800078ec0ff */
[----:B------:R-:W-:-:S04]  /*256c0*/  IADD3 R105, R21, R105, RZ ;  /* 0x0000006915697210 */ /* 0x000fc80007ffe0ff */
[----:B------:R-:W-:Y:S01]  /*256d0*/  LOP3.LUT R20, R105, R20, RZ, 0xfc, !PT ;  /* 0x0000001469147212 */ /* 0x000fe200078efcff */
[----:B------:R-:W-:Y:S05]  /*256e0*/  BRA `(.L_x_611) ;  /* 0x0000004000007947 */ /* 0x000fea0003800000 */
.L_x_610:
[----:B------:R-:W-:-:S04]  /*256f0*/  LOP3.LUT R20, R20, 0x80000000, RZ, 0xc0, !PT ;  /* 0x8000000014147812 */ /* 0x000fc800078ec0ff */
[----:B------:R-:W-:Y:S01]  /*25700*/  LOP3.LUT R20, R20, 0x7f800000, RZ, 0xfc, !PT ;  /* 0x7f80000014147812 */ /* 0x000fe200078efcff */
[----:B------:R-:W-:Y:S05]  /*25710*/  BRA `(.L_x_611) ;  /* 0x0000001000007947 */ /* 0x000fea0003800000 */
.L_x_609:
[----:B------:R-:W-:Y:S02]  /*25720*/  LEA R20, R104, R20, 0x17 ;  /* 0x0000001468147211 */ /* 0x000fe400078eb8ff */
.L_x_611:
[----:B------:R-:W-:Y:S05]  /*25730*/  BSYNC B3 ;  /* 0x0000000000037941 */ /* 0x000fea0003800000 */
.L_x_608:
[----:B------:R-:W-:Y:S05]  /*25740*/  BRA `(.L_x_612) ;  /* 0x0000008000007947 */ /* 0x000fea0003800000 */
.L_x_607:
[----:B------:R-:W-:-:S04]  /*25750*/  LOP3.LUT R20, R20, 0x80000000, R21, 0x48, !PT ;  /* 0x8000000014147812 */ /* 0x000fc800078e4815 */
[----:B------:R-:W-:Y:S01]  /*25760*/  LOP3.LUT R20, R20, 0x7f800000, RZ, 0xfc, !PT ;  /* 0x7f80000014147812 */ /* 0x000fe200078efcff */
[----:B------:R-:W-:Y:S05]  /*25770*/  BRA `(.L_x_612) ;  /* 0x0000005000007947 */ /* 0x000fea0003800000 */
.L_x_606:
[----:B------:R-:W-:Y:S01]  /*25780*/  LOP3.LUT R20, R20, 0x80000000, R21, 0x48, !PT ;  /* 0x8000000014147812 */ /* 0x000fe200078e4815 */
[----:B------:R-:W-:Y:S05]  /*25790*/  BRA `(.L_x_612) ;  /* 0x0000003000007947 */ /* 0x000fea0003800000 */
.L_x_605:
[----:B------:R-:W0:Y:S01]  /*257a0*/  MUFU.RSQ R20, -QNAN ;  /* 0xffc0000000147908 */ /* 0x000e220000001400 */
[----:B------:R-:W-:Y:S05]  /*257b0*/  BRA `(.L_x_612) ;  /* 0x0000001000007947 */ /* 0x000fea0003800000 */
.L_x_604:
[----:B------:R-:W-:Y:S02]  /*257c0*/  FADD.FTZ R20, R21, R20 ;  /* 0x0000001415147221 */ /* 0x000fe40000010000 */
.L_x_612:
[----:B------:R-:W-:Y:S05]  /*257d0*/  BSYNC B2 ;  /* 0x0000000000027941 */ /* 0x000fea0003800000 */
.L_x_602:
[----:B0-----:R-:W-:Y:S02]  /*257e0*/  MOV R104, R20 ;  /* 0x0000001400687202 */ /* 0x001fe40000000f00 */
[----:B------:R-:W-:Y:S02]  /*257f0*/  MOV R20, R103 ;  /* 0x0000006700147202 */ /* 0x000fe40000000f00 */
[----:B------:R-:W-:-:S04]  /*25800*/  MOV R21, 0x0 ;  /* 0x0000000000157802 */ /* 0x000fc80000000f00 */
[----:B------:R-:W-:Y:S05]  /*25810*/  RET.REL.NODEC R20 `(eval_body_joints_cuda_kernel_backward) ;  /* 0xfffda7e014007950 */ /* 0x000fea0003c3ffff */
.L_x_613:
        /* <DEDUP_REMOVED lines=14> */
.L_x_2003:


//--------------------- .text.eval_body_joints_cuda_kernel_forward --------------------------
	.section	.text.eval_body_joints_cuda_kernel_forward,"ax",@progbits
	.sectioninfo	@"SHI_REGISTERS=104"
	.align	128
        .global         eval_body_joints_cuda_kernel_forward
        .type           eval_body_joints_cuda_kernel_forward,@function
        .size           eval_body_joints_cuda_kernel_forward,(.L_x_2006 - eval_body_joints_cuda_kernel_forward)
        .other          eval_body_joints_cuda_kernel_forward,@"STO_CUDA_ENTRY STV_DEFAULT"
eval_body_joints_cuda_kernel_forward:
.text.eval_body_joints_cuda_kernel_forward:
[----:B------:R-:W-:Y:S02]  /*0000*/  MOV R1, c[0x0][0x28] ;  /* 0x00000a0000017a02 */ /* 0x000fe40000000f00 */
[----:B------:R-:W0:Y:S01]  /*0010*/  S2R R2, SR_TID.X ;  /* 0x0000000000027919 */ /* 0x000e220000002100 */
[----:B------:R-:W-:Y:S02]  /*0020*/  MOV R3, RZ ;  /* 0x000000ff00037202 */ /* 0x000fe40000000f00 */
[----:B------:R-:W-:Y:S01]  /*0030*/  IADD3 R1, R1, -0x20, RZ ;  /* 0xffffffe001017810 */ /* 0x000fe20007ffe0ff */
        /* <DEDUP_REMOVED lines=8> */
[----:B------:R-:W-:Y:S01]  /*00c0*/  ULDC UR7, c[0x0][0xc] ;  /* 0x0000030000077ab9 */ /* 0x000fe20000000800 */
[----:B------:R-:W-:Y:S01]  /*00d0*/  MOV R20, R8 ;  /* 0x0000000800147202 */ /* 0x000fe20000000f00 */
[----:B------:R-:W-:Y:S01]  /*00e0*/  UIMAD.WIDE.U32 UR6, UR6, UR7, URZ ;  /* 0x00000007060672a5 */ /* 0x000fe2000f8e003f */
[----:B------:R-:W-:Y:S01]  /*00f0*/  FMUL R21, R21, 0.0099999997764825820923 ;  /* 0x3c23d70a15157820 */ /* 0x000fe20000400000 */
        /* <DEDUP_REMOVED lines=39> */
[----:B------:R-:W-:Y:S02]  /*0370*/  UIADD3 UR28, UR7, UR4, URZ ;  /* 0x00000004071c7290 */ /* 0x000fe4000fffe03f */
[----:B------:R-:W-:Y:S02]  /*0380*/  ULDC.64 UR22, c[0x0][0x118] ;  /* 0x0000460000167ab9 */ /* 0x000fe40000000a00 */
.L_x_756:
[----:B0-----:R-:W-:Y:S02]  /*0390*/  MOV R2, c[0x0][0x2f0] ;  /* 0x0000bc0000027a02 */ /* 0x001fe40000000f00 */
[----:B------:R-:W-:Y:S02]  /*03a0*/  SHF.R.S32.HI R0, RZ, 0x1f, R20 ;  /* 0x0000001fff007819 */ /* 0x000fe40000011414 */
[----:B------:R-:W-:Y:S02]  /*03b0*/  SHF.R.S32.HI R2, RZ, 0x1f, R2 ;  /* 0x0000001fff027819 */ /* 0x000fe40000011402 */
[----:B------:R-:W-:Y:S01]  /*03c0*/  MOV R4, c[0x0][0x2b8] ;  /* 0x0000ae0000047a02 */ /* 0x000fe20000000f00 */
[----:B------:R-:W-:Y:S01]  /*03d0*/  IMAD R3, R0, c[0x0][0x2f0], RZ ;  /* 0x0000bc0000037a24 */ /* 0x000fe200078e02ff */
[----:B------:R-:W-:-:S02]  /*03e0*/  MOV R5, c[0x0][0x2f0] ;  /* 0x0000bc0000057a02 */ /* 0x000fc40000000f00 */
[----:B------:R-:W-:Y:S01]  /*03f0*/  SHF.R.S32.HI R7, RZ, 0x1f, R4 ;  /* 0x0000001fff077819 */ /* 0x000fe20000011404 */
[----:B------:R-:W-:Y:S01]  /*0400*/  IMAD R11, R2, R20, R3 ;  /* 0x00000014020b7224 */ /* 0x000fe200078e0203 */
[----:B------:R-:W-:Y:S01]  /*0410*/  MOV R13, c[0x0][0x2b8] ;  /* 0x0000ae00000d7a02 */ /* 0x000fe20000000f00 */
[----:B------:R-:W-:Y:S02]  /*0420*/  IMAD R3, R0, c[0x0][0x2b8], RZ ;  /* 0x0000ae0000037a24 */ /* 0x000fe400078e02ff */
[----:B------:R-:W-:-:S04]  /*0430*/  IMAD.WIDE.U32 R4, R20, R5, c[0x0][0x2d0] ;  /* 0x0000b40014047625 */ /* 0x000fc800078e0005 */
[----:B------:R-:W-:Y:S01]  /*0440*/  IMAD R7, R7, R20, R3 ;  /* 0x0000001407077224 */ /* 0x000fe200078e0203 */
[----:B------:R-:W-:Y:S01]  /*0450*/  IADD3 R5, R5, R11, RZ ;  /* 0x0000000b05057210 */ /* 0x000fe20007ffe0ff */
[----:B------:R-:W-:-:S04]  /*0460*/  IMAD.WIDE.U32 R2, R20, R13, c[0x0][0x298] ;  /* 0x0000a60014027625 */ /* 0x000fc800078e000d */
[----:B------:R-:W2:Y:S01]  /*0470*/  LDG.E R4, [R4.64] ;  /* 0x0000001604047981 */ /* 0x000ea2000c1e1900 */
[----:B------:R-:W-:-:S05]  /*0480*/  IADD3 R3, R3, R7, RZ ;  /* 0x0000000703037210 */ /* 0x000fca0007ffe0ff */
[----:B------:R-:W3:Y:S01]  /*0490*/  LDG.E R22, [R2.64] ;  /* 0x0000001602167981 */ /* 0x000ee2000c1e1900 */
[----:B------:R-:W-:Y:S01]  /*04a0*/  YIELD ;  /* 0x0000000000007946 */ /* 0x000fe20003800000 */
[----:B--2---:R-:W-:-:S04]  /*04b0*/  ISETP.NE.AND P0, PT, R4, RZ, PT ;  /* 0x000000ff0400720c */ /* 0x004fc80003f05270 */
[----:B---3--:R-:W-:-:S13]  /*04c0*/  ISETP.EQ.OR P0, PT, R22, 0x4, !P0 ;  /* 0x000000041600780c */ /* 0x008fda0004702670 */
[----:B------:R-:W-:Y:S05]  /*04d0*/  @P0 EXIT ;  /* 0x000000000000094d */ /* 0x000fea0003800000 */
[----:B------:R-:W-:Y:S01]  /*04e0*/  IMAD R3, R0, c[0x0][0x328], RZ ;  /* 0x0000ca0000037a24 */ /* 0x000fe200078e02ff */
[----:B------:R-:W-:-:S03]  /*04f0*/  MOV R7, c[0x0][0x328] ;  /* 0x0000ca0000077a02 */ /* 0x000fc60000000f00 */
[C---:B------:R-:W-:Y:S02]  /*0500*/  IMAD R5, R20.reuse, UR5, R3 ;  /* 0x0000000514057c24 */ /* 0x040fe4000f8e0203 */
[----:B------:R-:W-:Y:S01]  /*0510*/  IMAD.WIDE.U32 R2, R20, R7, c[0x0][0x308] ;  /* 0x0000c20014027625 */ /* 0x000fe200078e0007 */
[----:B------:R-:W-:-:S04]  /*0520*/  MOV R13, c[0x0][0x280] ;  /* 0x0000a000000d7a02 */ /* 0x000fc80000000f00 */
[----:B------:R-:W-:Y:S01]  /*0530*/  IADD3 R3, R3, R5, RZ ;  /* 0x0000000503037210 */ /* 0x000fe20007ffe0ff */
[C---:B------:R-:W-:Y:S01]  /*0540*/  IMAD R5, R0.reuse, c[0x0][0x280], RZ ;  /* 0x0000a00000057a24 */ /* 0x040fe200078e02ff */
[----:B------:R-:W-:Y:S01]  /*0550*/  MOV R15, c[0x0][0x440] ;  /* 0x00011000000f7a02 */ /* 0x000fe20000000f00 */
[----:B------:R-:W-:Y:S02]  /*0560*/  IMAD R7, R0, c[0x0][0x440], RZ ;  /* 0x0001100000077a24 */ /* 0x000fe400078e02ff */
[----:B------:R0:W2:Y:S01]  /*0570*/  LDG.E R23, [R2.64] ;  /* 0x0000001602177981 */ /* 0x0000a2000c1e1900 */
[C---:B------:R-:W-:Y:S02]  /*0580*/  IMAD R11, R20.reuse, UR14, R5 ;  /* 0x0000000e140b7c24 */ /* 0x040fe4000f8e0205 */
[----:B------:R-:W-:-:S04]  /*0590*/  IMAD.WIDE.U32 R4, R20, R13, c[0x0][0x260] ;  /* 0x0000980014047625 */ /* 0x000fc800078e000d */
[C---:B------:R-:W-:Y:S01]  /*05a0*/  IMAD R25, R20.reuse, UR15, R7 ;  /* 0x0000000f14197c24 */ /* 0x040fe2000f8e0207 */
[----:B------:R-:W-:Y:S01]  /*05b0*/  IADD3 R5, R5, R11, RZ ;  /* 0x0000000b05057210 */ /* 0x000fe20007ffe0ff */
[----:B------:R-:W-:-:S04]  /*05c0*/  IMAD.WIDE.U32 R6, R20, R15, c[0x0][0x420] ;  /* 0x0001080014067625 */ /* 0x000fc800078e000f */
[----:B------:R1:W3:Y:S01]  /*05d0*/  LDG.E R8, [R4.64] ;  /* 0x0000001604087981 */ /* 0x0002e2000c1e1900 */
[----:B------:R-:W-:Y:S02]  /*05e0*/  MOV R24, R6 ;  /* 0x0000000600187202 */ /* 0x000fe40000000f00 */
[----:B------:R-:W-:-:S05]  /*05f0*/  IADD3 R25, R7, R25, RZ ;  /* 0x0000001907197210 */ /* 0x000fca0007ffe0ff */
[----:B------:R4:W3:Y:S01]  /*0600*/  LDG.E R24, [R24.64] ;  /* 0x0000001618187981 */ /* 0x0008e2000c1e1900 */
[C---:B0-----:R-:W-:Y:S01]  /*0610*/  IMAD R3, R0.reuse, c[0x0][0x360], RZ ;  /* 0x0000d80000037a24 */ /* 0x041fe200078e02ff */
[----:B------:R-:W-:Y:S01]  /*0620*/  MOV R15, c[0x0][0x360] ;  /* 0x0000d800000f7a02 */ /* 0x000fe20000000f00 */
[----:B------:R-:W-:Y:S01]  /*0630*/  IMAD R7, R0, c[0x0][0x3d0], RZ ;  /* 0x0000f40000077a24 */ /* 0x000fe200078e02ff */
[----:B------:R-:W-:Y:S01]  /*0640*/  MOV R17, c[0x0][0x3d0] ;  /* 0x0000f40000117a02 */ /* 0x000fe20000000f00 */
[C---:B------:R-:W-:Y:S02]  /*0650*/  IMAD R11, R20.reuse, UR8, R3 ;  /* 0x00000008140b7c24 */ /* 0x040fe4000f8e0203 */
[----:B------:R-:W-:Y:S01]  /*0660*/  IMAD.WIDE.U32 R2, R20, R15, c[0x0][0x340] ;  /* 0x0000d00014027625 */ /* 0x000fe200078e000f */
[----:B-1----:R-:W-:-:S03]  /*0670*/  MOV R4, c[0x0][0x1a0] ;  /* 0x0000680000047a02 */ /* 0x002fc60000000f00 */
[C---:B------:R-:W-:Y:S01]  /*0680*/  IMAD R13, R20.reuse, UR10, R7 ;  /* 0x0000000a140d7c24 */ /* 0x040fe2000f8e0207 */
[----:B------:R-:W-:Y:S01]  /*0690*/  IADD3 R3, R3, R11, RZ ;  /* 0x0000000b03037210 */ /* 0x000fe20007ffe0ff */
[----:B------:R-:W-:Y:S01]  /*06a0*/  IMAD.WIDE.U32 R6, R20, R17, c[0x0][0x3b0] ;  /* 0x0000ec0014067625 */ /* 0x000fe200078e0011 */
[----:B------:R-:W-:Y:S02]  /*06b0*/  MOV R18, c[0x0][0x1d8] ;  /* 0x0000760000127a02 */ /* 0x000fe40000000f00 */
[----:B------:R-:W-:Y:S01]  /*06c0*/  MOV R10, c[0x0][0x210] ;  /* 0x00008400000a7a02 */ /* 0x000fe20000000f00 */
[----:B----4-:R0:W4:Y:S01]  /*06d0*/  LDG.E R25, [R2.64] ;  /* 0x0000001602197981 */ /* 0x010122000c1e1900 */
[----:B------:R-:W-:-:S05]  /*06e0*/  IADD3 R7, R7, R13, RZ ;  /* 0x0000000d07077210 */ /* 0x000fca0007ffe0ff */
[----:B------:R1:W5:Y:S04]  /*06f0*/  LDG.E R42, [R6.64] ;  /* 0x00000016062a7981 */ /* 0x000368000c1e1900 */
[----:B------:R1:W5:Y:S04]  /*0700*/  LDG.E R44, [R6.64+0x4] ;  /* 0x00000416062c7981 */ /* 0x000368000c1e1900 */
[----:B------:R1:W5:Y:S04]  /*0710*/  LDG.E R56, [R6.64+0x8] ;  /* 0x0000081606387981 */ /* 0x000368000c1e1900 */
[----:B------:R1:W5:Y:S04]  /*0720*/  LDG.E R55, [R6.64+0xc] ;  /* 0x00000c1606377981 */ /* 0x000368000c1e1900 */
[----:B------:R1:W5:Y:S04]  /*0730*/  LDG.E R71, [R6.64+0x10] ;  /* 0x0000101606477981 */ /* 0x000368000c1e1900 */
[----:B------:R1:W5:Y:S04]  /*0740*/  LDG.E R43, [R6.64+0x14] ;  /* 0x00001416062b7981 */ /* 0x000368000c1e1900 */
[----:B------:R1:W5:Y:S01]  /*0750*/  LDG.E R73, [R6.64+0x18] ;  /* 0x0000181606497981 */ /* 0x000362000c1e1900 */
[----:B------:R-:W-:-:S02]  /*0760*/  MOV R19, c[0x0][0x520] ;  /* 0x0001480000137a02 */ /* 0x000fc40000000f00 */
[----:B------:R-:W-:-:S05]  /*0770*/  MOV R79, c[0x0][0x398] ;  /* 0x0000e600004f7a02 */ /* 0x000fca0000000f00 */
[----:B------:R-:W-:Y:S01]  /*0780*/  IMAD.WIDE.U32 R78, R20, R79, c[0x0][0x378] ;  /* 0x0000de00144e7625 */ /* 0x000fe200078e004f */
[----:B--2---:R-:W-:-:S05]  /*0790*/  SHF.R.S32.HI R16, RZ, 0x1f, R23 ;  /* 0x0000001fff107819 */ /* 0x004fca0000011417 */
[C---:B------:R-:W-:Y:S02]  /*07a0*/  IMAD R12, R16.reuse, c[0x0][0x1a0], RZ ;  /* 0x00006800100c7a24 */ /* 0x040fe400078e02ff */
[C---:B------:R-:W-:Y:S02]  /*07b0*/  IMAD R14, R16.reuse, c[0x0][0x210], RZ ;  /* 0x00008400100e7a24 */ /* 0x040fe400078e02ff */
[----:B------:R-:W-:Y:S02]  /*07c0*/  IMAD R16, R16, c[0x0][0x1d8], RZ ;  /* 0x0000760010107a24 */ /* 0x000fe400078e02ff */
[----:B------:R-:W-:-:S04]  /*07d0*/  IMAD.WIDE.U32 R4, R23, R4, c[0x0][0x180] ;  /* 0x0000600017047625 */ /* 0x000fc800078e0004 */
[----:B0-----:R-:W-:-:S04]  /*07e0*/  IMAD.WIDE.U32 R2, R23, R18, c[0x0][0x1b8] ;  /* 0x00006e0017027625 */ /* 0x001fc800078e0012 */
[C---:B------:R-:W-:Y:S01]  /*07f0*/  IMAD R13, R23.reuse, UR11, R12 ;  /* 0x0000000b170d7c24 */ /* 0x040fe2000f8e020c */
[----:B---3--:R-:W-:Y:S01]  /*0800*/  SHF.R.S32.HI R12, RZ, 0x1f, R8 ;  /* 0x0000001fff0c7819 */ /* 0x008fe20000011408 */
[C---:B------:R-:W-:Y:S02]  /*0810*/  IMAD R17, R23.reuse, UR13, R16 ;  /* 0x0000000d17117c24 */ /* 0x040fe4000f8e0210 */
[----:B------:R-:W-:Y:S01]  /*0820*/  IMAD.WIDE.U32 R10, R23, R10, c[0x0][0x1f0] ;  /* 0x00007c00170a7625 */ /* 0x000fe200078e000a */
[----:B------:R-:W-:Y:S02]  /*0830*/  IADD3 R5, R5, R13, RZ ;  /* 0x0000000d05057210 */ /* 0x000fe40007ffe0ff */
[----:B------:R-:W-:Y:S01]  /*0840*/  IADD3 R3, R3, R17, RZ ;  /* 0x0000001103037210 */ /* 0x000fe20007ffe0ff */
[----:B------:R-:W-:Y:S01]  /*0850*/  IMAD R15, R23, UR12, R14 ;  /* 0x0000000c170f7c24 */ /* 0x000fe2000f8e020e */
[----:B------:R-:W-:Y:S01]  /*0860*/  MOV R17, c[0x0][0x4e8] ;  /* 0x00013a0000117a02 */ /* 0x000fe20000000f00 */
[----:B------:R-:W-:Y:S01]  /*0870*/  IMAD R13, R12, c[0x0][0x4e8], RZ ;  /* 0x00013a000c0d7a24 */ /* 0x000fe200078e02ff */
[----:B------:R-:W-:Y:S01]  /*0880*/  SHF.R.S32.HI R26, RZ, 0x1f, R24 ;  /* 0x0000001fff1a7819 */ /* 0x000fe20000011418 */
[----:B------:R0:W5:Y:S01]  /*0890*/  LDG.E R35, [R4.64+0xc] ;  /* 0x00000c1604237981 */ /* 0x000162000c1e1900 */
[----:B------:R-:W-:Y:S01]  /*08a0*/  IADD3 R11, R11, R15, RZ ;  /* 0x0000000f0b0b7210 */ /* 0x000fe20007ffe0ff */
[C---:B------:R-:W-:Y:S01]  /*08b0*/  IMAD R27, R8.reuse, UR25, R13 ;  /* 0x00000019081b7c24 */ /* 0x040fe2000f8e020d */
[----:B------:R-:W-:Y:S01]  /*08c0*/  MOV R15, c[0x0][0x4b0] ;  /* 0x00012c00000f7a02 */ /* 0x000fe20000000f00 */
[----:B-1----:R-:W-:Y:S01]  /*08d0*/  IMAD.WIDE.U32 R6, R8, R17, c[0x0][0x4c8] ;  /* 0x0001320008067625 */ /* 0x002fe200078e0011 */
[----:B------:R0:W5:Y:S03]  /*08e0*/  LDG.E R34, [R4.64+0x10] ;  /* 0x0000101604227981 */ /* 0x000166000c1e1900 */
[----:B------:R-:W-:Y:S01]  /*08f0*/  IMAD R13, R26, c[0x0][0x4b0], RZ ;  /* 0x00012c001a0d7a24 */ /* 0x000fe200078e02ff */
[----:B------:R1:W5:Y:S01]  /*0900*/  LDG.E R72, [R10.64] ;  /* 0x000000160a487981 */ /* 0x000362000c1e1900 */
[----:B------:R-:W-:-:S03]  /*0910*/  IMAD.WIDE.U32 R14, R24, R15, c[0x0][0x490] ;  /* 0x00012400180e7625 */ /* 0x000fc600078e000f */
[----:B------:R1:W5:Y:S04]  /*0920*/  LDG.E R74, [R10.64+0x4] ;  /* 0x000004160a4a7981 */ /* 0x000368000c1e1900 */
[----:B------:R1:W5:Y:S04]  /*0930*/  LDG.E R76, [R10.64+0x8] ;  /* 0x000008160a4c7981 */ /* 0x000368000c1e1900 */
[----:B------:R0:W5:Y:S04]  /*0940*/  LDG.E R33, [R4.64+0x14] ;  /* 0x0000141604217981 */ /* 0x000168000c1e1900 */
[----:B------:R0:W5:Y:S01]  /*0950*/  LDG.E R30, [R4.64+0x18] ;  /* 0x00001816041e7981 */ /* 0x000162000c1e1900 */
[----:B-1----:R-:W-:Y:S01]  /*0960*/  IMAD R11, R24, UR16, R13 ;  /* 0x00000010180b7c24 */ /* 0x002fe2000f8e020d */
[----:B------:R-:W-:-:S02]  /*0970*/  IADD3 R13, R7, R27, RZ ;  /* 0x0000001b070d7210 */ /* 0x000fc40007ffe0ff */
[----:B------:R0:W5:Y:S01]  /*0980*/  LDG.E R29, [R4.64] ;  /* 0x00000016041d7981 */ /* 0x000162000c1e1900 */
[----:B------:R-:W-:-:S03]  /*0990*/  MOV R27, c[0x0][0x5c8] ;  /* 0x00017200001b7a02 */ /* 0x000fc60000000f00 */
[----:B------:R0:W5:Y:S04]  /*09a0*/  LDG.E R32, [R4.64+0x4] ;  /* 0x0000041604207981 */ /* 0x000168000c1e1900 */
[----:B------:R0:W5:Y:S01]  /*09b0*/  LDG.E R31, [R4.64+0x8] ;  /* 0x00000816041f7981 */ /* 0x000162000c1e1900 */
[----:B------:R-:W-:-:S03]  /*09c0*/  IADD3 R15, R15, R11, RZ ;  /* 0x0000000b0f0f7210 */ /* 0x000fc60007ffe0ff */
[----:B------:R1:W5:Y:S04]  /*09d0*/  LDG.E R41, [R2.64+0x4] ;  /* 0x0000041602297981 */ /* 0x000368000c1e1900 */
[----:B------:R1:W5:Y:S01]  /*09e0*/  LDG.E R37, [R2.64+0x8] ;  /* 0x0000081602257981 */ /* 0x000362000c1e1900 */
[----:B0-----:R-:W-:-:S03]  /*09f0*/  MOV R5, c[0x0][0x590] ;  /* 0x0001640000057a02 */ /* 0x001fc60000000f00 */
[----:B------:R1:W5:Y:S01]  /*0a00*/  LDG.E R40, [R2.64+0xc] ;  /* 0x00000c1602287981 */ /* 0x000362000c1e1900 */
[----:B------:R-:W-:-:S03]  /*0a10*/  MOV R11, c[0x0][0x600] ;  /* 0x00018000000b7a02 */ /* 0x000fc60000000f00 */
[----:B------:R1:W5:Y:S04]  /*0a20*/  LDG.E R38, [R2.64] ;  /* 0x0000001602267981 */ /* 0x000368000c1e1900 */
[----:B------:R1:W5:Y:S04]  /*0a30*/  LDG.E R39, [R2.64+0x10] ;  /* 0x0000101602277981 */ /* 0x000368000c1e1900 */
[----:B------:R1:W5:Y:S01]  /*0a40*/  LDG.E R36, [R2.64+0x14] ;  /* 0x0000141602247981 */ /* 0x000362000c1e1900 */
[----:B------:R-:W-:Y:S02]  /*0a50*/  IMAD R17, R26, c[0x0][0x520], RZ ;  /* 0x000148001a117a24 */ /* 0x000fe400078e02ff */
[----:B------:R-:W-:-:S04]  /*0a60*/  IMAD.WIDE.U32 R10, R24, R11, c[0x0][0x5e0] ;  /* 0x00017800180a7625 */ /* 0x000fc800078e000b */
[----:B-1----:R-:W-:-:S04]  /*0a70*/  IMAD.WIDE.U32 R2, R24, R5, c[0x0][0x570] ;  /* 0x00015c0018027625 */ /* 0x002fc800078e0005 */
[----:B------:R-:W-:-:S04]  /*0a80*/  IMAD.WIDE.U32 R4, R24, R27, c[0x0][0x5a8] ;  /* 0x00016a0018047625 */ /* 0x000fc800078e001b */
[----:B------:R-:W-:Y:S01]  /*0a90*/  IMAD R27, R26, c[0x0][0x600], RZ ;  /* 0x000180001a1b7a24 */ /* 0x000fe200078e02ff */
[----:B------:R-:W-:Y:S01]  /*0aa0*/  MOV R12, R6 ;  /* 0x00000006000c7202 */ /* 0x000fe20000000f00 */
[----:B------:R-:W-:-:S04]  /*0ab0*/  IMAD.WIDE.U32 R18, R24, R19, c[0x0][0x500] ;  /* 0x0001400018127625 */ /* 0x000fc800078e0013 */
[C---:B------:R-:W-:Y:S01]  /*0ac0*/  IMAD R27, R24.reuse, UR19, R27 ;  /* 0x00000013181b7c24 */ /* 0x040fe2000f8e021b */
[----:B------:R0:W5:Y:S01]  /*0ad0*/  LDG.E R8, [R12.64] ;  /* 0x000000160c087981 */ /* 0x000162000c1e1900 */
[----:B------:R-:W-:Y:S02]  /*0ae0*/  IMAD R17, R24, UR17, R17 ;  /* 0x0000001118117c24 */ /* 0x000fe4000f8e0211 */
[----:B------:R-:W-:Y:S01]  /*0af0*/  IMAD R51, R26, c[0x0][0x590], RZ ;  /* 0x000164001a337a24 */ /* 0x000fe200078e02ff */
[----:B------:R-:W-:Y:S01]  /*0b00*/  IADD3 R11, R11, R27, RZ ;  /* 0x0000001b0b0b7210 */ /* 0x000fe20007ffe0ff */
[----:B------:R-:W-:Y:S01]  /*0b10*/  IMAD R27, R0, c[0x0][0x398], RZ ;  /* 0x0000e600001b7a24 */ /* 0x000fe200078e02ff */
[----:B------:R-:W-:Y:S01]  /*0b20*/  IADD3 R19, R19, R17, RZ ;  /* 0x0000001113137210 */ /* 0x000fe20007ffe0ff */
[----:B------:R-:W-:Y:S01]  /*0b30*/  IMAD R51, R24, UR21, R51 ;  /* 0x0000001518337c24 */ /* 0x000fe2000f8e0233 */
[----:B------:R-:W-:Y:S01]  /*0b40*/  MOV R17, c[0x0][0x558] ;  /* 0x0001560000117a02 */ /* 0x000fe20000000f00 */
[C---:B------:R-:W-:Y:S01]  /*0b50*/  IMAD R75, R26.reuse, c[0x0][0x5c8], RZ ;  /* 0x000172001a4b7a24 */ /* 0x040fe200078e02ff */
[----:B0-----:R0:W5:Y:S01]  /*0b60*/  LDG.E R12, [R14.64] ;  /* 0x000000160e0c7981 */ /* 0x001162000c1e1900 */
[----:B------:R-:W-:-:S02]  /*0b70*/  IMAD R13, R26, c[0x0][0x558], RZ ;  /* 0x000156001a0d7a24 */ /* 0x000fc400078e02ff */
[----:B------:R-:W-:Y:S01]  /*0b80*/  IMAD R27, R20, UR9, R27 ;  /* 0x00000009141b7c24 */ /* 0x000fe2000f8e021b */
[----:B------:R-:W-:Y:S01]  /*0b90*/  IADD3 R3, R3, R51, RZ ;  /* 0x0000003303037210 */ /* 0x000fe20007ffe0ff */
[----:B------:R-:W-:-:S04]  /*0ba0*/  IMAD.WIDE.U32 R16, R24, R17, c[0x0][0x538] ;  /* 0x00014e0018107625 */ /* 0x000fc800078e0011 */
[C---:B------:R-:W-:Y:S01]  /*0bb0*/  IMAD R13, R24.reuse, UR18, R13 ;  /* 0x00000012180d7c24 */ /* 0x040fe2000f8e020d */
[----:B0-----:R-:W-:Y:S01]  /*0bc0*/  IADD3 R15, R79, R27, RZ ;  /* 0x0000001b4f0f7210 */ /* 0x001fe20007ffe0ff */
[----:B------:R-:W-:Y:S01]  /*0bd0*/  IMAD R75, R24, UR24, R75 ;  /* 0x00000018184b7c24 */ /* 0x000fe2000f8e024b */
[----:B------:R-:W-:Y:S01]  /*0be0*/  MOV R14, R78 ;  /* 0x0000004e000e7202 */ /* 0x000fe20000000f00 */
[----:B------:R0:W5:Y:S01]  /*0bf0*/  LDG.E R51, [R2.64] ;  /* 0x0000001602337981 */ /* 0x000162000c1e1900 */
[----:B------:R-:W-:Y:S02]  /*0c00*/  IADD3 R17, R17, R13, RZ ;  /* 0x0000000d11117210 */ /* 0x000fe40007ffe0ff */
[----:B------:R-:W-:Y:S01]  /*0c10*/  IADD3 R5, R5, R75, RZ ;  /* 0x0000004b05057210 */ /* 0x000fe20007ffe0ff */
[----:B------:R1:W5:Y:S04]  /*0c20*/  LDG.E R13, [R18.64] ;  /* 0x00000016120d7981 */ /* 0x000368000c1e1900 */
[----:B------:R2:W5:Y:S04]  /*0c30*/  LDG.E R77, [R14.64] ;  /* 0x000000160e4d7981 */ /* 0x000568000c1e1900 */
[----:B------:R2:W5:Y:S04]  /*0c40*/  LDG.E R75, [R14.64+0x8] ;  /* 0x000008160e4b7981 */ /* 0x000568000c1e1900 */
[----:B-1----:R2:W5:Y:S04]  /*0c50*/  LDG.E R19, [R14.64+0x4] ;  /* 0x000004160e137981 */ /* 0x002568000c1e1900 */
[----:B------:R2:W5:Y:S04]  /*0c60*/  LDG.E R0, [R14.64+0xc] ;  /* 0x00000c160e007981 */ /* 0x000568000c1e1900 */
[----:B------:R2:W5:Y:S04]  /*0c70*/  LDG.E R27, [R14.64+0x10] ;  /* 0x000010160e1b7981 */ /* 0x000568000c1e1900 */
[----:B0-----:R2:W5:Y:S04]  /*0c80*/  LDG.E R3, [R14.64+0x14] ;  /* 0x000014160e037981 */ /* 0x001568000c1e1900 */
[----:B------:R2:W5:Y:S04]  /*0c90*/  LDG.E R28, [R14.64+0x18] ;  /* 0x000018160e1c7981 */ /* 0x000568000c1e1900 */
[----:B------:R4:W5:Y:S01]  /*0ca0*/  LDG.E R16, [R16.64] ;  /* 0x0000001610107981 */ /* 0x000962000c1e1900 */
[----:B------:R-:W-:Y:S01]  /*0cb0*/  MOV R7, c[0x0][0x638] ;  /* 0x00018e0000077a02 */ /* 0x000fe20000000f00 */
[----:B------:R-:W-:Y:S01]  /*0cc0*/  IMAD R49, R26, c[0x0][0x638], RZ ;  /* 0x00018e001a317a24 */ /* 0x000fe200078e02ff */
[----:B------:R-:W-:Y:S01]  /*0cd0*/  BSSY B1, `(.L_x_615) ;  /* 0x000007f000017945 */ /* 0x000fe20003800000 */
[----:B------:R0:W5:Y:S01]  /*0ce0*/  LDG.E R52, [R4.64] ;  /* 0x0000001604347981 */ /* 0x000162000c1e1900 */
[----:B----4-:R-:W-:-:S04]  /*0cf0*/  SHF.R.S32.HI R17, RZ, 0x1f, R25 ;  /* 0x0000001fff117819 */ /* 0x010fc80000011419 */
[----:B------:R-:W-:Y:S01]  /*0d00*/  ISETP.GE.AND P0, PT, R17, RZ, PT ;  /* 0x000000ff1100720c */ /* 0x000fe20003f06270 */
[----:B------:R-:W-:-:S04]  /*0d10*/  IMAD.WIDE.U32 R6, R24, R7, c[0x0][0x618] ;  /* 0x0001860018067625 */ /* 0x000fc800078e0007 */
[----:B------:R-:W-:-:S05]  /*0d20*/  IMAD R49, R24, UR20, R49 ;  /* 0x0000001418317c24 */ /* 0x000fca000f8e0231 */
[----:B------:R-:W-:Y:S01]  /*0d30*/  IADD3 R7, R7, R49, RZ ;  /* 0x0000003107077210 */ /* 0x000fe20007ffe0ff */
[----:B------:R-:W-:Y:S01]  /*0d40*/  CS2R R78, SRZ ;  /* 0x00000000004e7805 */ /* 0x000fe2000001ff00 */
[----:B------:R1:W5:Y:S01]  /*0d50*/  LDG.E R49, [R10.64] ;  /* 0x000000160a317981 */ /* 0x000362000c1e1900 */
[----:B------:R-:W-:Y:S01]  /*0d60*/  MOV R2, RZ ;  /* 0x000000ff00027202 */ /* 0x000fe20000000f00 */
[----:B0-----:R-:W-:Y:S02]  /*0d70*/  CS2R R4, SRZ ;  /* 0x0000000000047805 */ /* 0x001fe4000001ff00 */
[----:B------:R0:W5:Y:S01]  /*0d80*/  LDG.E R50, [R6.64] ;  /* 0x0000001606327981 */ /* 0x000162000c1e1900 */
[----:B-1----:R-:W-:Y:S01]  /*0d90*/  CS2R R10, SRZ ;  /* 0x00000000000a7805 */ /* 0x002fe2000001ff00 */
[----:B0-----:R-:W-:Y:S01]  /*0da0*/  CS2R R6, SRZ ;  /* 0x0000000000067805 */ /* 0x001fe2000001ff00 */
[----:B------:R-:W-:Y:S05]  /*0db0*/  @!P0 BRA `(.L_x_616) ;  /* 0x0000070000008947 */ /* 0x000fea0003800000 */
[----:B--2---:R-:W-:Y:S01]  /*0dc0*/  MOV R4, c[0x0][0x1a0] ;  /* 0x0000680000047a02 */ /* 0x004fe20000000f00 */
[----:B------:R-:W-:-:S02]  /*0dd0*/  IMAD R2, R17, c[0x0][0x1a0], RZ ;  /* 0x0000680011027a24 */ /* 0x000fc400078e02ff */
[----:B------:R-:W-:Y:S02]  /*0de0*/  IMAD R6, R17, c[0x0][0x210], RZ ;  /* 0x0000840011067a24 */ /* 0x000fe400078e02ff */
[C---:B------:R-:W-:Y:S02]  /*0df0*/  IMAD R7, R25.reuse, UR11, R2 ;  /* 0x0000000b19077c24 */ /* 0x040fe4000f8e0202 */
[----:B------:R-:W-:-:S05]  /*0e00*/  IMAD.WIDE.U32 R4, R25, R4, c[0x0][0x180] ;  /* 0x0000600019047625 */ /* 0x000fca00078e0004 */
[----:B------:R-:W-:Y:S02]  /*0e10*/  IADD3 R5, R5, R7, RZ ;  /* 0x0000000705057210 */ /* 0x000fe40007ffe0ff */
[----:B------:R-:W-:-:S03]  /*0e20*/  MOV R10, c[0x0][0x210] ;  /* 0x00008400000a7a02 */ /* 0x000fc60000000f00 */
[----:B------:R-:W2:Y:S01]  /*0e30*/  LDG.E R18, [R4.64+0x10] ;  /* 0x0000101604127981 */ /* 0x000ea2000c1e1900 */
[----:B------:R-:W-:-:S03]  /*0e40*/  IMAD R11, R25, UR12, R6 ;  /* 0x0000000c190b7c24 */ /* 0x000fc6000f8e0206 */
[----:B------:R-:W3:Y:S01]  /*0e50*/  LDG.E R15, [R4.64+0x18] ;  /* 0x00001816040f7981 */ /* 0x000ee2000c1e1900 */
[----:B------:R-:W-:-:S03]  /*0e60*/  IMAD.WIDE.U32 R6, R25, R10, c[0x0][0x1f0] ;  /* 0x00007c0019067625 */ /* 0x000fc600078e000a */
[----:B------:R-:W4:Y:S04]  /*0e70*/  LDG.E R14, [R4.64+0xc] ;  /* 0x00000c16040e7981 */ /* 0x000f28000c1e1900 */
[----:B------:R-:W4:Y:S01]  /*0e80*/  LDG.E R2, [R4.64+0x14] ;  /* 0x0000141604027981 */ /* 0x000f22000c1e1900 */
[----:B------:R-:W-:Y:S02]  /*0e90*/  IADD3 R7, R7, R11, RZ ;  /* 0x0000000b07077210 */ /* 0x000fe40007ffe0ff */
[----:B------:R-:W-:Y:S01]  /*0ea0*/  MOV R78, c[0x0][0x1d8] ;  /* 0x00007600004e7a02 */ /* 0x000fe20000000f00 */
[----:B------:R0:W4:Y:S04]  /*0eb0*/  LDG.E R79, [R4.64+0x8] ;  /* 0x00000816044f7981 */ /* 0x000128000c1e1900 */
[----:B------:R3:W4:Y:S04]  /*0ec0*/  LDG.E R83, [R6.64+0x4] ;  /* 0x0000041606537981 */ /* 0x000728000c1e1900 */
[----:B------:R3:W4:Y:S04]  /*0ed0*/  LDG.E R81, [R6.64] ;  /* 0x0000001606517981 */ /* 0x000728000c1e1900 */
[----:B------:R3:W4:Y:S01]  /*0ee0*/  LDG.E R85, [R6.64+0x8] ;  /* 0x0000081606557981 */ /* 0x000722000c1e1900 */
[----:B------:R-:W-:-:S04]  /*0ef0*/  IMAD R10, R17, c[0x0][0x1d8], RZ ;  /* 0x00007600110a7a24 */ /* 0x000fc800078e02ff */
[C---:B------:R-:W-:Y:S02]  /*0f00*/  IMAD R17, R25.reuse, UR13, R10 ;  /* 0x0000000d19117c24 */ /* 0x040fe4000f8e020a */
[----:B------:R-:W-:Y:S02]  /*0f10*/  IMAD.WIDE.U32 R10, R25, R78, c[0x0][0x1b8] ;  /* 0x00006e00190a7625 */ /* 0x000fe400078e004e */
[----:B------:R0:W4:Y:S03]  /*0f20*/  LDG.E R78, [R4.64] ;  /* 0x00000016044e7981 */ /* 0x000126000c1e1900 */
[----:B------:R-:W-:Y:S02]  /*0f30*/  IADD3 R11, R11, R17, RZ ;  /* 0x000000110b0b7210 */ /* 0x000fe40007ffe0ff */
[----:B------:R0:W4:Y:S04]  /*0f40*/  LDG.E R17, [R4.64+0x4] ;  /* 0x0000041604117981 */ /* 0x000128000c1e1900 */
[----:B------:R1:W4:Y:S01]  /*0f50*/  LDG.E R92, [R10.64+0x10] ;  /* 0x000010160a5c7981 */ /* 0x000322000c1e1900 */
[-C--:B--2--5:R-:W-:Y:S01]  /*0f60*/  FMUL R80, R19, R18.reuse ;  /* 0x0000001213507220 */ /* 0x0a4fe20000400000 */
[----:B------:R-:W-:Y:S01]  /*0f70*/  FMUL R82, R77, R18 ;  /* 0x000000124d527220 */ /* 0x000fe20000400000 */
[----:B---3--:R-:W-:-:S02]  /*0f80*/  FADD R6, R15, R15 ;  /* 0x0000000f0f067221 */ /* 0x008fc40000000000 */
[-C--:B----4-:R-:W-:Y:S01]  /*0f90*/  FFMA R80, R77, R14.reuse, R80 ;  /* 0x0000000e4d507223 */ /* 0x090fe20000000050 */
[----:B------:R-:W-:Y:S01]  /*0fa0*/  FMUL R84, R75, R14 ;  /* 0x0000000e4b547220 */ /* 0x000fe20000400000 */
[----:B------:R-:W-:Y:S01]  /*0fb0*/  FFMA R6, R15, R6, -1 ;  /* 0xbf8000000f067423 */ /* 0x000fe20000000006 */
[-C--:B------:R-:W-:Y:S01]  /*0fc0*/  FMUL R7, R19, R2.reuse ;  /* 0x0000000213077220 */ /* 0x080fe20000400000 */
[----:B------:R-:W-:Y:S01]  /*0fd0*/  FFMA R80, R75, R2, R80 ;  /* 0x000000024b507223 */ /* 0x000fe20000000050 */
[----:B------:R-:W-:Y:S01]  /*0fe0*/  FFMA R86, R19, R14, -R82 ;  /* 0x0000000e13567223 */ /* 0x000fe20000000852 */
[----:B------:R-:W-:Y:S01]  /*0ff0*/  FFMA R84, R77, R2, -R84 ;  /* 0x000000024d547223 */ /* 0x000fe20000000854 */
[C---:B------:R-:W-:Y:S01]  /*1000*/  FFMA R82, R75.reuse, R18, -R7 ;  /* 0x000000124b527223 */ /* 0x040fe20000000807 */
[-C--:B------:R-:W-:Y:S01]  /*1010*/  FMUL R75, R75, R6.reuse ;  /* 0x000000064b4b7220 */ /* 0x080fe20000400000 */
[----:B0-----:R-:W-:Y:S01]  /*1020*/  FADD R5, R80, R80 ;  /* 0x0000005050057221 */ /* 0x001fe20000000000 */
[-C--:B------:R-:W-:Y:S01]  /*1030*/  FMUL R77, R77, R6.reuse ;  /* 0x000000064d4d7220 */ /* 0x080fe20000400000 */
[----:B------:R-:W-:-:S02]  /*1040*/  FMUL R19, R19, R6 ;  /* 0x0000000613137220 */ /* 0x000fc40000400000 */
[-C--:B------:R-:W-:Y:S01]  /*1050*/  FFMA R75, R2, R5.reuse, R75 ;  /* 0x00000005024b7223 */ /* 0x080fe2000000004b */
[-C--:B------:R-:W-:Y:S01]  /*1060*/  FFMA R77, R14, R5.reuse, R77 ;  /* 0x000000050e4d7223 */ /* 0x080fe2000000004d */
[C---:B------:R-:W-:Y:S01]  /*1070*/  FFMA R19, R18.reuse, R5, R19 ;  /* 0x0000000512137223 */ /* 0x040fe20000000013 */
[----:B------:R-:W-:-:S04]  /*1080*/  FMUL R5, R18, R83 ;  /* 0x0000005312057220 */ /* 0x000fc80000400000 */
[----:B------:R-:W-:-:S04]  /*1090*/  FFMA R5, R14, R81, R5 ;  /* 0x000000510e057223 */ /* 0x000fc80000000005 */
[----:B------:R-:W-:-:S04]  /*10a0*/  FFMA R5, R2, R85, R5 ;  /* 0x0000005502057223 */ /* 0x000fc80000000005 */
[----:B------:R-:W-:Y:S01]  /*10b0*/  FADD R5, R5, R5 ;  /* 0x0000000505057221 */ /* 0x000fe20000000000 */
[----:B------:R-:W-:-:S03]  /*10c0*/  FMUL R82, R15, R82 ;  /* 0x000000520f527220 */ /* 0x000fc60000400000 */
[-C--:B------:R-:W-:Y:S01]  /*10d0*/  FMUL R7, R14, R5.reuse ;  /* 0x000000050e077220 */ /* 0x080fe20000400000 */
[-C--:B------:R-:W-:Y:S01]  /*10e0*/  FMUL R4, R18, R5.reuse ;  /* 0x0000000512047220 */ /* 0x080fe20000400000 */
[C---:B------:R-:W-:Y:S01]  /*10f0*/  FMUL R80, R2.reuse, R5 ;  /* 0x0000000502507220 */ /* 0x040fe20000400000 */
[----:B------:R-:W-:Y:S01]  /*1100*/  FMUL R5, R2, R83 ;  /* 0x0000005302057220 */ /* 0x000fe20000400000 */
[----:B------:R-:W-:Y:S01]  /*1110*/  FMUL R86, R15, R86 ;  /* 0x000000560f567220 */ /* 0x000fe20000400000 */
[----:B------:R-:W-:Y:S01]  /*1120*/  FFMA R77, R82, 2, R77 ;  /* 0x40000000524d7823 */ /* 0x000fe2000000004d */
[-C--:B------:R-:W-:Y:S01]  /*1130*/  FFMA R89, R6, R85.reuse, R80 ;  /* 0x0000005506597223 */ /* 0x080fe20000000050 */
[-C--:B------:R-:W-:Y:S01]  /*1140*/  FFMA R82, R18, R85.reuse, -R5 ;  /* 0x0000005512527223 */ /* 0x080fe20000000805 */
[----:B------:R-:W-:Y:S01]  /*1150*/  FMUL R85, R14, R85 ;  /* 0x000000550e557220 */ /* 0x000fe20000400000 */
[-C--:B------:R-:W-:Y:S01]  /*1160*/  FMUL R5, R0, R14.reuse ;  /* 0x0000000e00057220 */ /* 0x080fe20000400000 */
[----:B------:R-:W-:Y:S01]  /*1170*/  FFMA R86, R86, 2, R75 ;  /* 0x4000000056567823 */ /* 0x000fe2000000004b */
[-C--:B------:R-:W-:Y:S01]  /*1180*/  FFMA R75, R6, R81.reuse, R7 ;  /* 0x00000051064b7223 */ /* 0x080fe20000000007 */
[-C--:B------:R-:W-:Y:S01]  /*1190*/  FMUL R7, R18, R81.reuse ;  /* 0x0000005112077220 */ /* 0x080fe20000400000 */
[----:B------:R-:W-:Y:S01]  /*11a0*/  FFMA R88, R2, R81, -R85 ;  /* 0x0000005102587223 */ /* 0x000fe20000000855 */
[-C--:B------:R-:W-:Y:S01]  /*11b0*/  FFMA R81, R28, R15.reuse, -R5 ;  /* 0x0000000f1c517223 */ /* 0x080fe20000000805 */
[----:B------:R-:W-:Y:S01]  /*11c0*/  FMUL R5, R0, R15 ;  /* 0x0000000f00057220 */ /* 0x000fe20000400000 */
[-C--:B------:R-:W-:Y:S01]  /*11d0*/  FFMA R87, R6, R83.reuse, R4 ;  /* 0x0000005306577223 */ /* 0x080fe20000000004 */
[----:B------:R-:W-:Y:S01]  /*11e0*/  FFMA R90, R14, R83, -R7 ;  /* 0x000000530e5a7223 */ /* 0x000fe20000000807 */
[----:B------:R1:W2:Y:S01]  /*11f0*/  LDG.E R6, [R10.64+0x8] ;  /* 0x000008160a067981 */ /* 0x0002a2000c1e1900 */
[----:B------:R-:W-:-:S03]  /*1200*/  FFMA R80, R28, R14, R5 ;  /* 0x0000000e1c507223 */ /* 0x000fc60000000005 */
[----:B------:R1:W3:Y:S04]  /*1210*/  LDG.E R4, [R10.64] ;  /* 0x000000160a047981 */ /* 0x0002e8000c1e1900 */
[----:B------:R1:W4:Y:S04]  /*1220*/  LDG.E R5, [R10.64+0x4] ;  /* 0x000004160a057981 */ /* 0x000328000c1e1900 */
[----:B------:R1:W4:Y:S04]  /*1230*/  LDG.E R83, [R10.64+0xc] ;  /* 0x00000c160a537981 */ /* 0x000328000c1e1900 */
[----:B------:R1:W4:Y:S01]  /*1240*/  LDG.E R85, [R10.64+0x14] ;  /* 0x000014160a557981 */ /* 0x000322000c1e1900 */
[C---:B------:R-:W-:Y:S01]  /*1250*/  FMUL R84, R15.reuse, R84 ;  /* 0x000000540f547220 */ /* 0x040fe20000400000 */
[C---:B------:R-:W-:Y:S01]  /*1260*/  FMUL R82, R15.reuse, R82 ;  /* 0x000000520f527220 */ /* 0x040fe20000400000 */
[C---:B------:R-:W-:Y:S01]  /*1270*/  FMUL R90, R15.reuse, R90 ;  /* 0x0000005a0f5a7220 */ /* 0x040fe20000400000 */
[----:B------:R-:W-:Y:S01]  /*1280*/  FMUL R88, R15, R88 ;  /* 0x000000580f587220 */ /* 0x000fe20000400000 */
[----:B------:R-:W-:Y:S01]  /*1290*/  FFMA R84, R84, 2, R19 ;  /* 0x4000000054547823 */ /* 0x000fe20000000013 */
[-C--:B------:R-:W-:Y:S01]  /*12a0*/  FMUL R7, R27, R15.reuse ;  /* 0x0000000f1b077220 */ /* 0x080fe20000400000 */
[----:B------:R-:W-:Y:S01]  /*12b0*/  FMUL R19, R3, R15 ;  /* 0x0000000f03137220 */ /* 0x000fe20000400000 */
[----:B------:R-:W-:Y:S01]  /*12c0*/  FFMA R75, R82, 2, R75 ;  /* 0x40000000524b7823 */ /* 0x000fe2000000004b */
[----:B------:R-:W-:Y:S01]  /*12d0*/  FFMA R88, R88, 2, R87 ;  /* 0x4000000058587823 */ /* 0x000fe20000000057 */
[----:B------:R-:W-:Y:S01]  /*12e0*/  FFMA R90, R90, 2, R89 ;  /* 0x400000005a5a7823 */ /* 0x000fe20000000059 */
[C---:B------:R-:W-:Y:S01]  /*12f0*/  FFMA R7, R28.reuse, R18, R7 ;  /* 0x000000121c077223 */ /* 0x040fe20000000007 */
[----:B------:R-:W-:Y:S01]  /*1300*/  FFMA R28, R28, R2, R19 ;  /* 0x000000021c1c7223 */ /* 0x000fe20000000013 */
[----:B------:R-:W-:Y:S01]  /*1310*/  FADD R82, R78, R75 ;  /* 0x0000004b4e527221 */ /* 0x000fe20000000000 */
[----:B------:R-:W-:Y:S01]  /*1320*/  FADD R77, R77, R78 ;  /* 0x0000004e4d4d7221 */ /* 0x000fe20000000000 */
[----:B------:R-:W-:Y:S01]  /*1330*/  FADD R19, R84, R17 ;  /* 0x0000001154137221 */ /* 0x000fe20000000000 */
[----:B------:R-:W-:Y:S01]  /*1340*/  FADD R88, R17, R88 ;  /* 0x0000005811587221 */ /* 0x000fe20000000000 */
[----:B------:R-:W-:Y:S01]  /*1350*/  FADD R75, R86, R79 ;  /* 0x0000004f564b7221 */ /* 0x000fe20000000000 */
[----:B------:R-:W-:Y:S01]  /*1360*/  FADD R90, R79, R90 ;  /* 0x0000005a4f5a7221 */ /* 0x000fe20000000000 */
[----:B------:R-:W-:Y:S01]  /*1370*/  FFMA R15, R27, R14, R28 ;  /* 0x0000000e1b0f7223 */ /* 0x000fe2000000001c */
[----:B------:R-:W-:Y:S01]  /*1380*/  FFMA R80, R3, R18, R80 ;  /* 0x0000001203507223 */ /* 0x000fe20000000050 */
[C---:B------:R-:W-:Y:S01]  /*1390*/  FFMA R28, R0.reuse, R2, R7 ;  /* 0x00000002001c7223 */ /* 0x040fe20000000007 */
[----:B------:R-:W-:Y:S01]  /*13a0*/  FADD R7, R19, -R88 ;  /* 0x8000005813077221 */ /* 0x000fe20000000000 */
[----:B-1----:R-:W-:Y:S01]  /*13b0*/  FADD R11, R75, -R90 ;  /* 0x8000005a4b0b7221 */ /* 0x002fe20000000000 */
[----:B------:R-:W-:Y:S01]  /*13c0*/  FADD R10, R77, -R82 ;  /* 0x800000524d0a7221 */ /* 0x000fe20000000000 */
[-C--:B------:R-:W-:Y:S01]  /*13d0*/  FFMA R15, -R0, R18.reuse, R15 ;  /* 0x00000012000f7223 */ /* 0x080fe2000000010f */
[C---:B------:R-:W-:Y:S01]  /*13e0*/  FFMA R78, -R27.reuse, R18, R81 ;  /* 0x000000121b4e7223 */ /* 0x040fe20000000151 */
[----:B------:R-:W-:Y:S01]  /*13f0*/  FFMA R0, -R27, R2, R80 ;  /* 0x000000021b007223 */ /* 0x000fe20000000150 */
[----:B------:R-:W-:-:S02]  /*1400*/  FFMA R27, -R3, R14, R28 ;  /* 0x0000000e031b7223 */ /* 0x000fc4000000011c */
[----:B------:R-:W-:Y:S01]  /*1410*/  FFMA R28, -R3, R2, R78 ;  /* 0x00000002031c7223 */ /* 0x000fe2000000014e */
[----:B------:R-:W-:Y:S01]  /*1420*/  MOV R3, R15 ;  /* 0x0000000f00037202 */ /* 0x000fe20000000f00 */
[----:B--2---:R-:W-:Y:S01]  /*1430*/  FMUL R18, R7, R6 ;  /* 0x0000000607127220 */ /* 0x004fe20000400000 */
[C---:B---3--:R-:W-:Y:S01]  /*1440*/  FMUL R17, R11.reuse, R4 ;  /* 0x000000040b117220 */ /* 0x048fe20000400000 */
[CC--:B----4-:R-:W-:Y:S02]  /*1450*/  FMUL R80, R10.reuse, R5.reuse ;  /* 0x000000050a507220 */ /* 0x0d0fe40000400000 */
[----:B------:R-:W-:Y:S01]  /*1460*/  FFMA R18, R11, R5, -R18 ;  /* 0x000000050b127223 */ /* 0x000fe20000000812 */
[----:B------:R-:W-:Y:S01]  /*1470*/  FFMA R17, R10, R6, -R17 ;  /* 0x000000060a117223 */ /* 0x000fe20000000811 */
[----:B------:R-:W-:Y:S02]  /*1480*/  FFMA R80, R7, R4, -R80 ;  /* 0x0000000407507223 */ /* 0x000fe40000000850 */
[----:B------:R-:W-:Y:S01]  /*1490*/  FADD R2, R18, R83 ;  /* 0x0000005312027221 */ /* 0x000fe20000000000 */
[----:B------:R-:W-:Y:S01]  /*14a0*/  FADD R78, R17, R92 ;  /* 0x0000005c114e7221 */ /* 0x000fe20000000000 */
[----:B------:R-:W-:-:S02]  /*14b0*/  FADD R79, R80, R85 ;  /* 0x00000055504f7221 */ /* 0x000fc40000000000 */
.L_x_616:
[----:B--2---:R-:W-:Y:S05]  /*14c0*/  BSYNC B1 ;  /* 0x0000000000017941 */ /* 0x004fea0003800000 */
.L_x_615:
[-C--:B-----5:R-:W-:Y:S01]  /*14d0*/  FMUL R18, R43, R30.reuse ;  /* 0x0000001e2b127220 */ /* 0x0a0fe20000400000 */
[-C--:B------:R-:W-:Y:S01]  /*14e0*/  FMUL R14, R55, R30.reuse ;  /* 0x0000001e370e7220 */ /* 0x080fe20000400000 */
[----:B------:R-:W-:Y:S01]  /*14f0*/  FMUL R15, R71, R30 ;  /* 0x0000001e470f7220 */ /* 0x000fe20000400000 */
[----:B------:R-:W-:Y:S01]  /*1500*/  FMUL R17, R55, R35 ;  /* 0x0000002337117220 */ /* 0x000fe20000400000 */
[C---:B------:R-:W-:Y:S01]  /*1510*/  FFMA R80, R73.reuse, R33, R18 ;  /* 0x0000002149507223 */ /* 0x040fe20000000012 */
[CC--:B------:R-:W-:Y:S01]  /*1520*/  FFMA R14, R73.reuse, R35.reuse, R14 ;  /* 0x00000023490e7223 */ /* 0x0c0fe2000000000e */
[C---:B------:R-:W-:Y:S01]  /*1530*/  FFMA R18, R73.reuse, R34, R15 ;  /* 0x0000002249127223 */ /* 0x040fe2000000000f */
[----:B------:R-:W-:Y:S01]  /*1540*/  FFMA R73, R73, R30, -R17 ;  /* 0x0000001e49497223 */ /* 0x000fe20000000811 */
[----:B------:R-:W-:Y:S01]  /*1550*/  FFMA R17, R71, R35, R80 ;  /* 0x0000002347117223 */ /* 0x000fe20000000050 */
[-C--:B------:R-:W-:Y:S01]  /*1560*/  FFMA R14, R43, R34.reuse, R14 ;  /* 0x000000222b0e7223 */ /* 0x080fe2000000000e */
[----:B------:R-:W-:Y:S01]  /*1570*/  FFMA R18, R55, R33, R18 ;  /* 0x0000002137127223 */ /* 0x000fe20000000012 */
[-C--:B------:R-:W-:Y:S01]  /*1580*/  FFMA R80, -R71, R34.reuse, R73 ;  /* 0x0000002247507223 */ /* 0x080fe20000000149 */
[-C--:B------:R-:W-:Y:S01]  /*1590*/  FFMA R17, -R55, R34.reuse, R17 ;  /* 0x0000002237117223 */ /* 0x080fe20000000111 */
[-C--:B------:R-:W-:Y:S01]  /*15a0*/  FMUL R55, R44, R34.reuse ;  /* 0x000000222c377220 */ /* 0x080fe20000400000 */
[C---:B------:R-:W-:Y:S01]  /*15b0*/  FFMA R15, -R43.reuse, R35, R18 ;  /* 0x000000232b0f7223 */ /* 0x040fe20000000112 */
[----:B------:R-:W-:Y:S01]  /*15c0*/  FFMA R18, -R43, R33, R80 ;  /* 0x000000212b127223 */ /* 0x000fe20000000150 */
[----:B------:R-:W-:Y:S01]  /*15d0*/  FADD R43, R30, R30 ;  /* 0x0000001e1e2b7221 */ /* 0x000fe20000000000 */
[-C--:B------:R-:W-:Y:S01]  /*15e0*/  FFMA R55, R42, R35.reuse, R55 ;  /* 0x000000232a377223 */ /* 0x080fe20000000037 */
[----:B------:R-:W-:Y:S01]  /*15f0*/  FMUL R73, R56, R35 ;  /* 0x0000002338497220 */ /* 0x000fe20000400000 */
[----:B------:R-:W-:Y:S01]  /*1600*/  FFMA R14, -R71, R33, R14 ;  /* 0x00000021470e7223 */ /* 0x000fe2000000010e */
[----:B------:R-:W-:Y:S01]  /*1610*/  FFMA R43, R30, R43, -1 ;  /* 0xbf8000001e2b7423 */ /* 0x000fe2000000002b */
[-C--:B------:R-:W-:Y:S01]  /*1620*/  FFMA R55, R56, R33.reuse, R55 ;  /* 0x0000002138377223 */ /* 0x080fe20000000037 */
[----:B------:R-:W-:Y:S01]  /*1630*/  FMUL R81, R42, R34 ;  /* 0x000000222a517220 */ /* 0x000fe20000400000 */
[-C--:B------:R-:W-:Y:S01]  /*1640*/  FMUL R71, R44, R33.reuse ;  /* 0x000000212c477220 */ /* 0x080fe20000400000 */
[----:B------:R-:W-:Y:S01]  /*1650*/  FMUL R83, R34, R74 ;  /* 0x0000004a22537220 */ /* 0x000fe20000400000 */
[C---:B------:R-:W-:Y:S01]  /*1660*/  FFMA R73, R42.reuse, R33, -R73 ;  /* 0x000000212a497223 */ /* 0x040fe20000000849 */
[----:B------:R-:W-:Y:S01]  /*1670*/  FMUL R80, R42, R43 ;  /* 0x0000002b2a507220 */ /* 0x000fe20000400000 */
[----:B------:R-:W-:Y:S01]  /*1680*/  FADD R42, R55, R55 ;  /* 0x00000037372a7221 */ /* 0x000fe20000000000 */
[----:B------:R-:W-:Y:S01]  /*1690*/  FFMA R81, R44, R35, -R81 ;  /* 0x000000232c517223 */ /* 0x000fe20000000851 */
[----:B------:R-:W-:Y:S01]  /*16a0*/  FFMA R71, R56, R34, -R71 ;  /* 0x0000002238477223 */ /* 0x000fe20000000847 */
[-C--:B------:R-:W-:Y:S01]  /*16b0*/  FMUL R55, R44, R43.reuse ;  /* 0x0000002b2c377220 */ /* 0x080fe20000400000 */
[C---:B------:R-:W-:Y:S01]  /*16c0*/  FFMA R44, R35.reuse, R72, R83 ;  /* 0x00000048232c7223 */ /* 0x040fe20000000053 */
[----:B------:R-:W-:Y:S01]  /*16d0*/  FMUL R56, R56, R43 ;  /* 0x0000002b38387220 */ /* 0x000fe20000400000 */
[----:B------:R-:W-:Y:S01]  /*16e0*/  FFMA R80, R35, R42, R80 ;  /* 0x0000002a23507223 */ /* 0x000fe20000000050 */
[----:B------:R-:W-:Y:S01]  /*16f0*/  FMUL R71, R30, R71 ;  /* 0x000000471e477220 */ /* 0x000fe20000400000 */
[C---:B------:R-:W-:Y:S01]  /*1700*/  FFMA R44, R33.reuse, R76, R44 ;  /* 0x0000004c212c7223 */ /* 0x040fe2000000002c */
[-C--:B------:R-:W-:Y:S01]  /*1710*/  FFMA R55, R34, R42.reuse, R55 ;  /* 0x0000002a22377223 */ /* 0x080fe20000000037 */
[----:B------:R-:W-:Y:S01]  /*1720*/  FFMA R56, R33, R42, R56 ;  /* 0x0000002a21387223 */ /* 0x000fe20000000038 */
[----:B------:R-:W-:Y:S01]  /*1730*/  FMUL R42, R30, R73 ;  /* 0x000000491e2a7220 */ /* 0x000fe20000400000 */
[----:B------:R-:W-:Y:S01]  /*1740*/  FFMA R80, R71, 2, R80 ;  /* 0x4000000047507823 */ /* 0x000fe20000000050 */
[----:B------:R-:W-:Y:S01]  /*1750*/  FADD R44, R44, R44 ;  /* 0x0000002c2c2c7221 */ /* 0x000fe20000000000 */
[----:B------:R-:W-:Y:S01]  /*1760*/  FMUL R71, R33, R74 ;  /* 0x0000004a21477220 */ /* 0x000fe20000400000 */
[----:B------:R-:W-:Y:S01]  /*1770*/  FMUL R84, R34, R72 ;  /* 0x0000004822547220 */ /* 0x000fe20000400000 */
[C---:B------:R-:W-:Y:S01]  /*1780*/  FMUL R82, R35.reuse, R76 ;  /* 0x0000004c23527220 */ /* 0x040fe20000400000 */
[----:B------:R-:W-:Y:S01]  /*1790*/  FFMA R55, R42, 2, R55 ;  /* 0x400000002a377823 */ /* 0x000fe20000000037 */
[C---:B------:R-:W-:Y:S01]  /*17a0*/  FMUL R42, R35.reuse, R44 ;  /* 0x0000002c232a7220 */ /* 0x040fe20000400000 */
[C---:B------:R-:W-:Y:S01]  /*17b0*/  FFMA R71, R34.reuse, R76, -R71 ;  /* 0x0000004c22477223 */ /* 0x040fe20000000847 */
[----:B------:R-:W-:Y:S01]  /*17c0*/  FFMA R73, R35, R74, -R84 ;  /* 0x0000004a23497223 */ /* 0x000fe20000000854 */
[C---:B------:R-:W-:Y:S01]  /*17d0*/  FFMA R35, R33.reuse, R72, -R82 ;  /* 0x0000004821237223 */ /* 0x040fe20000000852 */
[-C--:B------:R-:W-:Y:S01]  /*17e0*/  FMUL R34, R34, R44.reuse ;  /* 0x0000002c22227220 */ /* 0x080fe20000400000 */
[----:B------:R-:W-:Y:S01]  /*17f0*/  FMUL R33, R33, R44 ;  /* 0x0000002c21217220 */ /* 0x000fe20000400000 */
[C---:B------:R-:W-:Y:S01]  /*1800*/  FMUL R81, R30.reuse, R81 ;  /* 0x000000511e517220 */ /* 0x040fe20000400000 */
[C---:B------:R-:W-:Y:S01]  /*1810*/  FMUL R35, R30.reuse, R35 ;  /* 0x000000231e237220 */ /* 0x040fe20000400000 */
[C---:B------:R-:W-:Y:S01]  /*1820*/  FFMA R34, R43.reuse, R74, R34 ;  /* 0x0000004a2b227223 */ /* 0x040fe20000000022 */
[C---:B------:R-:W-:Y:S01]  /*1830*/  FMUL R44, R30.reuse, R73 ;  /* 0x000000491e2c7220 */ /* 0x040fe20000400000 */
[----:B------:R-:W-:Y:S01]  /*1840*/  FFMA R33, R43, R76, R33 ;  /* 0x0000004c2b217223 */ /* 0x000fe20000000021 */
[----:B------:R-:W-:Y:S01]  /*1850*/  FFMA R56, R81, 2, R56 ;  /* 0x4000000051387823 */ /* 0x000fe20000000038 */
        /* <DEDUP_REMOVED lines=8> */
[----:B------:R-:W-:Y:S01]  /*18e0*/  FADD R33, R31, R44 ;  /* 0x0000002c1f217221 */ /* 0x000fe20000000000 */
[----:B------:R-:W-:Y:S01]  /*18f0*/  ISETP.GE.AND P0, PT, R25, RZ, PT ;  /* 0x000000ff1900720c */ /* 0x000fe20003f06270 */
[----:B------:R-:W-:Y:S01]  /*1900*/  FADD R32, R34, -R35 ;  /* 0x8000002322207221 */ /* 0x000fe20000000000 */
[----:B------:R-:W-:Y:S01]  /*1910*/  FADD R80, R80, R29 ;  /* 0x0000001d50507221 */ /* 0x000fe20000000000 */
[----:B------:R-:W-:Y:S01]  /*1920*/  FADD R43, R29, R42 ;  /* 0x0000002a1d2b7221 */ /* 0x000fe20000000000 */
[----:B------:R-:W-:Y:S01]  /*1930*/  FADD R33, R56, -R33 ;  /* 0x8000002138217221 */ /* 0x000fe20000000000 */
[----:B------:R-:W-:Y:S01]  /*1940*/  FSEL R42, R6, RZ, P0 ;  /* 0x000000ff062a7208 */ /* 0x000fe20000000000 */
[----:B------:R-:W-:Y:S01]  /*1950*/  FADD R31, R34, -R19 ;  /* 0x80000013221f7221 */ /* 0x000fe20000000000 */
[----:B------:R-:W-:Y:S01]  /*1960*/  FMUL R6, R32, R37 ;  /* 0x0000002520067220 */ /* 0x000fe20000400000 */
[----:B------:R-:W-:Y:S01]  /*1970*/  FADD R30, R80, -R43 ;  /* 0x8000002b501e7221 */ /* 0x000fe20000000000 */
[----:B------:R-:W-:Y:S01]  /*1980*/  FSEL R44, R5, RZ, P0 ;  /* 0x000000ff052c7208 */ /* 0x000fe20000000000 */
[CC--:B------:R-:W-:Y:S01]  /*1990*/  FMUL R19, R33.reuse, R38.reuse ;  /* 0x0000002621137220 */ /* 0x0c0fe20000400000 */
[----:B------:R-:W-:Y:S01]  /*19a0*/  FFMA R5, R33, R41, -R6 ;  /* 0x0000002921057223 */ /* 0x000fe20000000806 */
[----:B------:R-:W-:Y:S01]  /*19b0*/  FADD R35, R37, -R42 ;  /* 0x8000002a25237221 */ /* 0x000fe20000000000 */
[----:B------:R-:W-:Y:S01]  /*19c0*/  FSEL R2, R2, RZ, P0 ;  /* 0x000000ff02027208 */ /* 0x000fe20000000000 */
[C---:B------:R-:W-:Y:S01]  /*19d0*/  FFMA R6, R30.reuse, R37, -R19 ;  /* 0x000000251e067223 */ /* 0x040fe20000000813 */
[----:B------:R-:W-:Y:S01]  /*19e0*/  FADD R37, R41, -R44 ;  /* 0x8000002c29257221 */ /* 0x000fe20000000000 */
[----:B------:R-:W-:Y:S01]  /*19f0*/  FMUL R41, R30, R41 ;  /* 0x000000291e297220 */ /* 0x000fe20000400000 */
[----:B------:R-:W-:Y:S01]  /*1a00*/  FADD R5, R5, R40 ;  /* 0x0000002805057221 */ /* 0x000fe20000000000 */
[----:B------:R-:W-:Y:S01]  /*1a10*/  ISETP.NE.AND P1, PT, R22, 0x3, PT ;  /* 0x000000031600780c */ /* 0x000fe20003f25270 */
[----:B------:R-:W-:Y:S01]  /*1a20*/  FADD R39, R6, R39 ;  /* 0x0000002706277221 */ /* 0x000fe20000000000 */
[----:B------:R-:W-:Y:S01]  /*1a30*/  FFMA R41, R32, R38, -R41 ;  /* 0x0000002620297223 */ /* 0x000fe20000000829 */
[----:B------:R-:W-:Y:S01]  /*1a40*/  FSEL R19, R4, RZ, P0 ;  /* 0x000000ff04137208 */ /* 0x000fe20000000000 */
[C---:B------:R-:W-:Y:S01]  /*1a50*/  FMUL R4, R18.reuse, R27 ;  /* 0x0000001b12047220 */ /* 0x040fe20000400000 */
[----:B------:R-:W-:Y:S01]  /*1a60*/  FSEL R42, R7, RZ, P0 ;  /* 0x000000ff072a7208 */ /* 0x000fe20000000000 */
[----:B------:R-:W-:Y:S01]  /*1a70*/  FADD R40, R41, R36 ;  /* 0x0000002429287221 */ /* 0x000fe20000000000 */
[----:B------:R-:W-:Y:S01]  /*1a80*/  FADD R36, R5, -R2 ;  /* 0x8000000205247221 */ /* 0x000fe20000000000 */
[CC--:B------:R-:W-:Y:S01]  /*1a90*/  FMUL R5, R18.reuse, R0.reuse ;  /* 0x0000000012057220 */ /* 0x0c0fe20000400000 */
[-C--:B------:R-:W-:Y:S01]  /*1aa0*/  FMUL R6, R18, R3.reuse ;  /* 0x0000000312067220 */ /* 0x080fe20000400000 */
[----:B------:R-:W-:Y:S01]  /*1ab0*/  FMUL R7, R14, R0 ;  /* 0x000000000e077220 */ /* 0x000fe20000400000 */
[----:B------:R-:W-:Y:S01]  /*1ac0*/  FSEL R43, R10, RZ, P0 ;  /* 0x000000ff0a2b7208 */ /* 0x000fe20000000000 */
[-C--:B------:R-:W-:Y:S01]  /*1ad0*/  FFMA R2, R14, R28.reuse, -R5 ;  /* 0x0000001c0e027223 */ /* 0x080fe20000000805 */
[-C--:B------:R-:W-:Y:S01]  /*1ae0*/  FFMA R5, R15, R28.reuse, -R4 ;  /* 0x0000001c0f057223 */ /* 0x080fe20000000804 */
[-C--:B------:R-:W-:Y:S01]  /*1af0*/  FFMA R6, R17, R28.reuse, -R6 ;  /* 0x0000001c11067223 */ /* 0x080fe20000000806 */
[----:B------:R-:W-:Y:S01]  /*1b00*/  FFMA R10, R18, R28, R7 ;  /* 0x0000001c120a7223 */ /* 0x000fe20000000007 */
[----:B------:R-:W-:Y:S01]  /*1b10*/  FSEL R78, R78, RZ, P0 ;  /* 0x000000ff4e4e7208 */ /* 0x000fe20000000000 */
[----:B------:R-:W-:Y:S01]  /*1b20*/  FFMA R4, -R14, R3, R5 ;  /* 0x000000030e047223 */ /* 0x000fe20000000105 */
[----:B------:R-:W-:Y:S01]  /*1b30*/  FSEL R79, R79, RZ, P0 ;  /* 0x000000ff4f4f7208 */ /* 0x000fe20000000000 */
[-C--:B------:R-:W-:Y:S01]  /*1b40*/  FFMA R2, -R17, R27.reuse, R2 ;  /* 0x0000001b11027223 */ /* 0x080fe20000000102 */
[CC--:B------:R-:W-:Y:S01]  /*1b50*/  FFMA R7, -R15.reuse, R0.reuse, R6 ;  /* 0x000000000f077223 */ /* 0x0c0fe20000000106 */
[----:B------:R-:W-:Y:S01]  /*1b60*/  FFMA R10, R15, R27, R10 ;  /* 0x0000001b0f0a7223 */ /* 0x000fe2000000000a */
[----:B------:R-:W-:Y:S01]  /*1b70*/  BSSY B3, `(.L_x_617) ;  /* 0x00000a4000037945 */ /* 0x000fe20003800000 */
[----:B------:R-:W-:Y:S01]  /*1b80*/  FADD R34, R56, -R75 ;  /* 0x8000004b38227221 */ /* 0x000fe20000000000 */
[----:B------:R-:W-:Y:S01]  /*1b90*/  FADD R38, R38, -R19 ;  /* 0x8000001326267221 */ /* 0x000fe20000000000 */
[----:B------:R-:W-:Y:S01]  /*1ba0*/  FADD R39, R39, -R78 ;  /* 0x8000004e27277221 */ /* 0x000fe20000000000 */
[----:B------:R-:W-:Y:S01]  /*1bb0*/  FADD R40, R40, -R79 ;  /* 0x8000004f28287221 */ /* 0x000fe20000000000 */
[----:B------:R-:W-:Y:S01]  /*1bc0*/  FFMA R5, R17, R0, R4 ;  /* 0x0000000011057223 */ /* 0x000fe20000000004 */
[----:B------:R-:W-:Y:S01]  /*1bd0*/  FADD R29, R80, -R77 ;  /* 0x8000004d501d7221 */ /* 0x000fe20000000000 */
[----:B------:R-:W-:Y:S01]  /*1be0*/  MOV R55, RZ ;  /* 0x000000ff00377202 */ /* 0x000fe20000000f00 */
[----:B------:R-:W-:Y:S01]  /*1bf0*/  CS2R R78, SRZ ;  /* 0x00000000004e7805 */ /* 0x000fe2000001ff00 */
[----:B------:R-:W-:Y:S01]  /*1c00*/  MOV R56, RZ ;  /* 0x000000ff00387202 */ /* 0x000fe20000000f00 */
[----:B------:R-:W-:Y:S01]  /*1c10*/  FFMA R2, R15, R3, R2 ;  /* 0x000000030f027223 */ /* 0x000fe20000000002 */
[----:B------:R-:W-:Y:S01]  /*1c20*/  MOV R71, RZ ;  /* 0x000000ff00477202 */ /* 0x000fe20000000f00 */
[----:B------:R-:W-:Y:S01]  /*1c30*/  FFMA R4, R14, R27, R7 ;  /* 0x0000001b0e047223 */ /* 0x000fe20000000007 */
[----:B------:R-:W-:Y:S01]  /*1c40*/  MOV R19, RZ ;  /* 0x000000ff00137202 */ /* 0x000fe20000000f00 */
[----:B------:R-:W-:Y:S01]  /*1c50*/  FFMA R44, R17, R3, R10 ;  /* 0x00000003112c7223 */ /* 0x000fe2000000000a */
[----:B------:R-:W-:Y:S01]  /*1c60*/  FSEL R41, R11, RZ, P0 ;  /* 0x000000ff0b297208 */ /* 0x000fe20000000000 */
[----:B------:R-:W-:Y:S05]  /*1c70*/  @P1 BRA `(.L_x_618) ;  /* 0x0000093000001947 */ /* 0x000fea0003800000 */
        /* <DEDUP_REMOVED lines=9> */
[----:B------:R-:W-:Y:S05]  /*1d10*/  CALL.REL.NOINC `($__internal_9_$__cuda_sm20_sqrt_rn_f32_slowpath) ;  /* 0x0000a55000007944 */ /* 0x000fea0003c00000 */
[----:B------:R-:W-:Y:S01]  /*1d20*/  MOV R19, R83 ;  /* 0x0000005300137202 */ /* 0x000fe20000000f00 */
[----:B------:R-:W-:Y:S05]  /*1d30*/  BRA `(.L_x_621) ;  /* 0x0000004000007947 */ /* 0x000fea0003800000 */
.L_x_620:
[----:B01----:R-:W-:Y:S01]  /*1d40*/  FMUL.FTZ R19, R6, R7 ;  /* 0x0000000706137220 */ /* 0x003fe20000410000 */
[----:B------:R-:W-:-:S03]  /*1d50*/  FMUL.FTZ R7, R7, 0.5 ;  /* 0x3f00000007077820 */ /* 0x000fc60000410000 */
[----:B------:R-:W-:-:S04]  /*1d60*/  FFMA R6, -R19, R19, R6 ;  /* 0x0000001313067223 */ /* 0x000fc80000000106 */
[----:B------:R-:W-:Y:S02]  /*1d70*/  FFMA R19, R6, R7, R19 ;  /* 0x0000000706137223 */ /* 0x000fe40000000013 */
.L_x_621:
[----:B------:R-:W-:Y:S05]  /*1d80*/  BSYNC B1 ;  /* 0x0000000000017941 */ /* 0x000fea0003800000 */
.L_x_619:
        /* <DEDUP_REMOVED lines=17> */
[----:B------:R-:W-:Y:S05]  /*1ea0*/  CALL.REL.NOINC `($__internal_10_$__cuda_sm3x_div_rn_noftz_f32_slowpath) ;  /* 0x0000a53000007944 */ /* 0x000fea0003c00000 */
[----:B------:R-:W-:Y:S02]  /*1eb0*/  MOV R10, R80 ;  /* 0x00000050000a7202 */ /* 0x000fe40000000f00 */
.L_x_625:
[----:B------:R-:W-:Y:S05]  /*1ec0*/  BSYNC B5 ;  /* 0x0000000000057941 */ /* 0x000fea0003800000 */
.L_x_624:
        /* <DEDUP_REMOVED lines=14> */
.L_x_627:
[----:B------:R-:W-:Y:S05]  /*1fb0*/  BSYNC B5 ;  /* 0x0000000000057941 */ /* 0x000fea0003800000 */
.L_x_626:
        /* <DEDUP_REMOVED lines=14> */
.L_x_628:
[----:B------:R-:W-:Y:S05]  /*20a0*/  BSYNC B5 ;  /* 0x0000000000057941 */ /* 0x000fea0003800000 */
.L_x_623:
[----:B------:R-:W-:Y:S05]  /*20b0*/  BSYNC B4 ;  /* 0x0000000000047941 */ /* 0x000fea0003800000 */
.L_x_622:
[----:B------:R-:W-:Y:S02]  /*20c0*/  FMNMX R7, R44, -1, !PT ;  /* 0xbf8000002c077809 */ /* 0x000fe40007800000 */
[----:B------:R-:W-:Y:S02]  /*20d0*/  MOV R56, 0x3f000000 ;  /* 0x3f00000000387802 */ /* 0x000fe40000000f00 */
[----:B------:R-:W-:Y:S02]  /*20e0*/  FMNMX R7, R7, 1, PT ;  /* 0x3f80000007077809 */ /* 0x000fe40003800000 */
[----:B------:R-:W-:-:S02]  /*20f0*/  MOV R72, 0x3d10ecef ;  /* 0x3d10ecef00487802 */ /* 0x000fc40000000f00 */
[C---:B------:R-:W-:Y:S01]  /*2100*/  FSETP.NEU.AND P1, PT, |R7|.reuse, 1, PT ;  /* 0x3f8000000700780b */ /* 0x040fe20003f2d200 */
[C---:B------:R-:W-:Y:S01]  /*2110*/  FFMA R19, -|R7|.reuse, R56, 0.5 ;  /* 0x3f00000007137423 */ /* 0x040fe20000000338 */
[----:B------:R-:W-:-:S03]  /*2120*/  FSETP.GT.AND P0, PT, |R7|, 0.56000000238418579102, PT ;  /* 0x3f0f5c290700780b */ /* 0x000fc60003f04200 */
[----:B------:R-:W0:Y:S02]  /*2130*/  MUFU.RSQ R56, R19 ;  /* 0x0000001300387308 */ /* 0x000e240000001400 */
        /* <DEDUP_REMOVED lines=18> */
[----:B------:R-:W-:-:S04]  /*2260*/  @!P1 FFMA R19, R56, 0.93318945169448852539, R7 ;  /* 0x3f6ee58138139823 */ /* 0x000fc80000000007 */
[----:B------:R-:W-:-:S04]  /*2270*/  @P0 FADD R19, R19, R19 ;  /* 0x0000001313130221 */ /* 0x000fc80000000000 */
[C---:B------:R-:W-:Y:S01]  /*2280*/  FMUL R56, R19.reuse, R11 ;  /* 0x0000000b13387220 */ /* 0x040fe20000400000 */
[----:B------:R-:W-:-:S03]  /*2290*/  FMUL R7, R19, R6 ;  /* 0x0000000613077220 */ /* 0x000fc60000400000 */
[C---:B------:R-:W-:Y:S01]  /*22a0*/  FFMA R56, R19.reuse, R11, R56 ;  /* 0x0000000b13387223 */ /* 0x040fe20000000038 */
[C---:B------:R-:W-:Y:S01]  /*22b0*/  FFMA R6, R19.reuse, R6, R7 ;  /* 0x0000000613067223 */ /* 0x040fe20000000007 */
[CC--:B------:R-:W-:Y:S02]  /*22c0*/  FMUL R11, R19.reuse, R10.reuse ;  /* 0x0000000a130b7220 */ /* 0x0c0fe40000400000 */
[-C--:B------:R-:W-:Y:S01]  /*22d0*/  FMUL R7, R56, R27.reuse ;  /* 0x0000001b38077220 */ /* 0x080fe20000400000 */
[C---:B------:R-:W-:Y:S01]  /*22e0*/  FMUL R73, R6.reuse, R27 ;  /* 0x0000001b06497220 */ /* 0x040fe20000400000 */
[----:B------:R-:W-:Y:S02]  /*22f0*/  FFMA R10, R19, R10, R11 ;  /* 0x0000000a130a7223 */ /* 0x000fe4000000000b */
[-C--:B------:R-:W-:Y:S01]  /*2300*/  FFMA R7, R6, R0.reuse, R7 ;  /* 0x0000000006077223 */ /* 0x080fe20000000007 */
[-C--:B------:R-:W-:Y:S01]  /*2310*/  FFMA R73, R56, R0.reuse, -R73 ;  /* 0x0000000038497223 */ /* 0x080fe20000000849 */
[----:B------:R-:W-:-:S02]  /*2320*/  FMUL R19, R10, R0 ;  /* 0x000000000a137220 */ /* 0x000fc40000400000 */
[-C--:B------:R-:W-:Y:S01]  /*2330*/  FFMA R11, R10, R3.reuse, R7 ;  /* 0x000000030a0b7223 */ /* 0x080fe20000000007 */
[----:B------:R-:W-:Y:S01]  /*2340*/  FADD R7, R28, R28 ;  /* 0x0000001c1c077221 */ /* 0x000fe20000000000 */
[-C--:B------:R-:W-:Y:S02]  /*2350*/  FFMA R55, R6, R3.reuse, -R19 ;  /* 0x0000000306377223 */ /* 0x080fe40000000813 */
[----:B------:R-:W-:Y:S01]  /*2360*/  FADD R72, R11, R11 ;  /* 0x0000000b0b487221 */ /* 0x000fe20000000000 */
[----:B------:R-:W-:Y:S01]  /*2370*/  FMUL R11, R56, R3 ;  /* 0x00000003380b7220 */ /* 0x000fe20000400000 */
[----:B------:R-:W-:Y:S02]  /*2380*/  FFMA R7, R7, R28, -1 ;  /* 0xbf80000007077423 */ /* 0x000fe4000000001c */
[----:B------:R-:W-:Y:S01]  /*2390*/  FMUL R74, R72, R0 ;  /* 0x00000000484a7220 */ /* 0x000fe20000400000 */
[-C--:B------:R-:W-:Y:S01]  /*23a0*/  FFMA R11, R10, R27.reuse, -R11 ;  /* 0x0000001b0a0b7223 */ /* 0x080fe2000000080b */
[C---:B------:R-:W-:Y:S01]  /*23b0*/  FMUL R19, R72.reuse, R27 ;  /* 0x0000001b48137220 */ /* 0x040fe20000400000 */
[----:B------:R-:W-:Y:S01]  /*23c0*/  FMUL R71, R72, R3 ;  /* 0x0000000348477220 */ /* 0x000fe20000400000 */
[-C--:B------:R-:W-:Y:S01]  /*23d0*/  FFMA R74, R6, R7.reuse, R74 ;  /* 0x00000007064a7223 */ /* 0x080fe2000000004a */
[-C--:B------:R-:W-:Y:S01]  /*23e0*/  FMUL R11, R11, R28.reuse ;  /* 0x0000001c0b0b7220 */ /* 0x080fe20000400000 */
[-C--:B------:R-:W-:Y:S01]  /*23f0*/  FMUL R6, R55, R28.reuse ;  /* 0x0000001c37067220 */ /* 0x080fe20000400000 */
[-C--:B------:R-:W-:Y:S01]  /*2400*/  FFMA R19, R56, R7.reuse, R19 ;  /* 0x0000000738137223 */ /* 0x080fe20000000013 */
[----:B------:R-:W-:Y:S01]  /*2410*/  FFMA R71, R10, R7, R71 ;  /* 0x000000070a477223 */ /* 0x000fe20000000047 */
[----:B------:R-:W-:Y:S01]  /*2420*/  FFMA R11, R11, 2, R74 ;  /* 0x400000000b0b7823 */ /* 0x000fe2000000004a */
[----:B------:R-:W-:Y:S01]  /*2430*/  FMUL R10, R73, R28 ;  /* 0x0000001c490a7220 */ /* 0x000fe20000400000 */
[----:B------:R-:W-:Y:S01]  /*2440*/  FFMA R6, R6, 2, R19 ;  /* 0x4000000006067823 */ /* 0x000fe20000000013 */
[----:B------:R-:W-:Y:S01]  /*2450*/  FMUL R56, R38, c[0x0][0x654] ;  /* 0x0001950026387a20 */ /* 0x000fe20000400000 */
[----:B------:R-:W-:Y:S01]  /*2460*/  FMUL R7, R37, c[0x0][0x654] ;  /* 0x0001950025077a20 */ /* 0x000fe20000400000 */
[----:B------:R-:W-:Y:S01]  /*2470*/  FMUL R11, R11, c[0x0][0x650] ;  /* 0x000194000b0b7a20 */ /* 0x000fe20000400000 */
[----:B------:R-:W-:Y:S01]  /*2480*/  FMUL R6, R6, c[0x0][0x650] ;  /* 0x0001940006067a20 */ /* 0x000fe20000400000 */
[----:B------:R-:W-:Y:S01]  /*2490*/  FFMA R71, R10, 2, R71 ;  /* 0x400000000a477823 */ /* 0x000fe20000000047 */
[----:B------:R-:W-:Y:S01]  /*24a0*/  FMUL R10, R39, c[0x0][0x654] ;  /* 0x00019500270a7a20 */ /* 0x000fe20000400000 */
[----:B------:R-:W-:Y:S01]  /*24b0*/  FFMA R11, R56, 0.0099999997764825820923, R11 ;  /* 0x3c23d70a380b7823 */ /* 0x000fe2000000000b */
[----:B------:R-:W-:Y:S01]  /*24c0*/  FFMA R78, R7, 0.0099999997764825820923, R6 ;  /* 0x3c23d70a074e7823 */ /* 0x000fe20000000006 */
[----:B------:R-:W-:Y:S01]  /*24d0*/  FMUL R56, R35, c[0x0][0x654] ;  /* 0x0001950023387a20 */ /* 0x000fe20000400000 */
[----:B------:R-:W-:Y:S01]  /*24e0*/  FMUL R6, R36, c[0x0][0x654] ;  /* 0x0001950024067a20 */ /* 0x000fe20000400000 */
[----:B------:R-:W-:Y:S01]  /*24f0*/  FMUL R7, R40, c[0x0][0x654] ;  /* 0x0001950028077a20 */ /* 0x000fe20000400000 */
[----:B------:R-:W-:Y:S01]  /*2500*/  FMUL R71, R71, c[0x0][0x650] ;  /* 0x0001940047477a20 */ /* 0x000fe20000400000 */
[----:B------:R-:W-:Y:S01]  /*2510*/  FFMA R10, R31, c[0x0][0x650], R10 ;  /* 0x000194001f0a7a23 */ /* 0x000fe2000000000a */
[----:B------:R-:W-:Y:S01]  /*2520*/  FFMA R6, R29, c[0x0][0x650], R6 ;  /* 0x000194001d067a23 */ /* 0x000fe20000000006 */
[----:B------:R-:W-:Y:S01]  /*2530*/  FFMA R7, R34, c[0x0][0x650], R7 ;  /* 0x0001940022077a23 */ /* 0x000fe20000000007 */
[----:B------:R-:W-:Y:S01]  /*2540*/  FFMA R19, R56, 0.0099999997764825820923, R71 ;  /* 0x3c23d70a38137823 */ /* 0x000fe20000000047 */
[----:B------:R-:W-:Y:S01]  /*2550*/  FADD R56, RZ, R10 ;  /* 0x0000000aff387221 */ /* 0x000fe20000000000 */
[----:B------:R-:W-:Y:S01]  /*2560*/  FADD R71, RZ, R6 ;  /* 0x00000006ff477221 */ /* 0x000fe20000000000 */
[----:B------:R-:W-:Y:S01]  /*2570*/  FADD R55, RZ, R7 ;  /* 0x00000007ff377221 */ /* 0x000fe20000000000 */
[----:B------:R-:W-:Y:S01]  /*2580*/  FADD R79, RZ, R11 ;  /* 0x0000000bff4f7221 */ /* 0x000fe20000000000 */
[----:B------:R-:W-:Y:S01]  /*2590*/  FADD R78, RZ, R78 ;  /* 0x0000004eff4e7221 */ /* 0x000fe20000000000 */
[----:B------:R-:W-:-:S02]  /*25a0*/  FADD R19, RZ, R19 ;  /* 0x00000013ff137221 */ /* 0x000fc40000000000 */
.L_x_618:
[----:B------:R-:W-:Y:S05]  /*25b0*/  BSYNC B3 ;  /* 0x0000000000037941 */ /* 0x000fea0003800000 */
.L_x_617:
[----:B------:R-:W-:Y:S01]  /*25c0*/  ISETP.NE.AND P1, PT, R22, RZ, PT ;  /* 0x000000ff1600720c */ /* 0x000fe20003f25270 */
[----:B------:R-:W-:Y:S01]  /*25d0*/  IMAD R7, R26, c[0x0][0x408], RZ ;  /* 0x000102001a077a24 */ /* 0x000fe200078e02ff */
[----:B------:R-:W-:Y:S01]  /*25e0*/  MOV R11, c[0x0][0x408] ;  /* 0x00010200000b7a02 */ /* 0x000fe20000000f00 */
[----:B------:R-:W-:Y:S01]  /*25f0*/  BSSY B3, `(.L_x_629) ;  /* 0x00000da000037945 */ /* 0x000fe20003800000 */
[----:B------:R-:W-:Y:S01]  /*2600*/  ISETP.NE.AND P0, PT, R22, 0x3, PT ;  /* 0x000000031600780c */ /* 0x000fe20003f05270 */
[----:B------:R-:W-:-:S02]  /*2610*/  IMAD R7, R24, UR26, R7 ;  /* 0x0000001a18077c24 */ /* 0x000fc4000f8e0207 */
[----:B------:R-:W-:Y:S01]  /*2620*/  IMAD.WIDE.U32 R10, R24, R11, c[0x0][0x3e8] ;  /* 0x0000fa00180a7625 */ /* 0x000fe200078e000b */
[----:B------:R-:W-:Y:S02]  /*2630*/  FSEL R79, R79, RZ, !P0 ;  /* 0x000000ff4f4f7208 */ /* 0x000fe40004000000 */
[----:B------:R-:W-:Y:S02]  /*2640*/  FSEL R78, R78, RZ, !P0 ;  /* 0x000000ff4e4e7208 */ /* 0x000fe40004000000 */
[----:B------:R-:W-:Y:S02]  /*2650*/  IADD3 R11, R11, R7, RZ ;  /* 0x000000070b0b7210 */ /* 0x000fe40007ffe0ff */
[----:B------:R-:W-:Y:S01]  /*2660*/  FSEL R19, R19, RZ, !P0 ;  /* 0x000000ff13137208 */ /* 0x000fe20004000000 */
[----:B------:R-:W-:Y:S01]  /*2670*/  @P1 CS2R R6, SRZ ;  /* 0x0000000000061805 */ /* 0x000fe2000001ff00 */
[----:B------:R-:W-:Y:S02]  /*2680*/  FSEL R55, R55, RZ, !P0 ;  /* 0x000000ff37377208 */ /* 0x000fe40004000000 */
[----:B------:R-:W-:-:S02]  /*2690*/  FSEL R56, R56, RZ, !P0 ;  /* 0x000000ff38387208 */ /* 0x000fc40004000000 */
[----:B------:R-:W-:Y:S02]  /*26a0*/  FSEL R71, R71, RZ, !P0 ;  /* 0x000000ff47477208 */ /* 0x000fe40004000000 */
[----:B------:R-:W-:Y:S01]  /*26b0*/  @P1 MOV R74, RZ ;  /* 0x000000ff004a1202 */ /* 0x000fe20000000f00 */
[----:B------:R-:W-:Y:S05]  /*26c0*/  @P1 BRA `(.L_x_630) ;  /* 0x00000cc000001947 */ /* 0x000fea0003800000 */
[----:B------:R-:W2:Y:S04]  /*26d0*/  LDG.E R72, [R10.64+0x4] ;  /* 0x000004160a487981 */ /* 0x000ea8000c1e1900 */
[----:B------:R-:W3:Y:S04]  /*26e0*/  LDG.E R6, [R10.64] ;  /* 0x000000160a067981 */ /* 0x000ee8000c1e1900 */
[----:B------:R-:W4:Y:S01]  /*26f0*/  LDG.E R73, [R10.64+0x8] ;  /* 0x000008160a497981 */ /* 0x000f22000c1e1900 */
[----:B------:R-:W-:Y:S01]  /*2700*/  BSSY B1, `(.L_x_631) ;  /* 0x000003f000017945 */ /* 0x000fe20003800000 */
[C---:B--2---:R-:W-:Y:S01]  /*2710*/  FMUL R7, R72.reuse, R27 ;  /* 0x0000001b48077220 */ /* 0x044fe20000400000 */
[----:B------:R-:W-:-:S03]  /*2720*/  FMUL R76, R72, R3 ;  /* 0x00000003484c7220 */ /* 0x000fc60000400000 */
[-C--:B---3--:R-:W-:Y:S01]  /*2730*/  FFMA R74, R6, R0.reuse, R7 ;  /* 0x00000000064a7223 */ /* 0x088fe20000000007 */
[----:B------:R-:W-:Y:S01]  /*2740*/  FADD R7, R28, R28 ;  /* 0x0000001c1c077221 */ /* 0x000fe20000000000 */
[----:B------:R-:W-:Y:S02]  /*2750*/  FMUL R83, R6, R27 ;  /* 0x0000001b06537220 */ /* 0x000fe40000400000 */
[CC--:B----4-:R-:W-:Y:S01]  /*2760*/  FFMA R74, R73.reuse, R3.reuse, R74 ;  /* 0x00000003494a7223 */ /* 0x0d0fe2000000004a */
[----:B------:R-:W-:Y:S01]  /*2770*/  FMUL R75, R73, R0 ;  /* 0x00000000494b7220 */ /* 0x000fe20000400000 */
[----:B------:R-:W-:Y:S01]  /*2780*/  FFMA R80, R7, R28, -1 ;  /* 0xbf80000007507423 */ /* 0x000fe2000000001c */
[----:B------:R-:W-:Y:S01]  /*2790*/  FFMA R83, R72, R0, -R83 ;  /* 0x0000000048537223 */ /* 0x000fe20000000853 */
[----:B------:R-:W-:Y:S01]  /*27a0*/  FADD R74, R74, R74 ;  /* 0x0000004a4a4a7221 */ /* 0x000fe20000000000 */
[----:B------:R-:W-:Y:S01]  /*27b0*/  FFMA R81, R6, R3, -R75 ;  /* 0x0000000306517223 */ /* 0x000fe2000000084b */
[----:B------:R-:W-:-:S02]  /*27c0*/  FFMA R75, R73, R27, -R76 ;  /* 0x0000001b494b7223 */ /* 0x000fc4000000084c */
[C---:B------:R-:W-:Y:S01]  /*27d0*/  FMUL R77, R74.reuse, R27 ;  /* 0x0000001b4a4d7220 */ /* 0x040fe20000400000 */
[C---:B------:R-:W-:Y:S01]  /*27e0*/  FMUL R7, R74.reuse, R0 ;  /* 0x000000004a077220 */ /* 0x040fe20000400000 */
[----:B------:R-:W-:Y:S01]  /*27f0*/  FMUL R76, R81, R28 ;  /* 0x0000001c514c7220 */ /* 0x000fe20000400000 */
[----:B------:R-:W-:Y:S01]  /*2800*/  FMUL R74, R74, R3 ;  /* 0x000000034a4a7220 */ /* 0x000fe20000400000 */
[C---:B------:R-:W-:Y:S01]  /*2810*/  FFMA R77, R80.reuse, R72, R77 ;  /* 0x00000048504d7223 */ /* 0x040fe2000000004d */
[C---:B------:R-:W-:Y:S01]  /*2820*/  FFMA R7, R80.reuse, R6, R7 ;  /* 0x0000000650077223 */ /* 0x040fe20000000007 */
[-C--:B------:R-:W-:Y:S01]  /*2830*/  FMUL R6, R75, R28.reuse ;  /* 0x0000001c4b067220 */ /* 0x080fe20000400000 */
[----:B------:R-:W-:Y:S01]  /*2840*/  FFMA R74, R80, R73, R74 ;  /* 0x00000049504a7223 */ /* 0x000fe2000000004a */
[----:B------:R-:W-:Y:S01]  /*2850*/  FFMA R72, R76, 2, R77 ;  /* 0x400000004c487823 */ /* 0x000fe2000000004d */
[----:B------:R-:W-:Y:S01]  /*2860*/  FMUL R75, R83, R28 ;  /* 0x0000001c534b7220 */ /* 0x000fe20000400000 */
[----:B------:R-:W-:Y:S01]  /*2870*/  FFMA R73, R6, 2, R7 ;  /* 0x4000000006497823 */ /* 0x000fe20000000007 */
[----:B------:R-:W-:Y:S01]  /*2880*/  FMUL R83, R5, R5 ;  /* 0x0000000505537220 */ /* 0x000fe20000400000 */
[-C--:B------:R-:W-:Y:S01]  /*2890*/  FMUL R6, R31, R72.reuse ;  /* 0x000000481f067220 */ /* 0x080fe20000400000 */
[----:B------:R-:W-:Y:S01]  /*28a0*/  FFMA R75, R75, 2, R74 ;  /* 0x400000004b4b7823 */ /* 0x000fe2000000004a */
[----:B------:R-:W-:Y:S01]  /*28b0*/  FMUL R7, R39, R72 ;  /* 0x0000004827077220 */ /* 0x000fe20000400000 */
[----:B------:R-:W-:Y:S01]  /*28c0*/  FFMA R85, R2, R2, R83 ;  /* 0x0000000202557223 */ /* 0x000fe20000000053 */
[----:B------:R-:W-:-:S02]  /*28d0*/  FFMA R77, R29, R73, R6 ;  /* 0x000000491d4d7223 */ /* 0x000fc40000000006 */
[----:B------:R-:W-:Y:S01]  /*28e0*/  FFMA R7, R36, R73, R7 ;  /* 0x0000004924077223 */ /* 0x000fe20000000007 */
[----:B------:R-:W-:Y:S01]  /*28f0*/  FFMA R82, R4, R4, R85 ;  /* 0x0000000404527223 */ /* 0x000fe20000000055 */
[-C--:B------:R-:W-:Y:S02]  /*2900*/  FFMA R77, R34, R75.reuse, R77 ;  /* 0x0000004b224d7223 */ /* 0x080fe4000000004d */
[----:B------:R-:W-:Y:S02]  /*2910*/  FFMA R81, R40, R75, R7 ;  /* 0x0000004b28517223 */ /* 0x000fe40000000007 */
[----:B------:R-:W-:Y:S01]  /*2920*/  FADD R80, -R12, R77 ;  /* 0x0000004d0c507221 */ /* 0x000fe20000000100 */
[C---:B------:R-:W-:Y:S02]  /*2930*/  FSETP.GEU.AND P0, PT, R77.reuse, R51, PT ;  /* 0x000000334d00720b */ /* 0x040fe40003f0e000 */
[----:B------:R-:W-:-:S11]  /*2940*/  FSETP.GT.AND P1, PT, R77, R52, PT ;  /* 0x000000344d00720b */ /* 0x000fd60003f24000 */
[-C--:B------:R-:W-:Y:S01]  /*2950*/  @!P0 FMNMX R7, RZ, R81.reuse, PT ;  /* 0x00000051ff078209 */ /* 0x080fe20003800000 */
[--C-:B------:R-:W-:Y:S01]  /*2960*/  @!P0 FADD R6, R51, -R77.reuse ;  /* 0x8000004d33068221 */ /* 0x100fe20000000000 */
[----:B------:R-:W-:Y:S01]  /*2970*/  @P1 FMNMX R83, RZ, R81, !PT ;  /* 0x00000051ff531209 */ /* 0x000fe20007800000 */
[----:B------:R-:W-:Y:S02]  /*2980*/  @P1 FADD R76, R52, -R77 ;  /* 0x8000004d344c1221 */ /* 0x000fe40000000000 */
[C---:B------:R-:W-:Y:S02]  /*2990*/  @!P0 FMUL R74, R50.reuse, R7 ;  /* 0x00000007324a8220 */ /* 0x040fe40000400000 */
[----:B------:R-:W-:Y:S02]  /*29a0*/  @P1 FMUL R83, R50, R83 ;  /* 0x0000005332531220 */ /* 0x000fe40000400000 */
[C---:B------:R-:W-:Y:S01]  /*29b0*/  @!P0 FFMA R45, R49.reuse, R6, -R74 ;  /* 0x00000006312d8223 */ /* 0x040fe2000000084a */
[----:B------:R-:W-:Y:S01]  /*29c0*/  IADD3 R74, R82, -0xd000000, RZ ;  /* 0xf3000000524a7810 */ /* 0x000fe20007ffe0ff */
[----:B------:R-:W-:Y:S01]  /*29d0*/  @P1 FFMA R46, R49, R76, -R83 ;  /* 0x0000004c312e1223 */ /* 0x000fe20000000853 */
[----:B------:R-:W-:Y:S01]  /*29e0*/  FMUL R83, R13, R80 ;  /* 0x000000500d537220 */ /* 0x000fe20000400000 */
[----:B------:R0:W1:Y:S01]  /*29f0*/  MUFU.RSQ R6, R82 ;  /* 0x0000005200067308 */ /* 0x0000620000001400 */
[----:B------:R-:W-:-:S02]  /*2a00*/  FSEL R7, R45, RZ, !P0 ;  /* 0x000000ff2d077208 */ /* 0x000fc40004000000 */
[----:B------:R-:W-:Y:S01]  /*2a10*/  ISETP.GT.U32.AND P0, PT, R74, 0x727fffff, PT ;  /* 0x727fffff4a00780c */ /* 0x000fe20003f04070 */
[----:B------:R-:W-:Y:S01]  /*2a20*/  FFMA R83, R16, R81, R83 ;  /* 0x0000005110537223 */ /* 0x000fe20000000053 */
[----:B------:R-:W-:-:S03]  /*2a30*/  FSEL R7, R46, R7, P1 ;  /* 0x000000072e077208 */ /* 0x000fc60000800000 */
[----:B------:R-:W-:-:S04]  /*2a40*/  FADD R74, R8, R83 ;  /* 0x00000053084a7221 */ /* 0x000fc80000000000 */
[----:B------:R-:W-:-:S04]  /*2a50*/  FADD R74, -R7, R74 ;  /* 0x0000004a074a7221 */ /* 0x000fc80000000100 */
[----:B------:R-:W-:Y:S05]  /*2a60*/  @!P0 BRA `(.L_x_632) ;  /* 0x0000004000008947 */ /* 0x000fea0003800000 */
[----:B01----:R-:W-:Y:S02]  /*2a70*/  MOV R6, R82 ;  /* 0x0000005200067202 */ /* 0x003fe40000000f00 */
[----:B------:R-:W-:Y:S02]  /*2a80*/  MOV R85, 0x2aa0 ;  /* 0x00002aa000557802 */ /* 0x000fe40000000f00 */
[----:B------:R-:W-:Y:S05]  /*2a90*/  CALL.REL.NOINC `($__internal_9_$__cuda_sm20_sqrt_rn_f32_slowpath) ;  /* 0x000097d000007944 */ /* 0x000fea0003c00000 */
[----:B------:R-:W-:Y:S05]  /*2aa0*/  BRA `(.L_x_633) ;  /* 0x0000004000007947 */ /* 0x000fea0003800000 */
.L_x_632:
[----:B01----:R-:W-:Y:S01]  /*2ab0*/  FMUL.FTZ R83, R82, R6 ;  /* 0x0000000652537220 */ /* 0x003fe20000410000 */
[----:B------:R-:W-:-:S03]  /*2ac0*/  FMUL.FTZ R7, R6, 0.5 ;  /* 0x3f00000006077820 */ /* 0x000fc60000410000 */
[----:B------:R-:W-:-:S04]  /*2ad0*/  FFMA R6, -R83, R83, R82 ;  /* 0x0000005353067223 */ /* 0x000fc80000000152 */
[----:B------:R-:W-:Y:S02]  /*2ae0*/  FFMA R83, R6, R7, R83 ;  /* 0x0000000706537223 */ /* 0x000fe40000000053 */
.L_x_633:
[----:B------:R-:W-:Y:S05]  /*2af0*/  BSYNC B1 ;  /* 0x0000000000017941 */ /* 0x000fea0003800000 */
.L_x_631:
        /* <DEDUP_REMOVED lines=20> */
.L_x_637:
[----:B------:R-:W-:Y:S05]  /*2c40*/  BSYNC B5 ;  /* 0x0000000000057941 */ /* 0x000fea0003800000 */
.L_x_636:
        /* <DEDUP_REMOVED lines=14> */
.L_x_639:
[----:B------:R-:W-:Y:S05]  /*2d30*/  BSYNC B5 ;  /* 0x0000000000057941 */ /* 0x000fea0003800000 */
.L_x_638:
        /* <DEDUP_REMOVED lines=14> */
.L_x_640:
[----:B------:R-:W-:Y:S05]  /*2e20*/  BSYNC B5 ;  /* 0x0000000000057941 */ /* 0x000fea0003800000 */
.L_x_635:
[----:B------:R-:W-:Y:S05]  /*2e30*/  BSYNC B4 ;  /* 0x0000000000047941 */ /* 0x000fea0003800000 */
.L_x_634:
[----:B------:R-:W-:Y:S02]  /*2e40*/  FMNMX R7, R44, -1, !PT ;  /* 0xbf8000002c077809 */ /* 0x000fe40007800000 */
        /* <DEDUP_REMOVED lines=11> */
[----:B------:R-:W-:Y:S02]  /*2f00*/  MOV R83, 0x3d10ecef ;  /* 0x3d10ecef00537802 */ /* 0x000fe40000000f00 */
[----:B------:R-:W-:Y:S02]  /*2f10*/  FSEL R80, R80, |R7|, P1 ;  /* 0x4000000750507208 */ /* 0x000fe40000800000 */
[----:B------:R-:W-:Y:S02]  /*2f20*/  FSETP.GT.AND P0, PT, R7, 0.56000000238418579102, PT ;  /* 0x3f0f5c290700780b */ /* 0x000fe40003f04000 */
        /* <DEDUP_REMOVED lines=13> */
[----:B------:R-:W-:-:S04]  /*3000*/  FMUL R7, R80, R6 ;  /* 0x0000000650077220 */ /* 0x000fc80000400000 */
[C---:B------:R-:W-:Y:S01]  /*3010*/  FFMA R76, R80.reuse, R6, R7 ;  /* 0x00000006504c7223 */ /* 0x040fe20000000007 */
[CC--:B------:R-:W-:Y:S01]  /*3020*/  FMUL R7, R80.reuse, R86.reuse ;  /* 0x0000005650077220 */ /* 0x0c0fe20000400000 */
[----:B------:R-:W-:Y:S02]  /*3030*/  FMUL R6, R80, R85 ;  /* 0x0000005550067220 */ /* 0x000fe40000400000 */
[----:B------:R-:W-:Y:S01]  /*3040*/  FMUL R87, R76, R27 ;  /* 0x0000001b4c577220 */ /* 0x000fe20000400000 */
[C---:B------:R-:W-:Y:S01]  /*3050*/  FFMA R86, R80.reuse, R86, R7 ;  /* 0x0000005650567223 */ /* 0x040fe20000000007 */
[----:B------:R-:W-:Y:S01]  /*3060*/  FFMA R80, R80, R85, R6 ;  /* 0x0000005550507223 */ /* 0x000fe20000000006 */
[-C--:B------:R-:W-:Y:S01]  /*3070*/  FFMA R6, -R73, R81.reuse, R36 ;  /* 0x0000005149067223 */ /* 0x080fe20000000124 */
[-C--:B------:R-:W-:Y:S01]  /*3080*/  FFMA R7, -R72, R81.reuse, R39 ;  /* 0x0000005148077223 */ /* 0x080fe20000000127 */
[----:B------:R-:W-:Y:S01]  /*3090*/  FFMA R81, -R75, R81, R40 ;  /* 0x000000514b517223 */ /* 0x000fe20000000128 */
[----:B------:R-:W-:Y:S01]  /*30a0*/  FFMA R87, R86, R0, -R87 ;  /* 0x0000000056577223 */ /* 0x000fe20000000857 */
[----:B------:R-:W-:Y:S01]  /*30b0*/  FMUL R83, R6, c[0x0][0x654] ;  /* 0x0001950006537a20 */ /* 0x000fe20000400000 */
[-C--:B------:R-:W-:Y:S01]  /*30c0*/  FFMA R6, -R73, R77.reuse, R29 ;  /* 0x0000004d49067223 */ /* 0x080fe2000000011d */
[----:B------:R-:W-:Y:S01]  /*30d0*/  FMUL R82, R7, c[0x0][0x654] ;  /* 0x0001950007527a20 */ /* 0x000fe20000400000 */
[-C--:B------:R-:W-:Y:S01]  /*30e0*/  FFMA R7, -R72, R77.reuse, R31 ;  /* 0x0000004d48077223 */ /* 0x080fe2000000011f */
[----:B------:R-:W-:Y:S01]  /*30f0*/  FFMA R77, -R75, R77, R34 ;  /* 0x0000004d4b4d7223 */ /* 0x000fe20000000122 */
[----:B------:R-:W-:Y:S01]  /*3100*/  FFMA R84, R6, c[0x0][0x650], R83 ;  /* 0x0001940006547a23 */ /* 0x000fe20000000053 */
[----:B------:R-:W-:Y:S01]  /*3110*/  FMUL R83, R86, R27 ;  /* 0x0000001b56537220 */ /* 0x000fe20000400000 */
[----:B------:R-:W-:Y:S01]  /*3120*/  FMUL R6, R81, c[0x0][0x654] ;  /* 0x0001950051067a20 */ /* 0x000fe20000400000 */
[----:B------:R-:W-:-:S02]  /*3130*/  FFMA R7, R7, c[0x0][0x650], R82 ;  /* 0x0001940007077a23 */ /* 0x000fc40000000052 */
[----:B------:R-:W-:Y:S01]  /*3140*/  FFMA R83, R76, R0, R83 ;  /* 0x000000004c537223 */ /* 0x000fe20000000053 */
[----:B------:R-:W-:Y:S01]  /*3150*/  FFMA R82, R77, c[0x0][0x650], R6 ;  /* 0x000194004d527a23 */ /* 0x000fe20000000006 */
[----:B------:R-:W-:Y:S01]  /*3160*/  FADD R77, R28, R28 ;  /* 0x0000001c1c4d7221 */ /* 0x000fe20000000000 */
[----:B------:R-:W-:Y:S01]  /*3170*/  FFMA R6, R73, R74, R84 ;  /* 0x0000004a49067223 */ /* 0x000fe20000000054 */
[CC--:B------:R-:W-:Y:S01]  /*3180*/  FFMA R83, R80.reuse, R3.reuse, R83 ;  /* 0x0000000350537223 */ /* 0x0c0fe20000000053 */
[----:B------:R-:W-:Y:S01]  /*3190*/  FMUL R73, R80, R0 ;  /* 0x0000000050497220 */ /* 0x000fe20000400000 */
[----:B------:R-:W-:Y:S01]  /*31a0*/  FFMA R88, R77, R28, -1 ;  /* 0xbf8000004d587423 */ /* 0x000fe2000000001c */
[-C--:B------:R-:W-:Y:S01]  /*31b0*/  FMUL R77, R86, R3.reuse ;  /* 0x00000003564d7220 */ /* 0x080fe20000400000 */
[----:B------:R-:W-:Y:S01]  /*31c0*/  FADD R84, R83, R83 ;  /* 0x0000005353547221 */ /* 0x000fe20000000000 */
[----:B------:R-:W-:Y:S01]  /*31d0*/  FFMA R83, R76, R3, -R73 ;  /* 0x000000034c537223 */ /* 0x000fe20000000849 */
[----:B------:R-:W-:Y:S01]  /*31e0*/  FFMA R7, R72, R74, R7 ;  /* 0x0000004a48077223 */ /* 0x000fe20000000007 */
[----:B------:R-:W-:Y:S01]  /*31f0*/  FFMA R77, R80, R27, -R77 ;  /* 0x0000001b504d7223 */ /* 0x000fe2000000084d */
        /* <DEDUP_REMOVED lines=9> */
[----:B------:R-:W-:Y:S01]  /*3290*/  FFMA R72, R72, 2, R73 ;  /* 0x4000000048487823 */ /* 0x000fe20000000049 */
[----:B------:R-:W-:Y:S01]  /*32a0*/  FMUL R73, R37, c[0x0][0x654] ;  /* 0x0001950025497a20 */ /* 0x000fe20000400000 */
[----:B------:R-:W-:Y:S01]  /*32b0*/  FFMA R76, R76, 2, R81 ;  /* 0x400000004c4c7823 */ /* 0x000fe20000000051 */
[----:B------:R-:W-:Y:S01]  /*32c0*/  FFMA R80, R80, 2, R85 ;  /* 0x4000000050507823 */ /* 0x000fe20000000055 */
[----:B------:R-:W-:Y:S01]  /*32d0*/  FMUL R81, R35, c[0x0][0x654] ;  /* 0x0001950023517a20 */ /* 0x000fe20000400000 */
[----:B------:R-:W-:Y:S01]  /*32e0*/  FMUL R77, R38, c[0x0][0x654] ;  /* 0x00019500264d7a20 */ /* 0x000fe20000400000 */
[----:B------:R-:W-:Y:S01]  /*32f0*/  FMUL R76, R76, c[0x0][0x650] ;  /* 0x000194004c4c7a20 */ /* 0x000fe20000400000 */
[----:B------:R-:W-:Y:S01]  /*3300*/  FMUL R80, R80, c[0x0][0x650] ;  /* 0x0001940050507a20 */ /* 0x000fe20000400000 */
[----:B------:R-:W-:Y:S01]  /*3310*/  FMUL R72, R72, c[0x0][0x650] ;  /* 0x0001940048487a20 */ /* 0x000fe20000400000 */
[----:B------:R-:W-:Y:S01]  /*3320*/  FFMA R74, R75, R74, R82 ;  /* 0x0000004a4b4a7223 */ /* 0x000fe20000000052 */
[----:B------:R-:W-:Y:S01]  /*3330*/  FFMA R73, R73, 0.0099999997764825820923, R76 ;  /* 0x3c23d70a49497823 */ /* 0x000fe2000000004c */
[----:B------:R-:W-:Y:S01]  /*3340*/  FFMA R80, R81, 0.0099999997764825820923, R80 ;  /* 0x3c23d70a51507823 */ /* 0x000fe20000000050 */
[----:B------:R-:W-:-:S02]  /*3350*/  FFMA R72, R77, 0.0099999997764825820923, R72 ;  /* 0x3c23d70a4d487823 */ /* 0x000fc40000000048 */
[----:B------:R-:W-:Y:S01]  /*3360*/  FADD R78, R78, R73 ;  /* 0x000000494e4e7221 */ /* 0x000fe20000000000 */
[----:B------:R-:W-:Y:S01]  /*3370*/  FADD R19, R19, R80 ;  /* 0x0000005013137221 */ /* 0x000fe20000000000 */
[----:B------:R-:W-:Y:S02]  /*3380*/  FADD R79, R79, R72 ;  /* 0x000000484f4f7221 */ /* 0x000fe40000000000 */
.L_x_630:
[----:B------:R-:W-:Y:S05]  /*3390*/  BSYNC B3 ;  /* 0x0000000000037941 */ /* 0x000fea0003800000 */
.L_x_629:
[C---:B------:R-:W-:Y:S01]  /*33a0*/  ISETP.NE.AND P0, PT, R22.reuse, 0x1, PT ;  /* 0x000000011600780c */ /* 0x040fe20003f05270 */
[----:B------:R-:W-:Y:S01]  /*33b0*/  BSSY B2, `(.L_x_641) ;  /* 0x00000c4000027945 */ /* 0x000fe20003800000 */
[----:B------:R-:W-:-:S04]  /*33c0*/  ISETP.NE.AND P1, PT, R22, RZ, PT ;  /* 0x000000ff1600720c */ /* 0x000fc80003f25270 */
[----:B------:R-:W-:Y:S02]  /*33d0*/  FSEL R56, R7, R56, !P1 ;  /* 0x0000003807387208 */ /* 0x000fe40004800000 */
[----:B------:R-:W-:Y:S02]  /*33e0*/  FSEL R71, R6, R71, !P1 ;  /* 0x0000004706477208 */ /* 0x000fe40004800000 */
[----:B------:R-:W-:-:S03]  /*33f0*/  FSEL R55, R74, R55, !P1 ;  /* 0x000000374a377208 */ /* 0x000fc60004800000 */
[----:B------:R-:W-:Y:S01]  /*3400*/  @P0 CS2R R6, SRZ ;  /* 0x0000000000060805 */ /* 0x000fe2000001ff00 */
[----:B------:R-:W-:Y:S01]  /*3410*/  @P0 MOV R72, RZ ;  /* 0x000000ff00480202 */ /* 0x000fe20000000f00 */
[----:B------:R-:W-:Y:S05]  /*3420*/  @P0 BRA `(.L_x_642) ;  /* 0x00000bc000000947 */ /* 0x000fea0003800000 */
[----:B------:R-:W2:Y:S04]  /*3430*/  LDG.E R74, [R10.64+0x4] ;  /* 0x000004160a4a7981 */ /* 0x000ea8000c1e1900 */
[----:B------:R-:W3:Y:S04]  /*3440*/  LDG.E R72, [R10.64] ;  /* 0x000000160a487981 */ /* 0x000ee8000c1e1900 */
[----:B------:R-:W4:Y:S01]  /*3450*/  LDG.E R76, [R10.64+0x8] ;  /* 0x000008160a4c7981 */ /* 0x000f22000c1e1900 */
[----:B------:R-:W-:-:S04]  /*3460*/  FADD R7, R18, R18 ;  /* 0x0000001212077221 */ /* 0x000fc80000000000 */
[----:B------:R-:W-:Y:S01]  /*3470*/  FFMA R19, R18, R7, -1 ;  /* 0xbf80000012137423 */ /* 0x000fe20000000007 */
[----:B------:R-:W-:-:S04]  /*3480*/  FADD R81, R28, R28 ;  /* 0x0000001c1c517221 */ /* 0x000fc80000000000 */
[----:B------:R-:W-:Y:S01]  /*3490*/  FFMA R82, R81, R28, -1 ;  /* 0xbf80000051527423 */ /* 0x000fe2000000001c */
[----:B------:R-:W-:Y:S01]  /*34a0*/  BSSY B1, `(.L_x_643) ;  /* 0x0000044000017945 */ /* 0x000fe20003800000 */
[----:B--2---:R-:W-:-:S04]  /*34b0*/  FMUL R73, R15, R74 ;  /* 0x0000004a0f497220 */ /* 0x004fc80000400000 */
[CC--:B---3--:R-:W-:Y:S01]  /*34c0*/  FFMA R6, R14.reuse, R72.reuse, R73 ;  /* 0x000000480e067223 */ /* 0x0c8fe20000000049 */
[----:B------:R-:W-:Y:S01]  /*34d0*/  FMUL R75, R15, R72 ;  /* 0x000000480f4b7220 */ /* 0x000fe20000400000 */
[----:B------:R-:W-:Y:S01]  /*34e0*/  FMUL R79, R5, R74 ;  /* 0x0000004a054f7220 */ /* 0x000fe20000400000 */
[-C--:B----4-:R-:W-:Y:S01]  /*34f0*/  FMUL R73, R14, R76.reuse ;  /* 0x0000004c0e497220 */ /* 0x090fe20000400000 */
[C---:B------:R-:W-:Y:S01]  /*3500*/  FFMA R6, R17.reuse, R76, R6 ;  /* 0x0000004c11067223 */ /* 0x040fe20000000006 */
[C---:B------:R-:W-:Y:S01]  /*3510*/  FMUL R78, R17.reuse, R74 ;  /* 0x0000004a114e7220 */ /* 0x040fe20000400000 */
[----:B------:R-:W-:Y:S01]  /*3520*/  FMUL R7, R74, R27 ;  /* 0x0000001b4a077220 */ /* 0x000fe20000400000 */
[----:B------:R-:W-:Y:S01]  /*3530*/  FFMA R73, R17, R72, -R73 ;  /* 0x0000004811497223 */ /* 0x000fe20000000849 */
[----:B------:R-:W-:Y:S01]  /*3540*/  FADD R6, R6, R6 ;  /* 0x0000000606067221 */ /* 0x000fe20000000000 */
[----:B------:R-:W-:Y:S01]  /*3550*/  FFMA R75, R14, R74, -R75 ;  /* 0x0000004a0e4b7223 */ /* 0x000fe2000000084b */
[----:B------:R-:W-:Y:S01]  /*3560*/  FFMA R79, R2, R72, R79 ;  /* 0x00000048024f7223 */ /* 0x000fe2000000004f */
[C---:B------:R-:W-:Y:S01]  /*3570*/  FFMA R11, R15.reuse, R76, -R78 ;  /* 0x0000004c0f0b7223 */ /* 0x040fe2000000084e */
[----:B------:R-:W-:Y:S01]  /*3580*/  FMUL R77, R18, R73 ;  /* 0x00000049124d7220 */ /* 0x000fe20000400000 */
[----:B------:R-:W-:Y:S01]  /*3590*/  FFMA R7, R72, R0, R7 ;  /* 0x0000000048077223 */ /* 0x000fe20000000007 */
[----:B------:R-:W-:Y:S01]  /*35a0*/  FMUL R15, R15, R6 ;  /* 0x000000060f0f7220 */ /* 0x000fe20000400000 */
[----:B------:R-:W-:Y:S01]  /*35b0*/  FMUL R80, R18, R75 ;  /* 0x0000004b12507220 */ /* 0x000fe20000400000 */
[----:B------:R-:W-:Y:S01]  /*35c0*/  FFMA R73, R4, R76, R79 ;  /* 0x0000004c04497223 */ /* 0x000fe2000000004f */
[----:B------:R-:W-:Y:S01]  /*35d0*/  FMUL R75, R18, R11 ;  /* 0x0000000b124b7220 */ /* 0x000fe20000400000 */
[-C--:B------:R-:W-:Y:S01]  /*35e0*/  FMUL R11, R14, R6.reuse ;  /* 0x000000060e0b7220 */ /* 0x080fe20000400000 */
[----:B------:R-:W-:Y:S01]  /*35f0*/  FMUL R17, R17, R6 ;  /* 0x0000000611117220 */ /* 0x000fe20000400000 */
[----:B------:R-:W-:Y:S01]  /*3600*/  FFMA R7, R76, R3, R7 ;  /* 0x000000034c077223 */ /* 0x000fe20000000007 */
[C---:B------:R-:W-:Y:S01]  /*3610*/  FFMA R14, R74.reuse, R19, R15 ;  /* 0x000000134a0e7223 */ /* 0x040fe2000000000f */
[----:B------:R-:W-:Y:S01]  /*3620*/  FMUL R15, R74, R73 ;  /* 0x000000494a0f7220 */ /* 0x000fe20000400000 */
[----:B------:R-:W-:Y:S01]  /*3630*/  FFMA R79, R76, R19, R17 ;  /* 0x000000134c4f7223 */ /* 0x000fe20000000011 */
[----:B------:R-:W-:Y:S01]  /*3640*/  FADD R6, R7, R7 ;  /* 0x0000000707067221 */ /* 0x000fe20000000000 */
[C---:B------:R-:W-:Y:S01]  /*3650*/  FMUL R17, R72.reuse, R73 ;  /* 0x0000004948117220 */ /* 0x040fe20000400000 */
[----:B------:R-:W-:Y:S01]  /*3660*/  FMUL R18, R15, R15 ;  /* 0x0000000f0f127220 */ /* 0x000fe20000400000 */
[----:B------:R-:W-:Y:S01]  /*3670*/  FFMA R10, R72, R19, R11 ;  /* 0x00000013480a7223 */ /* 0x000fe2000000000b */
[----:B------:R-:W-:Y:S01]  /*3680*/  FMUL R11, R6, R27 ;  /* 0x0000001b060b7220 */ /* 0x000fe20000400000 */
[----:B------:R-:W-:Y:S01]  /*3690*/  FMUL R19, R76, R73 ;  /* 0x000000494c137220 */ /* 0x000fe20000400000 */
[----:B------:R-:W-:-:S02]  /*36a0*/  FFMA R18, R17, R17, R18 ;  /* 0x0000001111127223 */ /* 0x000fc40000000012 */
[----:B------:R-:W-:Y:S02]  /*36b0*/  FFMA R78, R82, R74, R11 ;  /* 0x0000004a524e7223 */ /* 0x000fe4000000000b */
[----:B------:R-:W-:-:S04]  /*36c0*/  FFMA R11, R19, R19, R18 ;  /* 0x00000013130b7223 */ /* 0x000fc80000000012 */
[----:B------:R-:W-:Y:S01]  /*36d0*/  FFMA R81, R44, R44, R11 ;  /* 0x0000002c2c517223 */ /* 0x000fe2000000000b */
[C---:B------:R-:W-:Y:S01]  /*36e0*/  FMUL R7, R6.reuse, R0 ;  /* 0x0000000006077220 */ /* 0x040fe20000400000 */
[----:B------:R-:W-:-:S03]  /*36f0*/  FMUL R73, R6, R3 ;  /* 0x0000000306497220 */ /* 0x000fc60000400000 */
[----:B------:R-:W-:Y:S01]  /*3700*/  IADD3 R6, R81, -0xd000000, RZ ;  /* 0xf300000051067810 */ /* 0x000fe20007ffe0ff */
[C---:B------:R-:W-:Y:S01]  /*3710*/  FFMA R7, R82.reuse, R72, R7 ;  /* 0x0000004852077223 */ /* 0x040fe20000000007 */
[----:B------:R-:W-:Y:S02]  /*3720*/  FFMA R18, R82, R76, R73 ;  /* 0x0000004c52127223 */ /* 0x000fe40000000049 */
[----:B------:R-:W-:Y:S01]  /*3730*/  ISETP.GT.U32.AND P0, PT, R6, 0x727fffff, PT ;  /* 0x727fffff0600780c */ /* 0x000fe20003f04070 */
[----:B------:R-:W-:Y:S01]  /*3740*/  FFMA R10, R75, 2, R10 ;  /* 0x400000004b0a7823 */ /* 0x000fe2000000000a */
[----:B------:R-:W-:Y:S01]  /*3750*/  FFMA R11, R77, 2, R14 ;  /* 0x400000004d0b7823 */ /* 0x000fe2000000000e */
[----:B------:R-:W-:Y:S01]  /*3760*/  FMUL R73, R74, R3 ;  /* 0x000000034a497220 */ /* 0x000fe20000400000 */
[-C--:B------:R-:W-:Y:S01]  /*3770*/  FMUL R75, R76, R0.reuse ;  /* 0x000000004c4b7220 */ /* 0x080fe20000400000 */
[-C--:B------:R-:W-:Y:S01]  /*3780*/  FMUL R77, R72, R27.reuse ;  /* 0x0000001b484d7220 */ /* 0x080fe20000400000 */
[----:B------:R0:W1:Y:S01]  /*3790*/  MUFU.RSQ R82, R81 ;  /* 0x0000005100527308 */ /* 0x0000620000001400 */
[----:B------:R-:W-:Y:S01]  /*37a0*/  FFMA R73, R76, R27, -R73 ;  /* 0x0000001b4c497223 */ /* 0x000fe20000000849 */
[----:B------:R-:W-:Y:S01]  /*37b0*/  FFMA R75, R72, R3, -R75 ;  /* 0x00000003484b7223 */ /* 0x000fe2000000084b */
[----:B------:R-:W-:-:S02]  /*37c0*/  FFMA R77, R74, R0, -R77 ;  /* 0x000000004a4d7223 */ /* 0x000fc4000000084d */
[-C--:B------:R-:W-:Y:S01]  /*37d0*/  FMUL R6, R73, R28.reuse ;  /* 0x0000001c49067220 */ /* 0x080fe20000400000 */
[-C--:B------:R-:W-:Y:S01]  /*37e0*/  FMUL R75, R75, R28.reuse ;  /* 0x0000001c4b4b7220 */ /* 0x080fe20000400000 */
[----:B------:R-:W-:Y:S01]  /*37f0*/  FMUL R77, R77, R28 ;  /* 0x0000001c4d4d7220 */ /* 0x000fe20000400000 */
[----:B------:R-:W-:Y:S01]  /*3800*/  FFMA R14, R80, 2, R79 ;  /* 0x40000000500e7823 */ /* 0x000fe2000000004f */
[----:B------:R-:W-:Y:S01]  /*3810*/  FFMA R79, R6, 2, R7 ;  /* 0x40000000064f7823 */ /* 0x000fe20000000007 */
[----:B------:R-:W-:Y:S01]  /*3820*/  FFMA R78, R75, 2, R78 ;  /* 0x400000004b4e7823 */ /* 0x000fe2000000004e */
[----:B------:R-:W-:Y:S01]  /*3830*/  FFMA R18, R77, 2, R18 ;  /* 0x400000004d127823 */ /* 0x000fe20000000012 */
[----:B------:R-:W-:Y:S05]  /*3840*/  @!P0 BRA `(.L_x_644) ;  /* 0x0000005000008947 */ /* 0x000fea0003800000 */
[----:B0-----:R-:W-:Y:S02]  /*3850*/  MOV R6, R81 ;  /* 0x0000005100067202 */ /* 0x001fe40000000f00 */
[----:B------:R-:W-:Y:S02]  /*3860*/  MOV R85, 0x3880 ;  /* 0x0000388000557802 */ /* 0x000fe40000000f00 */
[----:B-1----:R-:W-:Y:S05]  /*3870*/  CALL.REL.NOINC `($__internal_9_$__cuda_sm20_sqrt_rn_f32_slowpath) ;  /* 0x000089f000007944 */ /* 0x002fea0003c00000 */
[----:B------:R-:W-:Y:S01]  /*3880*/  MOV R6, R83 ;  /* 0x0000005300067202 */ /* 0x000fe20000000f00 */
[----:B------:R-:W-:Y:S05]  /*3890*/  BRA `(.L_x_645) ;  /* 0x0000004000007947 */ /* 0x000fea0003800000 */
.L_x_644:
[----:B01----:R-:W-:Y:S01]  /*38a0*/  FMUL.FTZ R6, R81, R82 ;  /* 0x0000005251067220 */ /* 0x003fe20000410000 */
[----:B------:R-:W-:-:S03]  /*38b0*/  FMUL.FTZ R73, R82, 0.5 ;  /* 0x3f00000052497820 */ /* 0x000fc60000410000 */
[----:B------:R-:W-:-:S04]  /*38c0*/  FFMA R7, -R6, R6, R81 ;  /* 0x0000000606077223 */ /* 0x000fc80000000151 */
[----:B------:R-:W-:Y:S02]  /*38d0*/  FFMA R6, R7, R73, R6 ;  /* 0x0000004907067223 */ /* 0x000fe40000000006 */
.L_x_645:
[----:B------:R-:W-:Y:S05]  /*38e0*/  BSYNC B1 ;  /* 0x0000000000017941 */ /* 0x000fea0003800000 */
.L_x_643:
[----:B------:R-:W-:Y:S01]  /*38f0*/  FSETP.GT.AND P0, PT, R6, RZ, PT ;  /* 0x000000ff0600720b */ /* 0x000fe20003f04000 */
[----:B------:R-:W-:Y:S01]  /*3900*/  BSSY B3, `(.L_x_646) ;  /* 0x0000018000037945 */ /* 0x000fe20003800000 */
[----:B------:R-:W-:Y:S02]  /*3910*/  MOV R7, 0x3f800000 ;  /* 0x3f80000000077802 */ /* 0x000fe40000000f00 */
[----:B------:R-:W-:Y:S02]  /*3920*/  MOV R73, RZ ;  /* 0x000000ff00497202 */ /* 0x000fe40000000f00 */
[----:B------:R-:W-:Y:S02]  /*3930*/  MOV R75, RZ ;  /* 0x000000ff004b7202 */ /* 0x000fe40000000f00 */
[----:B------:R-:W-:-:S05]  /*3940*/  MOV R77, RZ ;  /* 0x000000ff004d7202 */ /* 0x000fca0000000f00 */
[----:B------:R-:W-:Y:S05]  /*3950*/  @!P0 BRA `(.L_x_647) ;  /* 0x0000012000008947 */ /* 0x000fea0003800000 */
[----:B------:R-:W-:Y:S01]  /*3960*/  IADD3 R7, R6, 0x1800000, RZ ;  /* 0x0180000006077810 */ /* 0x000fe20007ffe0ff */
[----:B------:R-:W-:Y:S03]  /*3970*/  BSSY B4, `(.L_x_648) ;  /* 0x000000c000047945 */ /* 0x000fe60003800000 */
[----:B------:R-:W-:-:S04]  /*3980*/  LOP3.LUT R7, R7, 0x7f800000, RZ, 0xc0, !PT ;  /* 0x7f80000007077812 */ /* 0x000fc800078ec0ff */
[----:B------:R-:W-:-:S13]  /*3990*/  ISETP.GT.U32.AND P0, PT, R7, 0x1ffffff, PT ;  /* 0x01ffffff0700780c */ /* 0x000fda0003f04070 */
[----:B------:R-:W-:Y:S05]  /*39a0*/  @P0 BRA `(.L_x_649) ;  /* 0x0000004000000947 */ /* 0x000fea0003800000 */
[----:B------:R-:W-:Y:S02]  /*39b0*/  MOV R73, 0x39d0 ;  /* 0x000039d000497802 */ /* 0x000fe40000000f00 */
[----:B------:R-:W-:Y:S05]  /*39c0*/  CALL.REL.NOINC `($__internal_8_$__cuda_sm20_rcp_rn_f32_slowpath) ;  /* 0x0000855000007944 */ /* 0x000fea0003c00000 */
[----:B-1----:R-:W-:Y:S01]  /*39d0*/  MOV R80, R75 ;  /* 0x0000004b00507202 */ /* 0x002fe20000000f00 */
[----:B------:R-:W-:Y:S05]  /*39e0*/  BRA `(.L_x_650) ;  /* 0x0000004000007947 */ /* 0x000fea0003800000 */
.L_x_649:
[----:B------:R-:W0:Y:S02]  /*39f0*/  MUFU.RCP R7, R6 ;  /* 0x0000000600077308 */ /* 0x000e240000001000 */
[----:B0-----:R-:W-:-:S04]  /*3a00*/  FFMA R73, R7, R6, -1 ;  /* 0xbf80000007497423 */ /* 0x001fc80000000006 */
[----:B------:R-:W-:-:S04]  /*3a10*/  FADD.FTZ R80, -R73, -RZ ;  /* 0x800000ff49507221 */ /* 0x000fc80000010100 */
[----:B------:R-:W-:Y:S02]  /*3a20*/  FFMA R80, R7, R80, R7 ;  /* 0x0000005007507223 */ /* 0x000fe40000000007 */
.L_x_650:
[----:B------:R-:W-:Y:S05]  /*3a30*/  BSYNC B4 ;  /* 0x0000000000047941 */ /* 0x000fea0003800000 */
.L_x_648:
[-C--:B------:R-:W-:Y:S01]  /*3a40*/  FMUL R77, R19, R80.reuse ;  /* 0x00000050134d7220 */ /* 0x080fe20000400000 */
[-C--:B------:R-:W-:Y:S01]  /*3a50*/  FMUL R75, R15, R80.reuse ;  /* 0x000000500f4b7220 */ /* 0x080fe20000400000 */
[-C--:B------:R-:W-:Y:S01]  /*3a60*/  FMUL R73, R17, R80.reuse ;  /* 0x0000005011497220 */ /* 0x080fe20000400000 */
[----:B------:R-:W-:Y:S02]  /*3a70*/  FMUL R7, R44, R80 ;  /* 0x000000502c077220 */ /* 0x000fe40000400000 */
.L_x_647:
[----:B------:R-:W-:Y:S05]  /*3a80*/  BSYNC B3 ;  /* 0x0000000000037941 */ /* 0x000fea0003800000 */
.L_x_646:
[----:B------:R-:W-:Y:S01]  /*3a90*/  FMNMX R7, R7, -1, !PT ;  /* 0xbf80000007077809 */ /* 0x000fe20007800000 */
[----:B------:R-:W-:Y:S01]  /*3aa0*/  FMUL R75, R74, R75 ;  /* 0x0000004b4a4b7220 */ /* 0x000fe20000400000 */
[----:B------:R-:W-:Y:S02]  /*3ab0*/  MOV R6, 0x3f000000 ;  /* 0x3f00000000067802 */ /* 0x000fe40000000f00 */
[----:B------:R-:W-:Y:S01]  /*3ac0*/  FMNMX R7, R7, 1, PT ;  /* 0x3f80000007077809 */ /* 0x000fe20003800000 */
[----:B------:R-:W-:-:S03]  /*3ad0*/  FFMA R73, R72, R73, R75 ;  /* 0x0000004948497223 */ /* 0x000fc6000000004b */
[C---:B------:R-:W-:Y:S01]  /*3ae0*/  FSETP.NEU.AND P1, PT, |R7|.reuse, 1, PT ;  /* 0x3f8000000700780b */ /* 0x040fe20003f2d200 */
[C---:B------:R-:W-:Y:S01]  /*3af0*/  FFMA R6, -|R7|.reuse, R6, 0.5 ;  /* 0x3f00000007067423 */ /* 0x040fe20000000306 */
[----:B------:R-:W-:Y:S01]  /*3b00*/  FSETP.GT.AND P0, PT, |R7|, 0.56000000238418579102, PT ;  /* 0x3f0f5c290700780b */ /* 0x000fe20003f04200 */
[----:B------:R-:W-:Y:S02]  /*3b10*/  FFMA R73, R76, R77, R73 ;  /* 0x0000004d4c497223 */ /* 0x000fe40000000049 */
[----:B------:R-:W0:Y:S02]  /*3b20*/  MUFU.RSQ R15, R6 ;  /* 0x00000006000f7308 */ /* 0x000e240000001400 */
[----:B0-----:R-:W-:Y:S01]  /*3b30*/  FMUL R17, R6, R15 ;  /* 0x0000000f06117220 */ /* 0x001fe20000400000 */
[----:B------:R-:W-:Y:S01]  /*3b40*/  FMUL R80, R15, 0.5 ;  /* 0x3f0000000f507820 */ /* 0x000fe20000400000 */
[----:B------:R-:W-:-:S03]  /*3b50*/  MOV R15, 0x3d10ecef ;  /* 0x3d10ecef000f7802 */ /* 0x000fc60000000f00 */
[----:B------:R-:W-:-:S04]  /*3b60*/  FFMA R80, -R17, R80, 0.5 ;  /* 0x3f00000011507423 */ /* 0x000fc80000000150 */
[----:B------:R-:W-:-:S05]  /*3b70*/  FFMA R80, R17, R80, R17 ;  /* 0x0000005011507223 */ /* 0x000fca0000000011 */
[----:B------:R-:W-:Y:S02]  /*3b80*/  FSEL R80, R80, RZ, P1 ;  /* 0x000000ff50507208 */ /* 0x000fe40000800000 */
[----:B------:R-:W-:Y:S02]  /*3b90*/  FSETP.GT.AND P1, PT, R7, 0.56000000238418579102, PT ;  /* 0x3f0f5c290700780b */ /* 0x000fe40003f24000 */
[----:B------:R-:W-:-:S04]  /*3ba0*/  FSEL R80, R80, |R7|, P0 ;  /* 0x4000000750507208 */ /* 0x000fc80000000000 */
[----:B------:R-:W-:Y:S02]  /*3bb0*/  LOP3.LUT R80, R80, 0x80000000, R7, 0xf8, !PT ;  /* 0x8000000050507812 */ /* 0x000fe400078ef807 */
[----:B------:R-:W-:-:S03]  /*3bc0*/  MOV R7, 0x3fd774eb ;  /* 0x3fd774eb00077802 */ /* 0x000fc60000000f00 */
[----:B------:R-:W-:-:S04]  /*3bd0*/  FMUL R6, R80, R80 ;  /* 0x0000005050067220 */ /* 0x000fc80000400000 */
[----:B------:R-:W-:-:S04]  /*3be0*/  FFMA R15, R6, R15, 0.016980519518256187439 ;  /* 0x3c8b1abb060f7423 */ /* 0x000fc8000000000f */
[----:B------:R-:W-:-:S04]  /*3bf0*/  FFMA R15, R6, R15, 0.030762933194637298584 ;  /* 0x3cfc028c060f7423 */ /* 0x000fc8000000000f */
[----:B------:R-:W-:-:S04]  /*3c00*/  FFMA R15, R6, R15, 0.044709417968988418579 ;  /* 0x3d372139060f7423 */ /* 0x000fc8000000000f */
[----:B------:R-:W-:-:S04]  /*3c10*/  FFMA R15, R6, R15, 0.074989043176174163818 ;  /* 0x3d9993db060f7423 */ /* 0x000fc8000000000f */
[----:B------:R-:W-:-:S04]  /*3c20*/  FFMA R15, R6, R15, 0.16666707396507263184 ;  /* 0x3e2aaac6060f7423 */ /* 0x000fc8000000000f */
[----:B------:R-:W-:-:S04]  /*3c30*/  FMUL R15, R6, R15 ;  /* 0x0000000f060f7220 */ /* 0x000fc80000400000 */
[----:B------:R-:W-:-:S05]  /*3c40*/  FFMA R15, R80, R15, R80 ;  /* 0x0000000f500f7223 */ /* 0x000fca0000000050 */
[----:B------:R-:W-:-:S05]  /*3c50*/  FSEL R6, R15, -R15, P0 ;  /* 0x8000000f0f067208 */ /* 0x000fca0000000000 */
[----:B------:R-:W-:Y:S01]  /*3c60*/  @!P1 FFMA R15, R7, 0.93318945169448852539, R6 ;  /* 0x3f6ee581070f9823 */ /* 0x000fe20000000006 */
[----:B------:R-:W-:Y:S01]  /*3c70*/  MOV R6, 0x3f800000 ;  /* 0x3f80000000067802 */ /* 0x000fe20000000f00 */
[----:B------:R-:W-:Y:S01]  /*3c80*/  FMUL R7, R37, R78 ;  /* 0x0000004e25077220 */ /* 0x000fe20000400000 */
[----:B------:R-:W-:Y:S01]  /*3c90*/  FSETP.GEU.AND P1, PT, R73, RZ, PT ;  /* 0x000000ff4900720b */ /* 0x000fe20003f2e000 */
[----:B------:R-:W-:-:S03]  /*3ca0*/  @P0 FADD R15, R15, R15 ;  /* 0x0000000f0f0f0221 */ /* 0x000fc60000000000 */
[----:B------:R-:W-:Y:S01]  /*3cb0*/  FSEL R6, -R6, 1, !P1 ;  /* 0x3f80000006067808 */ /* 0x000fe20004800100 */
[----:B------:R-:W-:-:S04]  /*3cc0*/  FADD R15, R15, R15 ;  /* 0x0000000f0f0f7221 */ /* 0x000fc80000000000 */
[----:B------:R-:W-:Y:S01]  /*3cd0*/  FMUL R19, R15, R6 ;  /* 0x000000060f137220 */ /* 0x000fe20000400000 */
[----:B------:R-:W-:Y:S01]  /*3ce0*/  FFMA R6, R38, R79, R7 ;  /* 0x0000004f26067223 */ /* 0x000fe20000000007 */
[----:B------:R-:W-:Y:S01]  /*3cf0*/  FMUL R7, R18, R11 ;  /* 0x0000000b12077220 */ /* 0x000fe20000400000 */
[----:B------:R-:W-:Y:S01]  /*3d00*/  FMUL R15, R79, R14 ;  /* 0x0000000e4f0f7220 */ /* 0x000fe20000400000 */
[----:B------:R-:W-:Y:S01]  /*3d10*/  FADD R12, -R12, R19 ;  /* 0x000000130c0c7221 */ /* 0x000fe20000000100 */
[----:B------:R-:W-:Y:S01]  /*3d20*/  FSETP.GEU.AND P0, PT, R19, R51, PT ;  /* 0x000000331300720b */ /* 0x000fe20003f0e000 */
[----:B------:R-:W-:Y:S01]  /*3d30*/  FFMA R72, R35, R18, R6 ;  /* 0x0000001223487223 */ /* 0x000fe20000000006 */
[----:B------:R-:W-:Y:S01]  /*3d40*/  FSETP.GT.AND P1, PT, R19, R52, PT ;  /* 0x000000341300720b */ /* 0x000fe20003f24000 */
[C---:B------:R-:W-:Y:S01]  /*3d50*/  FMUL R6, R78.reuse, R10 ;  /* 0x0000000a4e067220 */ /* 0x040fe20000400000 */
[----:B------:R-:W-:Y:S01]  /*3d60*/  FFMA R14, R78, R14, -R7 ;  /* 0x0000000e4e0e7223 */ /* 0x000fe20000000807 */
[----:B------:R-:W-:-:S02]  /*3d70*/  FFMA R15, R18, R10, -R15 ;  /* 0x0000000a120f7223 */ /* 0x000fc4000000080f */
[----:B------:R-:W-:-:S06]  /*3d80*/  FFMA R17, R79, R11, -R6 ;  /* 0x0000000b4f117223 */ /* 0x000fcc0000000806 */
[-C--:B------:R-:W-:Y:S01]  /*3d90*/  @!P0 FMNMX R7, RZ, R72.reuse, PT ;  /* 0x00000048ff078209 */ /* 0x080fe20003800000 */
[--C-:B------:R-:W-:Y:S01]  /*3da0*/  @!P0 FADD R6, R51, -R19.reuse ;  /* 0x8000001333068221 */ /* 0x100fe20000000000 */
[----:B------:R-:W-:Y:S01]  /*3db0*/  @P1 FMNMX R11, RZ, R72, !PT ;  /* 0x00000048ff0b1209 */ /* 0x000fe20007800000 */
[----:B------:R-:W-:Y:S02]  /*3dc0*/  @P1 FADD R52, R52, -R19 ;  /* 0x8000001334341221 */ /* 0x000fe40000000000 */
[C---:B------:R-:W-:Y:S01]  /*3dd0*/  @!P0 FMUL R10, R50.reuse, R7 ;  /* 0x00000007320a8220 */ /* 0x040fe20000400000 */
[----:B------:R-:W-:Y:S01]  /*3de0*/  FMUL R7, R13, R12 ;  /* 0x0000000c0d077220 */ /* 0x000fe20000400000 */
[----:B------:R-:W-:Y:S02]  /*3df0*/  @P1 FMUL R11, R50, R11 ;  /* 0x0000000b320b1220 */ /* 0x000fe40000400000 */
[C---:B------:R-:W-:Y:S01]  /*3e00*/  @!P0 FFMA R47, R49.reuse, R6, -R10 ;  /* 0x00000006312f8223 */ /* 0x040fe2000000080a */
[----:B------:R-:W-:Y:S01]  /*3e10*/  FFMA R10, -R18, R72, R35 ;  /* 0x00000048120a7223 */ /* 0x000fe20000000123 */
[----:B------:R-:W-:Y:S01]  /*3e20*/  @P1 FFMA R48, R49, R52, -R11 ;  /* 0x0000003431301223 */ /* 0x000fe2000000080b */
[-C--:B------:R-:W-:Y:S01]  /*3e30*/  FFMA R6, -R79, R72.reuse, R38 ;  /* 0x000000484f067223 */ /* 0x080fe20000000126 */
[-C--:B------:R-:W-:Y:S01]  /*3e40*/  FFMA R7, R16, R72.reuse, R7 ;  /* 0x0000004810077223 */ /* 0x080fe20000000007 */
[----:B------:R-:W-:Y:S01]  /*3e50*/  FSEL R19, R47, RZ, !P0 ;  /* 0x000000ff2f137208 */ /* 0x000fe20004000000 */
[----:B------:R-:W-:Y:S01]  /*3e60*/  FMUL R12, R10, c[0x0][0x654] ;  /* 0x000195000a0c7a20 */ /* 0x000fe20000400000 */
[----:B------:R-:W-:Y:S01]  /*3e70*/  FMUL R11, R6, c[0x0][0x654] ;  /* 0x00019500060b7a20 */ /* 0x000fe20000400000 */
[----:B------:R-:W-:Y:S01]  /*3e80*/  FFMA R10, -R78, R72, R37 ;  /* 0x000000484e0a7223 */ /* 0x000fe20000000125 */
[----:B------:R-:W-:Y:S01]  /*3e90*/  FSEL R6, R48, R19, P1 ;  /* 0x0000001330067208 */ /* 0x000fe20000800000 */
[----:B------:R-:W-:Y:S01]  /*3ea0*/  FMUL R12, R12, 0.0099999997764825820923 ;  /* 0x3c23d70a0c0c7820 */ /* 0x000fe20000400000 */
[----:B------:R-:W-:Y:S01]  /*3eb0*/  FADD R7, R8, R7 ;  /* 0x0000000708077221 */ /* 0x000fe20000000000 */
[----:B------:R-:W-:Y:S01]  /*3ec0*/  FMUL R10, R10, c[0x0][0x654] ;  /* 0x000195000a0a7a20 */ /* 0x000fe20000400000 */
[----:B------:R-:W-:Y:S01]  /*3ed0*/  FMUL R11, R11, 0.0099999997764825820923 ;  /* 0x3c23d70a0b0b7820 */ /* 0x000fe20000400000 */
[----:B------:R-:W-:Y:S01]  /*3ee0*/  FFMA R17, R17, c[0x0][0x650], R12 ;  /* 0x0001940011117a23 */ /* 0x000fe2000000000c */
[----:B------:R-:W-:Y:S01]  /*3ef0*/  FADD R7, -R6, R7 ;  /* 0x0000000706077221 */ /* 0x000fe20000000100 */
[----:B------:R-:W-:Y:S01]  /*3f00*/  FMUL R10, R10, 0.0099999997764825820923 ;  /* 0x3c23d70a0a0a7820 */ /* 0x000fe20000400000 */
[----:B------:R-:W-:Y:S01]  /*3f10*/  FMUL R6, R36, c[0x0][0x654] ;  /* 0x0001950024067a20 */ /* 0x000fe20000400000 */
[----:B------:R-:W-:Y:S01]  /*3f20*/  FMUL R8, R39, c[0x0][0x654] ;  /* 0x0001950027087a20 */ /* 0x000fe20000400000 */
[-C--:B------:R-:W-:Y:S01]  /*3f30*/  FFMA R19, R18, R7.reuse, R17 ;  /* 0x0000000712137223 */ /* 0x080fe20000000011 */
[----:B------:R-:W-:Y:S01]  /*3f40*/  FMUL R17, R40, c[0x0][0x654] ;  /* 0x0001950028117a20 */ /* 0x000fe20000400000 */
[----:B------:R-:W-:Y:S01]  /*3f50*/  FFMA R14, R14, c[0x0][0x650], R11 ;  /* 0x000194000e0e7a23 */ /* 0x000fe2000000000b */
[----:B------:R-:W-:Y:S01]  /*3f60*/  FFMA R15, R15, c[0x0][0x650], R10 ;  /* 0x000194000f0f7a23 */ /* 0x000fe2000000000a */
[----:B------:R-:W-:Y:S01]  /*3f70*/  FFMA R6, R29, c[0x0][0x650], R6 ;  /* 0x000194001d067a23 */ /* 0x000fe20000000006 */
[----:B------:R-:W-:Y:S01]  /*3f80*/  FFMA R11, R31, c[0x0][0x650], R8 ;  /* 0x000194001f0b7a23 */ /* 0x000fe20000000008 */
[----:B------:R-:W-:Y:S01]  /*3f90*/  FFMA R72, R34, c[0x0][0x650], R17 ;  /* 0x0001940022487a23 */ /* 0x000fe20000000011 */
[-C--:B------:R-:W-:Y:S01]  /*3fa0*/  FFMA R78, R78, R7.reuse, R15 ;  /* 0x000000074e4e7223 */ /* 0x080fe2000000000f */
[----:B------:R-:W-:Y:S01]  /*3fb0*/  FFMA R79, R79, R7, R14 ;  /* 0x000000074f4f7223 */ /* 0x000fe2000000000e */
[----:B------:R-:W-:Y:S01]  /*3fc0*/  FADD R6, R6, R71 ;  /* 0x0000004706067221 */ /* 0x000fe20000000000 */
[----:B------:R-:W-:Y:S01]  /*3fd0*/  FADD R7, R11, R56 ;  /* 0x000000380b077221 */ /* 0x000fe20000000000 */
[----:B------:R-:W-:-:S02]  /*3fe0*/  FADD R72, R72, R55 ;  /* 0x0000003748487221 */ /* 0x000fc40000000000 */
.L_x_642:
[----:B------:R-:W-:Y:S05]  /*3ff0*/  BSYNC B2 ;  /* 0x0000000000027941 */ /* 0x000fea0003800000 */
.L_x_641:
[C---:B------:R-:W-:Y:S01]  /*4000*/  ISETP.NE.AND P0, PT, R22.reuse, 0x2, PT ;  /* 0x000000021600780c */ /* 0x040fe20003f05270 */
[----:B------:R-:W-:Y:S01]  /*4010*/  BSSY B3, `(.L_x_651) ;  /* 0x0000099000037945 */ /* 0x000fe20003800000 */
[----:B------:R-:W-:-:S04]  /*4020*/  ISETP.NE.AND P1, PT, R22, 0x1, PT ;  /* 0x000000011600780c */ /* 0x000fc80003f25270 */
[----:B------:R-:W-:Y:S02]  /*4030*/  FSEL R50, R7, R56, !P1 ;  /* 0x0000003807327208 */ /* 0x000fe40004800000 */
[----:B------:R-:W-:Y:S02]  /*4040*/  FSEL R51, R6, R71, !P1 ;  /* 0x0000004706337208 */ /* 0x000fe40004800000 */
[----:B------:R-:W-:-:S03]  /*4050*/  FSEL R49, R72, R55, !P1 ;  /* 0x0000003748317208 */ /* 0x000fc60004800000 */
[----:B------:R-:W-:Y:S01]  /*4060*/  @P0 CS2R R6, SRZ ;  /* 0x0000000000060805 */ /* 0x000fe2000001ff00 */
[----:B------:R-:W-:Y:S01]  /*4070*/  @P0 MOV R8, RZ ;  /* 0x000000ff00080202 */ /* 0x000fe20000000f00 */
        /* <DEDUP_REMOVED lines=13> */
.L_x_654:
[----:B01----:R-:W-:Y:S01]  /*4150*/  FMUL.FTZ R11, R6, R7 ;  /* 0x00000007060b7220 */ /* 0x003fe20000410000 */
[----:B------:R-:W-:-:S03]  /*4160*/  FMUL.FTZ R7, R7, 0.5 ;  /* 0x3f00000007077820 */ /* 0x000fc60000410000 */
[----:B------:R-:W-:-:S04]  /*4170*/  FFMA R6, -R11, R11, R6 ;  /* 0x0000000b0b067223 */ /* 0x000fc80000000106 */
[----:B------:R-:W-:Y:S02]  /*4180*/  FFMA R11, R6, R7, R11 ;  /* 0x00000007060b7223 */ /* 0x000fe4000000000b */
.L_x_655:
[----:B------:R-:W-:Y:S05]  /*4190*/  BSYNC B1 ;  /* 0x0000000000017941 */ /* 0x000fea0003800000 */
.L_x_653:
        /* <DEDUP_REMOVED lines=20> */
.L_x_659:
[----:B------:R-:W-:Y:S05]  /*42e0*/  BSYNC B5 ;  /* 0x0000000000057941 */ /* 0x000fea0003800000 */
.L_x_658:
        /* <DEDUP_REMOVED lines=14> */
.L_x_661:
[----:B------:R-:W-:Y:S05]  /*43d0*/  BSYNC B5 ;  /* 0x0000000000057941 */ /* 0x000fea0003800000 */
.L_x_660:
        /* <DEDUP_REMOVED lines=14> */
.L_x_662:
[----:B------:R-:W-:Y:S05]  /*44c0*/  BSYNC B5 ;  /* 0x0000000000057941 */ /* 0x000fea0003800000 */
.L_x_657:
[----:B------:R-:W-:Y:S05]  /*44d0*/  BSYNC B4 ;  /* 0x0000000000047941 */ /* 0x000fea0003800000 */
.L_x_656:
        /* <DEDUP_REMOVED lines=33> */
[-C--:B------:R-:W-:Y:S02]  /*46f0*/  FMUL R7, R10, R27.reuse ;  /* 0x0000001b0a077220 */ /* 0x080fe40000400000 */
[----:B------:R-:W-:Y:S01]  /*4700*/  FFMA R8, R15, R8, R11 ;  /* 0x000000080f087223 */ /* 0x000fe2000000000b */
[----:B------:R-:W-:Y:S01]  /*4710*/  FADD R11, R28, R28 ;  /* 0x0000001c1c0b7221 */ /* 0x000fe20000000000 */
[C---:B------:R-:W-:Y:S01]  /*4720*/  FFMA R7, R6.reuse, R0, R7 ;  /* 0x0000000006077223 */ /* 0x040fe20000000007 */
[----:B------:R-:W-:Y:S02]  /*4730*/  FMUL R15, R6, R27 ;  /* 0x0000001b060f7220 */ /* 0x000fe40000400000 */
[----:B------:R-:W-:Y:S01]  /*4740*/  FFMA R14, R11, R28, -1 ;  /* 0xbf8000000b0e7423 */ /* 0x000fe2000000001c */
[C---:B------:R-:W-:Y:S01]  /*4750*/  FFMA R7, R8.reuse, R3, R7 ;  /* 0x0000000308077223 */ /* 0x040fe20000000007 */
[-C--:B------:R-:W-:Y:S01]  /*4760*/  FMUL R11, R8, R0.reuse ;  /* 0x00000000080b7220 */ /* 0x080fe20000400000 */
[----:B------:R-:W-:-:S02]  /*4770*/  FFMA R71, R10, R0, -R15 ;  /* 0x000000000a477223 */ /* 0x000fc4000000080f */
[----:B------:R-:W-:Y:S01]  /*4780*/  FADD R12, R7, R7 ;  /* 0x00000007070c7221 */ /* 0x000fe20000000000 */
[-C--:B------:R-:W-:Y:S01]  /*4790*/  FFMA R17, R6, R3.reuse, -R11 ;  /* 0x0000000306117223 */ /* 0x080fe2000000080b */
[-C--:B------:R-:W-:Y:S02]  /*47a0*/  FMUL R11, R10, R3.reuse ;  /* 0x000000030a0b7220 */ /* 0x080fe40000400000 */
[C---:B------:R-:W-:Y:S01]  /*47b0*/  FMUL R55, R12.reuse, R3 ;  /* 0x000000030c377220 */ /* 0x040fe20000400000 */
[C---:B------:R-:W-:Y:S01]  /*47c0*/  FMUL R7, R12.reuse, R0 ;  /* 0x000000000c077220 */ /* 0x040fe20000400000 */
[-C--:B------:R-:W-:Y:S01]  /*47d0*/  FMUL R15, R12, R27.reuse ;  /* 0x0000001b0c0f7220 */ /* 0x080fe20000400000 */
[----:B------:R-:W-:Y:S01]  /*47e0*/  FFMA R11, R8, R27, -R11 ;  /* 0x0000001b080b7223 */ /* 0x000fe2000000080b */
[C---:B------:R-:W-:Y:S01]  /*47f0*/  FFMA R55, R14.reuse, R8, R55 ;  /* 0x000000080e377223 */ /* 0x040fe20000000037 */
[----:B------:R-:W-:Y:S01]  /*4800*/  FMUL R12, R71, R28 ;  /* 0x0000001c470c7220 */ /* 0x000fe20000400000 */
[C---:B------:R-:W-:Y:S01]  /*4810*/  FFMA R7, R14.reuse, R6, R7 ;  /* 0x000000060e077223 */ /* 0x040fe20000000007 */
[----:B------:R-:W-:Y:S01]  /*4820*/  FMUL R6, R11, R28 ;  /* 0x0000001c0b067220 */ /* 0x000fe20000400000 */
[----:B------:R-:W-:Y:S01]  /*4830*/  FFMA R15, R14, R10, R15 ;  /* 0x0000000a0e0f7223 */ /* 0x000fe2000000000f */
[----:B------:R-:W-:Y:S01]  /*4840*/  FMUL R8, R17, R28 ;  /* 0x0000001c11087220 */ /* 0x000fe20000400000 */
[----:B------:R-:W-:Y:S01]  /*4850*/  FFMA R12, R12, 2, R55 ;  /* 0x400000000c0c7823 */ /* 0x000fe20000000037 */
[----:B------:R-:W-:-:S02]  /*4860*/  FFMA R6, R6, 2, R7 ;  /* 0x4000000006067823 */ /* 0x000fc40000000007 */
[----:B------:R-:W-:Y:S01]  /*4870*/  FFMA R8, R8, 2, R15 ;  /* 0x4000000008087823 */ /* 0x000fe2000000000f */
[C---:B------:R-:W-:Y:S01]  /*4880*/  FMUL R11, R13.reuse, R12 ;  /* 0x0000000c0d0b7220 */ /* 0x040fe20000400000 */
[C---:B------:R-:W-:Y:S02]  /*4890*/  FMUL R7, R13.reuse, R6 ;  /* 0x000000060d077220 */ /* 0x040fe40000400000 */
[----:B------:R-:W-:Y:S01]  /*48a0*/  FMUL R8, R13, R8 ;  /* 0x000000080d087220 */ /* 0x000fe20000400000 */
[C---:B------:R-:W-:Y:S01]  /*48b0*/  FFMA R10, R16.reuse, R35, R11 ;  /* 0x00000023100a7223 */ /* 0x040fe2000000000b */
[----:B------:R-:W-:Y:S01]  /*48c0*/  FFMA R6, R16, R38, R7 ;  /* 0x0000002610067223 */ /* 0x000fe20000000007 */
[----:B------:R-:W-:Y:S01]  /*48d0*/  FMUL R11, R40, c[0x0][0x654] ;  /* 0x00019500280b7a20 */ /* 0x000fe20000400000 */
[----:B------:R-:W-:Y:S01]  /*48e0*/  FFMA R7, R16, R37, R8 ;  /* 0x0000002510077223 */ /* 0x000fe20000000008 */
[----:B------:R-:W-:Y:S01]  /*48f0*/  FADD R19, R19, R10 ;  /* 0x0000000a13137221 */ /* 0x000fe20000000000 */
[----:B------:R-:W-:Y:S01]  /*4900*/  FMUL R8, R36, c[0x0][0x654] ;  /* 0x0001950024087a20 */ /* 0x000fe20000400000 */
[----:B------:R-:W-:Y:S01]  /*4910*/  FMUL R10, R39, c[0x0][0x654] ;  /* 0x00019500270a7a20 */ /* 0x000fe20000400000 */
[----:B------:R-:W-:Y:S01]  /*4920*/  FADD R78, R78, R7 ;  /* 0x000000074e4e7221 */ /* 0x000fe20000000000 */
[----:B------:R-:W-:Y:S01]  /*4930*/  FADD R79, R79, R6 ;  /* 0x000000064f4f7221 */ /* 0x000fe20000000000 */
[----:B------:R-:W-:Y:S01]  /*4940*/  FFMA R8, R29, c[0x0][0x650], R8 ;  /* 0x000194001d087a23 */ /* 0x000fe20000000008 */
[----:B------:R-:W-:Y:S01]  /*4950*/  FFMA R7, R31, c[0x0][0x650], R10 ;  /* 0x000194001f077a23 */ /* 0x000fe2000000000a */
[----:B------:R-:W-:-:S02]  /*4960*/  FFMA R10, R34, c[0x0][0x650], R11 ;  /* 0x00019400220a7a23 */ /* 0x000fc4000000000b */
[----:B------:R-:W-:Y:S01]  /*4970*/  FADD R6, R8, R51 ;  /* 0x0000003308067221 */ /* 0x000fe20000000000 */
[----:B------:R-:W-:Y:S01]  /*4980*/  FADD R7, R7, R50 ;  /* 0x0000003207077221 */ /* 0x000fe20000000000 */
[----:B------:R-:W-:Y:S02]  /*4990*/  FADD R8, R10, R49 ;  /* 0x000000310a087221 */ /* 0x000fe40000000000 */
.L_x_652:
[----:B------:R-:W-:Y:S05]  /*49a0*/  BSYNC B3 ;  /* 0x0000000000037941 */ /* 0x000fea0003800000 */
.L_x_651:
[C---:B------:R-:W-:Y:S01]  /*49b0*/  ISETP.NE.AND P0, PT, R22.reuse, 0x5, PT ;  /* 0x000000051600780c */ /* 0x040fe20003f05270 */
[----:B------:R-:W-:Y:S01]  /*49c0*/  BSSY B3, `(.L_x_663) ;  /* 0x00003a2000037945 */ /* 0x000fe20003800000 */
[----:B------:R-:W-:Y:S02]  /*49d0*/  ISETP.NE.AND P1, PT, R22, 0x2, PT ;  /* 0x000000021600780c */ /* 0x000fe40003f25270 */
[----:B------:R-:W-:Y:S02]  /*49e0*/  MOV R52, RZ ;  /* 0x000000ff00347202 */ /* 0x000fe40000000f00 */
[----:B------:R-:W-:Y:S02]  /*49f0*/  FSEL R49, R8, R49, !P1 ;  /* 0x0000003108317208 */ /* 0x000fe40004800000 */
[----:B------:R-:W-:-:S02]  /*4a00*/  FSEL R50, R7, R50, !P1 ;  /* 0x0000003207327208 */ /* 0x000fc40004800000 */
[----:B------:R-:W-:Y:S02]  /*4a10*/  FSEL R51, R6, R51, !P1 ;  /* 0x0000003306337208 */ /* 0x000fe40004800000 */
[----:B------:R-:W-:Y:S01]  /*4a20*/  CS2R R6, SRZ ;  /* 0x0000000000067805 */ /* 0x000fe2000001ff00 */
[----:B------:R-:W-:Y:S01]  /*4a30*/  MOV R8, RZ ;  /* 0x000000ff00087202 */ /* 0x000fe20000000f00 */
[----:B------:R-:W-:Y:S05]  /*4a40*/  @P0 BRA `(.L_x_664) ;  /* 0x0000399000000947 */ /* 0x000fea0003800000 */
[-C--:B------:R-:W-:Y:S01]  /*4a50*/  FMUL R11, RZ, R5.reuse ;  /* 0x00000005ff0b7220 */ /* 0x080fe20000400000 */
[----:B------:R-:W-:Y:S01]  /*4a60*/  FFMA R13, RZ, R5, R2 ;  /* 0x00000005ff0d7223 */ /* 0x000fe20000000002 */
[C---:B------:R-:W-:Y:S01]  /*4a70*/  FADD R7, R44.reuse, R44 ;  /* 0x0000002c2c077221 */ /* 0x040fe20000000000 */
[----:B------:R-:W-:Y:S01]  /*4a80*/  FMUL R10, RZ, R4 ;  /* 0x00000004ff0a7220 */ /* 0x000fe20000400000 */
[----:B------:R-:W-:Y:S01]  /*4a90*/  FFMA R17, RZ, R2, R11 ;  /* 0x00000002ff117223 */ /* 0x000fe2000000000b */
[----:B------:R-:W-:Y:S01]  /*4aa0*/  FFMA R13, RZ, R4, R13 ;  /* 0x00000004ff0d7223 */ /* 0x000fe2000000000d */
[-C--:B------:R-:W-:Y:S01]  /*4ab0*/  FFMA R19, RZ, R2.reuse, -R11 ;  /* 0x00000002ff137223 */ /* 0x080fe2000000080b */
[----:B------:R-:W-:Y:S01]  /*4ac0*/  FFMA R7, R44, R7, -1 ;  /* 0xbf8000002c077423 */ /* 0x000fe20000000007 */
[----:B------:R-:W-:Y:S01]  /*4ad0*/  FADD R17, R4, R17 ;  /* 0x0000001104117221 */ /* 0x000fe20000000000 */
[----:B------:R-:W-:Y:S01]  /*4ae0*/  FADD R11, -R2, R10 ;  /* 0x0000000a020b7221 */ /* 0x000fe20000000100 */
[----:B------:R-:W-:Y:S01]  /*4af0*/  FADD R13, R13, R13 ;  /* 0x0000000d0d0d7221 */ /* 0x000fe20000000000 */
[----:B------:R-:W-:Y:S01]  /*4b00*/  FFMA R15, RZ, R2, R5 ;  /* 0x00000002ff0f7223 */ /* 0x000fe20000000005 */
[----:B------:R-:W-:Y:S01]  /*4b10*/  FADD R17, R17, R17 ;  /* 0x0000001111117221 */ /* 0x000fe20000000000 */
[----:B------:R-:W-:Y:S01]  /*4b20*/  FMUL R14, R44, R11 ;  /* 0x0000000b2c0e7220 */ /* 0x000fe20000400000 */
[--C-:B------:R-:W-:Y:S01]  /*4b30*/  FFMA R56, R2, R13, R7.reuse ;  /* 0x0000000d02387223 */ /* 0x100fe20000000007 */
[----:B------:R-:W-:Y:S01]  /*4b40*/  FMUL R16, R44, R19 ;  /* 0x000000132c107220 */ /* 0x000fe20000400000 */
[-C--:B------:R-:W-:Y:S01]  /*4b50*/  FMUL R12, R5, R17.reuse ;  /* 0x00000011050c7220 */ /* 0x080fe20000400000 */
[-C--:B------:R-:W-:Y:S01]  /*4b60*/  FMUL R8, R2, R17.reuse ;  /* 0x0000001102087220 */ /* 0x080fe20000400000 */
[----:B------:R-:W-:Y:S01]  /*4b70*/  FFMA R13, R4, R17, R7 ;  /* 0x00000011040d7223 */ /* 0x000fe20000000007 */
[----:B------:R-:W-:Y:S01]  /*4b80*/  FADD R15, R10, R15 ;  /* 0x0000000f0a0f7221 */ /* 0x000fe20000000000 */
[-C--:B------:R-:W-:Y:S01]  /*4b90*/  FFMA R11, RZ, R7.reuse, R12 ;  /* 0x00000007ff0b7223 */ /* 0x080fe2000000000c */
[----:B------:R-:W-:Y:S01]  /*4ba0*/  FFMA R12, RZ, R7, R8 ;  /* 0x00000007ff0c7223 */ /* 0x000fe20000000008 */
[----:B------:R-:W-:Y:S01]  /*4bb0*/  FFMA R13, R16, 2, R13 ;  /* 0x40000000100d7823 */ /* 0x000fe2000000000d */
[----:B------:R-:W-:Y:S01]  /*4bc0*/  FADD R15, R15, R15 ;  /* 0x0000000f0f0f7221 */ /* 0x000fe20000000000 */
[----:B------:R-:W-:Y:S01]  /*4bd0*/  FFMA R8, R14, 2, R11 ;  /* 0x400000000e087823 */ /* 0x000fe2000000000b */
[----:B------:R-:W-:Y:S01]  /*4be0*/  FFMA R11, RZ, R5, -R4 ;  /* 0x00000005ff0b7223 */ /* 0x000fe20000000804 */
[----:B------:R-:W-:Y:S01]  /*4bf0*/  BSSY B4, `(.L_x_665) ;  /* 0x000004b000047945 */ /* 0x000fe20003800000 */
[----:B------:R-:W-:Y:S01]  /*4c00*/  FSETP.EQ.AND P1, PT, |R13|, RZ, PT ;  /* 0x000000ff0d00720b */ /* 0x000fe20003f22200 */
[----:B------:R-:W-:Y:S01]  /*4c10*/  FMUL R6, R2, R15 ;  /* 0x0000000f02067220 */ /* 0x000fe20000400000 */
[----:B------:R-:W-:Y:S01]  /*4c20*/  FSETP.NEU.AND P0, PT, |R8|, RZ, PT ;  /* 0x000000ff0800720b */ /* 0x000fe20003f0d200 */
[----:B------:R-:W-:Y:S01]  /*4c30*/  FADD R15, R5, -R10 ;  /* 0x8000000a050f7221 */ /* 0x000fe20000000000 */
[C---:B------:R-:W-:Y:S01]  /*4c40*/  FMUL R11, R44.reuse, R11 ;  /* 0x0000000b2c0b7220 */ /* 0x040fe20000400000 */
[----:B------:R-:W-:Y:S01]  /*4c50*/  FFMA R6, RZ, R7, R6 ;  /* 0x00000007ff067223 */ /* 0x000fe20000000006 */
[----:B------:R-:W-:Y:S01]  /*4c60*/  FFMA R7, RZ, R5, -R10 ;  /* 0x00000005ff077223 */ /* 0x000fe2000000080a */
[----:B------:R-:W-:-:S02]  /*4c70*/  FMUL R15, R44, R15 ;  /* 0x0000000f2c0f7220 */ /* 0x000fc40000400000 */
[----:B------:R-:W-:Y:S01]  /*4c80*/  FFMA R11, R11, 2, R6 ;  /* 0x400000000b0b7823 */ /* 0x000fe20000000006 */
[----:B------:R-:W-:Y:S01]  /*4c90*/  FMUL R7, R44, R7 ;  /* 0x000000072c077220 */ /* 0x000fe20000400000 */
[----:B------:R-:W-:-:S03]  /*4ca0*/  FFMA R10, R15, 2, R12 ;  /* 0x400000000f0a7823 */ /* 0x000fc6000000000c */
[----:B------:R-:W-:Y:S01]  /*4cb0*/  FFMA R56, R7, 2, R56 ;  /* 0x4000000007387823 */ /* 0x000fe20000000038 */
[----:B------:R-:W-:Y:S05]  /*4cc0*/  @!P0 BRA P1, `(.L_x_666) ;  /* 0x000003a000008947 */ /* 0x000fea0000800000 */
[----:B------:R-:W-:Y:S02]  /*4cd0*/  FSETP.NEU.AND P0, PT, |R8|, +INF , PT ;  /* 0x7f8000000800780b */ /* 0x000fe40003f0d200 */
[----:B------:R-:W-:-:S13]  /*4ce0*/  FSETP.EQ.AND P1, PT, |R13|, +INF , PT ;  /* 0x7f8000000d00780b */ /* 0x000fda0003f22200 */
[----:B------:R-:W-:Y:S05]  /*4cf0*/  @!P0 BRA P1, `(.L_x_667) ;  /* 0x0000032000008947 */ /* 0x000fea0000800000 */
[CC--:B------:R-:W-:Y:S01]  /*4d00*/  FMNMX R15, |R8|.reuse, |R13|.reuse, !PT ;  /* 0x4000000d080f7209 */ /* 0x0c0fe20007800200 */
[----:B------:R-:W-:Y:S01]  /*4d10*/  BSSY B5, `(.L_x_668) ;  /* 0x000000e000057945 */ /* 0x000fe20003800000 */
[----:B------:R-:W-:Y:S02]  /*4d20*/  FMNMX R6, |R8|, |R13|, PT ;  /* 0x4000000d08067209 */ /* 0x000fe40003800200 */
        /* <DEDUP_REMOVED lines=10> */
[----:B------:R-:W-:Y:S05]  /*4dd0*/  CALL.REL.NOINC `($__internal_10_$__cuda_sm3x_div_rn_noftz_f32_slowpath) ;  /* 0x0000760000007944 */ /* 0x000fea0003c00000 */
[----:B------:R-:W-:Y:S02]  /*4de0*/  MOV R12, R80 ;  /* 0x00000050000c7202 */ /* 0x000fe40000000f00 */
.L_x_669:
[----:B------:R-:W-:Y:S05]  /*4df0*/  BSYNC B5 ;  /* 0x0000000000057941 */ /* 0x000fea0003800000 */
.L_x_668:
[----:B------:R-:W-:Y:S01]  /*4e00*/  FMUL R6, R12, R12 ;  /* 0x0000000c0c067220 */ /* 0x000fe20000400000 */
[----:B------:R-:W-:Y:S03]  /*4e10*/  BSSY B2, `(.L_x_670) ;  /* 0x0000016000027945 */ /* 0x000fe60003800000 */
[----:B------:R-:W-:-:S04]  /*4e20*/  FADD R7, R6, 11.33538818359375 ;  /* 0x41355dc006077421 */ /* 0x000fc80000000000 */
[----:B------:R-:W-:-:S04]  /*4e30*/  FFMA R7, R6, R7, 28.84246826171875 ;  /* 0x41e6bd6006077423 */ /* 0x000fc80000000007 */
[----:B------:R-:W-:Y:S01]  /*4e40*/  FFMA R16, R6, R7, 19.6966705322265625 ;  /* 0x419d92c806107423 */ /* 0x000fe20000000007 */
[----:B------:R-:W-:-:S04]  /*4e50*/  MOV R7, 0x3f52c7ea ;  /* 0x3f52c7ea00077802 */ /* 0x000fc80000000f00 */
[----:B------:R-:W-:Y:S01]  /*4e60*/  IADD3 R14, R16, 0x1800000, RZ ;  /* 0x01800000100e7810 */ /* 0x000fe20007ffe0ff */
[----:B------:R-:W-:-:S03]  /*4e70*/  FFMA R7, R6, -R7, -5.6748671531677246094 ;  /* 0xc0b5988306077423 */ /* 0x000fc60000000807 */
[----:B------:R-:W-:Y:S01]  /*4e80*/  LOP3.LUT R14, R14, 0x7f800000, RZ, 0xc0, !PT ;  /* 0x7f8000000e0e7812 */ /* 0x000fe200078ec0ff */
[----:B------:R-:W-:-:S03]  /*4e90*/  FFMA R7, R6, R7, -6.5655550956726074219 ;  /* 0xc0d2190706077423 */ /* 0x000fc60000000007 */
[----:B------:R-:W-:Y:S01]  /*4ea0*/  ISETP.GT.U32.AND P0, PT, R14, 0x1ffffff, PT ;  /* 0x01ffffff0e00780c */ /* 0x000fe20003f04070 */
[----:B------:R-:W-:-:S04]  /*4eb0*/  FMUL R7, R6, R7 ;  /* 0x0000000706077220 */ /* 0x000fc80000400000 */
[----:B------:R-:W-:-:S08]  /*4ec0*/  FMUL R15, R7, R12 ;  /* 0x0000000c070f7220 */ /* 0x000fd00000400000 */
[----:B------:R-:W-:Y:S05]  /*4ed0*/  @P0 BRA `(.L_x_671) ;  /* 0x0000005000000947 */ /* 0x000fea0003800000 */
[----:B------:R-:W-:Y:S02]  /*4ee0*/  MOV R6, R16 ;  /* 0x0000001000067202 */ /* 0x000fe40000000f00 */
[----:B------:R-:W-:Y:S02]  /*4ef0*/  MOV R73, 0x4f10 ;  /* 0x00004f1000497802 */ /* 0x000fe40000000f00 */
[----:B------:R-:W-:Y:S05]  /*4f00*/  CALL.REL.NOINC `($__internal_8_$__cuda_sm20_rcp_rn_f32_slowpath) ;  /* 0x0000701000007944 */ /* 0x000fea0003c00000 */
[----:B-1----:R-:W-:Y:S01]  /*4f10*/  MOV R7, R75 ;  /* 0x0000004b00077202 */ /* 0x002fe20000000f00 */
[----:B------:R-:W-:Y:S05]  /*4f20*/  BRA `(.L_x_672) ;  /* 0x0000004000007947 */ /* 0x000fea0003800000 */
.L_x_671:
[----:B------:R-:W0:Y:S02]  /*4f30*/  MUFU.RCP R7, R16 ;  /* 0x0000001000077308 */ /* 0x000e240000001000 */
[----:B0-----:R-:W-:-:S04]  /*4f40*/  FFMA R6, R16, R7, -1 ;  /* 0xbf80000010067423 */ /* 0x001fc80000000007 */
[----:B------:R-:W-:-:S04]  /*4f50*/  FADD.FTZ R6, -R6, -RZ ;  /* 0x800000ff06067221 */ /* 0x000fc80000010100 */
[----:B------:R-:W-:Y:S02]  /*4f60*/  FFMA R7, R7, R6, R7 ;  /* 0x0000000607077223 */ /* 0x000fe40000000007 */
.L_x_672:
[----:B------:R-:W-:Y:S05]  /*4f70*/  BSYNC B2 ;  /* 0x0000000000027941 */ /* 0x000fea0003800000 */
.L_x_670:
[C---:B------:R-:W-:Y:S01]  /*4f80*/  FSETP.GT.AND P0, PT, |R8|.reuse, |R13|, PT ;  /* 0x4000000d0800720b */ /* 0x040fe20003f04200 */
[C---:B------:R-:W-:Y:S01]  /*4f90*/  FADD R16, |R8|.reuse, |R13| ;  /* 0x4000000d08107221 */ /* 0x040fe20000000200 */
[----:B------:R-:W-:Y:S01]  /*4fa0*/  ISETP.GE.AND P1, PT, R13, RZ, PT ;  /* 0x000000ff0d00720c */ /* 0x000fe20003f26270 */
[----:B------:R-:W-:Y:S01]  /*4fb0*/  FFMA R7, R15, R7, R12 ;  /* 0x000000070f077223 */ /* 0x000fe2000000000c */
[----:B------:R-:W-:Y:S02]  /*4fc0*/  LOP3.LUT R8, R8, 0x80000000, RZ, 0xc0, !PT ;  /* 0x8000000008087812 */ /* 0x000fe400078ec0ff */
[----:B------:R-:W-:-:S07]  /*4fd0*/  FSETP.GTU.AND P2, PT, R16, +INF , PT ;  /* 0x7f8000001000780b */ /* 0x000fce0003f4c000 */
[----:B------:R-:W-:-:S04]  /*4fe0*/  @P0 FADD R7, -R7, 1.5707963705062866211 ;  /* 0x3fc90fdb07070421 */ /* 0x000fc80000000100 */
[----:B------:R-:W-:-:S05]  /*4ff0*/  @!P1 FADD R7, -R7, 3.1415927410125732422 ;  /* 0x40490fdb07079421 */ /* 0x000fca0000000100 */
[----:B------:R-:W-:Y:S01]  /*5000*/  @!P2 LOP3.LUT R16, R8, R7, RZ, 0xfc, !PT ;  /* 0x000000070810a212 */ /* 0x000fe200078efcff */
[----:B------:R-:W-:Y:S05]  /*5010*/  BRA `(.L_x_673) ;  /* 0x0000008000007947 */ /* 0x000fea0003800000 */
.L_x_667:
[----:B------:R-:W-:Y:S02]  /*5020*/  ISETP.GE.AND P0, PT, R13, RZ, PT ;  /* 0x000000ff0d00720c */ /* 0x000fe40003f06270 */
[----:B------:R-:W-:-:S04]  /*5030*/  MOV R7, 0x4016cbe4 ;  /* 0x4016cbe400077802 */ /* 0x000fc80000000f00 */
[----:B------:R-:W-:-:S04]  /*5040*/  SEL R7, R7, 0x3f490fdb, !P0 ;  /* 0x3f490fdb07077807 */ /* 0x000fc80004000000 */
[----:B------:R-:W-:Y:S01]  /*5050*/  LOP3.LUT R16, R7, 0x80000000, R8, 0xf8, !PT ;  /* 0x8000000007107812 */ /* 0x000fe200078ef808 */
[----:B------:R-:W-:Y:S05]  /*5060*/  BRA `(.L_x_673) ;  /* 0x0000003000007947 */ /* 0x000fea0003800000 */
.L_x_666:
[----:B------:R-:W-:-:S04]  /*5070*/  SHF.R.S32.HI R13, RZ, 0x1f, R13 ;  /* 0x0000001fff0d7819 */ /* 0x000fc8000001140d */
[----:B------:R-:W-:-:S04]  /*5080*/  LOP3.LUT R13, R13, 0x40490fdb, RZ, 0xc0, !PT ;  /* 0x40490fdb0d0d7812 */ /* 0x000fc800078ec0ff */
[----:B------:R-:W-:Y:S02]  /*5090*/  LOP3.LUT R16, R13, 0x80000000, R8, 0xf8, !PT ;  /* 0x800000000d107812 */ /* 0x000fe400078ef808 */
.L_x_673:
[----:B------:R-:W-:Y:S05]  /*50a0*/  BSYNC B4 ;  /* 0x0000000000047941 */ /* 0x000fea0003800000 */
.L_x_665:
[----:B------:R-:W-:Y:S01]  /*50b0*/  FADD R6, RZ, -R10 ;  /* 0x8000000aff067221 */ /* 0x000fe20000000000 */
[----:B------:R-:W-:Y:S04]  /*50c0*/  BSSY B1, `(.L_x_674) ;  /* 0x0000022000017945 */ /* 0x000fe80003800000 */
[----:B------:R-:W-:-:S13]  /*50d0*/  FSETP.GE.AND P0, PT, |R6|, 1, PT ;  /* 0x3f8000000600780b */ /* 0x000fda0003f06200 */
[----:B------:R-:W-:Y:S05]  /*50e0*/  @P0 BRA `(.L_x_675) ;  /* 0x000001c000000947 */ /* 0x000fea0003800000 */
[----:B------:R-:W-:Y:S02]  /*50f0*/  FMNMX R6, R6, -1, !PT ;  /* 0xbf80000006067809 */ /* 0x000fe40007800000 */
[----:B------:R-:W-:Y:S02]  /*5100*/  MOV R7, 0x3f000000 ;  /* 0x3f00000000077802 */ /* 0x000fe40000000f00 */
[----:B------:R-:W-:Y:S02]  /*5110*/  FMNMX R6, R6, 1, PT ;  /* 0x3f80000006067809 */ /* 0x000fe40003800000 */
[----:B------:R-:W-:Y:S02]  /*5120*/  MOV R15, 0x3d4dd2f7 ;  /* 0x3d4dd2f7000f7802 */ /* 0x000fe40000000f00 */
        /* <DEDUP_REMOVED lines=24> */
.L_x_675:
[----:B------:R-:W-:Y:S02]  /*52b0*/  FSETP.GEU.AND P1, PT, -R10, RZ, PT ;  /* 0x000000ff0a00720b */ /* 0x000fe40003f2e100 */
[----:B------:R-:W-:-:S04]  /*52c0*/  MOV R54, 0x3fc90fdb ;  /* 0x3fc90fdb00367802 */ /* 0x000fc80000000f00 */
[----:B------:R-:W-:Y:S02]  /*52d0*/  FSEL R54, -R54, 1.5707963705062866211, !P1 ;  /* 0x3fc90fdb36367808 */ /* 0x000fe40004800100 */
.L_x_676:
[----:B------:R-:W-:Y:S05]  /*52e0*/  BSYNC B1 ;  /* 0x0000000000017941 */ /* 0x000fea0003800000 */
.L_x_674:
[----:B------:R-:W-:Y:S01]  /*52f0*/  FSETP.NEU.AND P1, PT, |R11|, RZ, PT ;  /* 0x000000ff0b00720b */ /* 0x000fe20003f2d200 */
[----:B------:R-:W-:Y:S01]  /*5300*/  BSSY B4, `(.L_x_677) ;  /* 0x0000041000047945 */ /* 0x000fe20003800000 */
[----:B------:R-:W-:Y:S02]  /*5310*/  FSETP.EQ.AND P2, PT, |R56|, RZ, PT ;  /* 0x000000ff3800720b */ /* 0x000fe40003f42200 */
[----:B------:R-:W-:-:S11]  /*5320*/  FSEL R55, R54, R53, P0 ;  /* 0x0000003536377208 */ /* 0x000fd60000000000 */
        /* <DEDUP_REMOVED lines=19> */
.L_x_681:
[----:B------:R-:W-:Y:S05]  /*5460*/  BSYNC B5 ;  /* 0x0000000000057941 */ /* 0x000fea0003800000 */
.L_x_680:
        /* <DEDUP_REMOVED lines=19> */
.L_x_683:
[----:B------:R-:W0:Y:S02]  /*55a0*/  MUFU.RCP R7, R12 ;  /* 0x0000000c00077308 */ /* 0x000e240000001000 */
[----:B0-----:R-:W-:-:S04]  /*55b0*/  FFMA R6, R12, R7, -1 ;  /* 0xbf8000000c067423 */ /* 0x001fc80000000007 */
[----:B------:R-:W-:-:S04]  /*55c0*/  FADD.FTZ R6, -R6, -RZ ;  /* 0x800000ff06067221 */ /* 0x000fc80000010100 */
[----:B------:R-:W-:Y:S02]  /*55d0*/  FFMA R7, R7, R6, R7 ;  /* 0x0000000607077223 */ /* 0x000fe40000000007 */
.L_x_684:
[----:B------:R-:W-:Y:S05]  /*55e0*/  BSYNC B2 ;  /* 0x0000000000027941 */ /* 0x000fea0003800000 */
.L_x_682:
        /* <DEDUP_REMOVED lines=10> */
.L_x_679:
[----:B------:R-:W-:Y:S02]  /*5690*/  ISETP.GE.AND P0, PT, R56, RZ, PT ;  /* 0x000000ff3800720c */ /* 0x000fe40003f06270 */
[----:B------:R-:W-:-:S04]  /*56a0*/  MOV R56, 0x4016cbe4 ;  /* 0x4016cbe400387802 */ /* 0x000fc80000000f00 */
[----:B------:R-:W-:-:S04]  /*56b0*/  SEL R56, R56, 0x3f490fdb, !P0 ;  /* 0x3f490fdb38387807 */ /* 0x000fc80004000000 */
[----:B------:R-:W-:Y:S01]  /*56c0*/  LOP3.LUT R56, R56, 0x80000000, R11, 0xf8, !PT ;  /* 0x8000000038387812 */ /* 0x000fe200078ef80b */
[----:B------:R-:W-:Y:S05]  /*56d0*/  BRA `(.L_x_685) ;  /* 0x0000003000007947 */ /* 0x000fea0003800000 */
.L_x_678:
[----:B------:R-:W-:-:S04]  /*56e0*/  SHF.R.S32.HI R56, RZ, 0x1f, R56 ;  /* 0x0000001fff387819 */ /* 0x000fc80000011438 */
[----:B------:R-:W-:-:S04]  /*56f0*/  LOP3.LUT R56, R56, 0x40490fdb, RZ, 0xc0, !PT ;  /* 0x40490fdb38387812 */ /* 0x000fc800078ec0ff */
[----:B------:R-:W-:Y:S02]  /*5700*/  LOP3.LUT R56, R56, 0x80000000, R11, 0xf8, !PT ;  /* 0x8000000038387812 */ /* 0x000fe400078ef80b */
.L_x_685:
[----:B------:R-:W-:Y:S05]  /*5710*/  BSYNC B4 ;  /* 0x0000000000047941 */ /* 0x000fea0003800000 */
.L_x_677:
[----:B------:R-:W-:Y:S01]  /*5720*/  FMUL R18, R16, -0.5 ;  /* 0xbf00000010127820 */ /* 0x000fe20000400000 */
[----:B------:R-:W-:Y:S03]  /*5730*/  BSSY B1, `(.L_x_686) ;  /* 0x0000048000017945 */ /* 0x000fe60003800000 */
[C---:B------:R-:W-:Y:S01]  /*5740*/  FMUL R6, R18.reuse, 0.63661974668502807617 ;  /* 0x3f22f98312067820 */ /* 0x040fe20000400000 */
[----:B------:R-:W-:-:S05]  /*5750*/  FSETP.GE.AND P0, PT, |R18|, 105615, PT ;  /* 0x47ce47801200780b */ /* 0x000fca0003f06200 */
[----:B------:R-:W0:Y:S02]  /*5760*/  F2I.NTZ R6, R6 ;  /* 0x0000000600067305 */ /* 0x000e240000203100 */
[-C--:B0-----:R-:W-:Y:S02]  /*5770*/  I2FP.F32.S32 R7, R6.reuse ;  /* 0x0000000600077245 */ /* 0x081fe40000201400 */
        /* <DEDUP_REMOVED lines=9> */
[----:B------:R-:W-:Y:S01]  /*5810*/  UMOV UR4, URZ ;  /* 0x0000003f00047c82 */ /* 0x000fe20008000000 */
[----:B------:R-:W-:Y:S01]  /*5820*/  SHF.L.U32 R7, R18, 0x8, RZ ;  /* 0x0000000812077819 */ /* 0x000fe200000006ff */
[----:B------:R-:W-:Y:S01]  /*5830*/  ULDC.64 UR30, c[0x4][0x88] ;  /* 0x01002200001e7ab9 */ /* 0x000fe20000000a00 */
[----:B------:R-:W-:Y:S02]  /*5840*/  LOP3.LUT R6, R6, 0xff, RZ, 0xc0, !PT ;  /* 0x000000ff06067812 */ /* 0x000fe400078ec0ff */
[----:B------:R-:W-:Y:S02]  /*5850*/  MOV R12, RZ ;  /* 0x000000ff000c7202 */ /* 0x000fe40000000f00 */
[----:B------:R-:W-:Y:S02]  /*5860*/  IADD3 R13, R6, -0x80, RZ ;  /* 0xffffff80060d7810 */ /* 0x000fe40007ffe0ff */
[----:B------:R-:W-:-:S02]  /*5870*/  MOV R8, RZ ;  /* 0x000000ff00087202 */ /* 0x000fc40000000f00 */
[----:B------:R-:W-:Y:S02]  /*5880*/  MOV R6, R1 ;  /* 0x0000000100067202 */ /* 0x000fe40000000f00 */
[----:B------:R-:W-:Y:S02]  /*5890*/  LOP3.LUT R17, R7, 0x80000000, RZ, 0xfc, !PT ;  /* 0x8000000007117812 */ /* 0x000fe400078efcff */
[----:B------:R-:W-:Y:S02]  /*58a0*/  SHF.R.U32.HI R19, RZ, 0x5, R13 ;  /* 0x00000005ff137819 */ /* 0x000fe4000001160d */
.L_x_689:
[----:B------:R-:W-:Y:S02]  /*58b0*/  MOV R10, UR30 ;  /* 0x0000001e000a7c02 */ /* 0x000fe40008000f00 */
[----:B------:R-:W-:-:S05]  /*58c0*/  MOV R11, UR31 ;  /* 0x0000001f000b7c02 */ /* 0x000fca0008000f00 */
[----:B------:R-:W2:Y:S01]  /*58d0*/  LDG.E.CONSTANT R10, [R10.64] ;  /* 0x000000160a0a7981 */ /* 0x000ea2000c1e9900 */
[----:B------:R-:W-:Y:S01]  /*58e0*/  IADD3 R8, R8, 0x1, RZ ;  /* 0x0000000108087810 */ /* 0x000fe20007ffe0ff */
[----:B------:R-:W-:-:S03]  /*58f0*/  UIADD3 UR30, UP0, UR30, 0x4, URZ ;  /* 0x000000041e1e7890 */ /* 0x000fc6000ff1e03f */
[----:B------:R-:W-:Y:S01]  /*5900*/  ISETP.NE.AND P1, PT, R8, 0x6, PT ;  /* 0x000000060800780c */ /* 0x000fe20003f25270 */
[----:B------:R-:W-:Y:S01]  /*5910*/  UIADD3.X UR31, URZ, UR31, URZ, UP0, !UPT ;  /* 0x0000001f3f1f7290 */ /* 0x000fe200087fe43f */
[----:B--2---:R-:W-:-:S05]  /*5920*/  IMAD.WIDE.U32 R14, R10, R17, RZ ;  /* 0x000000110a0e7225 */ /* 0x004fca00078e00ff */
[----:B------:R-:W-:-:S04]  /*5930*/  IADD3 R7, P2, R14, R12, RZ ;  /* 0x0000000c0e077210 */ /* 0x000fc80007f5e0ff */
[----:B------:R-:W-:Y:S01]  /*5940*/  IADD3.X R12, R15, UR4, RZ, P2, !PT ;  /* 0x000000040f0c7c10 */ /* 0x000fe200097fe4ff */
[----:B------:R0:W-:Y:S02]  /*5950*/  STL [R6], R7 ;  /* 0x0000000706007387 */ /* 0x0001e40000100800 */
[----:B0-----:R-:W-:Y:S01]  /*5960*/  IADD3 R6, R6, 0x4, RZ ;  /* 0x0000000406067810 */ /* 0x001fe20007ffe0ff */
[----:B------:R-:W-:Y:S05]  /*5970*/  @P1 BRA `(.L_x_689) ;  /* 0xffffff3000001947 */ /* 0x000fea000383ffff */
[----:B------:R-:W-:Y:S01]  /*5980*/  LOP3.LUT P1, R13, R13, 0x1f, RZ, 0xc0, !PT ;  /* 0x0000001f0d0d7812 */ /* 0x000fe2000782c0ff */
[----:B------:R0:W-:Y:S01]  /*5990*/  STL [R1+0x18], R12 ;  /* 0x0000180c01007387 */ /* 0x0001e20000100800 */
[C---:B------:R-:W-:Y:S02]  /*59a0*/  IADD3 R8, -R19.reuse, 0x4, RZ ;  /* 0x0000000413087810 */ /* 0x040fe40007ffe1ff */
[----:B------:R-:W-:-:S04]  /*59b0*/  IADD3 R6, -R19, 0x6, RZ ;  /* 0x0000000613067810 */ /* 0x000fc80007ffe1ff */
[----:B------:R-:W-:-:S05]  /*59c0*/  LEA R14, R6, R1, 0x2 ;  /* 0x00000001060e7211 */ /* 0x000fca00078e10ff */
[----:B------:R-:W-:Y:S01]  /*59d0*/  @P1 LEA R15, R8, R1, 0x2 ;  /* 0x00000001080f1211 */ /* 0x000fe200078e10ff */
[----:B------:R-:W2:Y:S04]  /*59e0*/  LDL R6, [R14] ;  /* 0x000000000e067983 */ /* 0x000ea80000100800 */
[----:B------:R-:W3:Y:S04]  /*59f0*/  @P1 LDL R11, [R15] ;  /* 0x000000000f0b1983 */ /* 0x000ee80000100800 */
[----:B------:R-:W4:Y:S01]  /*5a00*/  LDL R7, [R14+-0x4] ;  /* 0xfffffc000e077983 */ /* 0x000f220000100800 */
[----:B------:R-:W-:-:S04]  /*5a10*/  @P1 IADD3 R8, -R13, 0x20, RZ ;  /* 0x000000200d081810 */ /* 0x000fc80007ffe1ff */
[-C--:B---3--:R-:W-:Y:S02]  /*5a20*/  @P1 SHF.R.U32.HI R10, RZ, R8.reuse, R11 ;  /* 0x00000008ff0a1219 */ /* 0x088fe4000001160b */
[-C--:B--2---:R-:W-:Y:S02]  /*5a30*/  @P1 SHF.L.U32 R11, R6, R13.reuse, RZ ;  /* 0x0000000d060b1219 */ /* 0x084fe400000006ff */
        /* <DEDUP_REMOVED lines=11> */
[----:B------:R-:W-:Y:S01]  /*5af0*/  LOP3.LUT P2, R7, R18, 0x80000000, RZ, 0xc0, !PT ;  /* 0x8000000012077812 */ /* 0x000fe2000784c0ff */
[----:B0-----:R-:W0:-:S03]  /*5b00*/  DMUL R12, R10, c[0x2][0x0] ;  /* 0x008000000a0c7a28 */ /* 0x001e060000000000 */
[----:B------:R-:W-:Y:S02]  /*5b10*/  @P1 LOP3.LUT R7, R7, 0x80000000, RZ, 0x3c, !PT ;  /* 0x8000000007071812 */ /* 0x000fe400078e3cff */
[----:B------:R-:W-:-:S05]  /*5b20*/  LEA.HI R6, R6, R15, RZ, 0x2 ;  /* 0x0000000f06067211 */ /* 0x000fca00078f10ff */
[----:B0-----:R-:W0:Y:S01]  /*5b30*/  F2F.F32.F64 R12, R12 ;  /* 0x0000000c000c7310 */ /* 0x001e220000301000 */
[----:B------:R-:W-:Y:S02]  /*5b40*/  ISETP.NE.AND P1, PT, R7, RZ, PT ;  /* 0x000000ff0700720c */ /* 0x000fe40003f25270 */
[----:B------:R-:W-:-:S04]  /*5b50*/  IADD3 R7, -R6, RZ, RZ ;  /* 0x000000ff06077210 */ /* 0x000fc80007ffe1ff */
[----:B------:R-:W-:Y:S02]  /*5b60*/  @P2 MOV R6, R7 ;  /* 0x0000000700062202 */ /* 0x000fe40000000f00 */
[----:B0-----:R-:W-:Y:S01]  /*5b70*/  FSEL R7, R12, -R12, !P1 ;  /* 0x8000000c0c077208 */ /* 0x001fe20004800000 */
[----:B------:R-:W-:Y:S05]  /*5b80*/  BRA `(.L_x_687) ;  /* 0x0000002000007947 */ /* 0x000fea0003800000 */
.L_x_688:
[----:B------:R-:W-:Y:S01]  /*5b90*/  FMUL R7, RZ, R18 ;  /* 0x00000012ff077220 */ /* 0x000fe20000400000 */
[----:B------:R-:W-:Y:S02]  /*5ba0*/  MOV R6, RZ ;  /* 0x000000ff00067202 */ /* 0x000fe40000000f00 */
.L_x_687:
[----:B------:R-:W-:Y:S05]  /*5bb0*/  BSYNC B1 ;  /* 0x0000000000017941 */ /* 0x000fea0003800000 */
.L_x_686:
[----:B------:R-:W-:Y:S01]  /*5bc0*/  IADD3 R10, R6, 0x1, RZ ;  /* 0x00000001060a7810 */ /* 0x000fe20007ffe0ff */
[----:B------:R-:W-:Y:S01]  /*5bd0*/  FMUL R12, R7, R7 ;  /* 0x00000007070c7220 */ /* 0x000fe20000400000 */
[----:B------:R-:W-:Y:S01]  /*5be0*/  MOV R17, 0x3c0885e4 ;  /* 0x3c0885e400117802 */ /* 0x000fe20000000f00 */
[----:B------:R-:W-:Y:S01]  /*5bf0*/  BSSY B1, `(.L_x_690) ;  /* 0x000004c000017945 */ /* 0x000fe20003800000 */
[----:B------:R-:W-:Y:S02]  /*5c00*/  LOP3.LUT P2, RZ, R10, 0x1, RZ, 0xc0, !PT ;  /* 0x000000010aff7812 */ /* 0x000fe4000784c0ff */
[----:B------:R-:W-:-:S02]  /*5c10*/  MOV R6, 0xb94d4153 ;  /* 0xb94d415300067802 */ /* 0x000fc40000000f00 */
[----:B------:R-:W-:Y:S02]  /*5c20*/  MOV R19, 0x3e2aaaa8 ;  /* 0x3e2aaaa800137802 */ /* 0x000fe40000000f00 */
[----:B------:R-:W-:Y:S02]  /*5c30*/  FSEL R11, R17, 0.041666727513074874878, !P2 ;  /* 0x3d2aaabb110b7808 */ /* 0x000fe40005000000 */
[----:B------:R-:W-:-:S05]  /*5c40*/  LOP3.LUT P1, RZ, R10, 0x2, RZ, 0xc0, !PT ;  /* 0x000000020aff7812 */ /* 0x000fca000782c0ff */
[----:B------:R-:W-:-:S05]  /*5c50*/  @P2 MOV R8, 0x37cbac00 ;  /* 0x37cbac0000082802 */ /* 0x000fca0000000f00 */
[C---:B------:R-:W-:Y:S01]  /*5c60*/  @P2 FFMA R6, R12.reuse, R8, -0.0013887860113754868507 ;  /* 0xbab607ed0c062423 */ /* 0x040fe20000000008 */
[----:B------:R-:W-:Y:S02]  /*5c70*/  FSEL R8, R7, 1, !P2 ;  /* 0x3f80000007087808 */ /* 0x000fe40005000000 */
[----:B------:R-:W-:Y:S01]  /*5c80*/  FSEL R7, -R19, -0.4999999701976776123, !P2 ;  /* 0xbeffffff13077808 */ /* 0x000fe20005000100 */
[----:B------:R-:W-:Y:S02]  /*5c90*/  FFMA R6, R12, R6, R11 ;  /* 0x000000060c067223 */ /* 0x000fe4000000000b */
[----:B------:R-:W-:Y:S02]  /*5ca0*/  FFMA R10, R8, R12, RZ ;  /* 0x0000000c080a7223 */ /* 0x000fe400000000ff */
[----:B------:R-:W-:-:S04]  /*5cb0*/  FFMA R7, R12, R6, R7 ;  /* 0x000000060c077223 */ /* 0x000fc80000000007 */
[----:B------:R-:W-:-:S04]  /*5cc0*/  FFMA R8, R7, R10, R8 ;  /* 0x0000000a07087223 */ /* 0x000fc80000000008 */
[----:B------:R-:W-:Y:S01]  /*5cd0*/  @P1 FFMA R8, R8, -1, RZ ;  /* 0xbf80000008081823 */ /* 0x000fe200000000ff */
[----:B------:R-:W-:Y:S05]  /*5ce0*/  @!P0 BRA `(.L_x_691) ;  /* 0x000003c000008947 */ /* 0x000fea0003800000 */
[----:B------:R-:W-:-:S13]  /*5cf0*/  FSETP.NEU.AND P0, PT, |R18|, +INF , PT ;  /* 0x7f8000001200780b */ /* 0x000fda0003f0d200 */
[----:B------:R-:W-:Y:S05]  /*5d00*/  @!P0 BRA `(.L_x_692) ;  /* 0x0000038000008947 */ /* 0x000fea0003800000 */
[----:B------:R-:W-:Y:S01]  /*5d10*/  SHF.R.U32.HI R6, RZ, 0x17, R18 ;  /* 0x00000017ff067819 */ /* 0x000fe20000011612 */
[----:B------:R-:W-:Y:S01]  /*5d20*/  UMOV UR4, URZ ;  /* 0x0000003f00047c82 */ /* 0x000fe20008000000 */
[----:B------:R-:W-:Y:S02]  /*5d30*/  SHF.L.U32 R10, R18, 0x8, RZ ;  /* 0x00000008120a7819 */ /* 0x000fe400000006ff */
[----:B------:R-:W-:Y:S02]  /*5d40*/  LOP3.LUT R6, R6, 0xff, RZ, 0xc0, !PT ;  /* 0x000000ff06067812 */ /* 0x000fe400078ec0ff */
[----:B------:R-:W-:Y:S02]  /*5d50*/  MOV R15, RZ ;  /* 0x000000ff000f7202 */ /* 0x000fe40000000f00 */
[----:B------:R-:W-:Y:S02]  /*5d60*/  IADD3 R73, R6, -0x80, RZ ;  /* 0xffffff8006497810 */ /* 0x000fe40007ffe0ff */
[----:B------:R-:W-:Y:S01]  /*5d70*/  CS2R R6, SRZ ;  /* 0x0000000000067805 */ /* 0x000fe2000001ff00 */
[----:B------:R-:W-:-:S02]  /*5d80*/  LOP3.LUT R75, R10, 0x80000000, RZ, 0xfc, !PT ;  /* 0x800000000a4b7812 */ /* 0x000fc400078efcff */
[----:B------:R-:W-:-:S03]  /*5d90*/  SHF.R.U32.HI R72, RZ, 0x5, R73 ;  /* 0x00000005ff487819 */ /* 0x000fc60000011649 */
.L_x_693:
[C---:B0-----:R-:W-:Y:S02]  /*5da0*/  SHF.L.U32 R14, R6.reuse, 0x2, RZ ;  /* 0x00000002060e7819 */ /* 0x041fe400000006ff */
[----:B------:R-:W-:Y:S02]  /*5db0*/  SHF.L.U64.HI R7, R6, 0x2, R7 ;  /* 0x0000000206077819 */ /* 0x000fe40000010207 */
[----:B------:R-:W-:-:S04]  /*5dc0*/  IADD3 R10, P0, R14, c[0x4][0x88], RZ ;  /* 0x010022000e0a7a10 */ /* 0x000fc80007f1e0ff */
[----:B------:R-:W-:-:S05]  /*5dd0*/  IADD3.X R11, R7, c[0x4][0x8c], RZ, P0, !PT ;  /* 0x01002300070b7a10 */ /* 0x000fca00007fe4ff */
[----:B------:R-:W2:Y:S01]  /*5de0*/  LDG.E.CONSTANT R10, [R10.64] ;  /* 0x000000160a0a7981 */ /* 0x000ea2000c1e9900 */
[----:B------:R-:W-:Y:S02]  /*5df0*/  IADD3 R14, R1, R14, RZ ;  /* 0x0000000e010e7210 */ /* 0x000fe40007ffe0ff */
[----:B------:R-:W-:-:S04]  /*5e00*/  IADD3 R6, R6, 0x1, RZ ;  /* 0x0000000106067810 */ /* 0x000fc80007ffe0ff */
[----:B------:R-:W-:Y:S02]  /*5e10*/  ISETP.NE.AND P0, PT, R6, 0x6, PT ;  /* 0x000000060600780c */ /* 0x000fe40003f05270 */
[----:B------:R-:W-:Y:S01]  /*5e20*/  SHF.R.S32.HI R7, RZ, 0x1f, R6 ;  /* 0x0000001fff077819 */ /* 0x000fe20000011406 */
[----:B--2---:R-:W-:-:S05]  /*5e30*/  IMAD.WIDE.U32 R12, R10, R75, RZ ;  /* 0x0000004b0a0c7225 */ /* 0x004fca00078e00ff */
[----:B------:R-:W-:-:S04]  /*5e40*/  IADD3 R71, P1, R12, R15, RZ ;  /* 0x0000000f0c477210 */ /* 0x000fc80007f3e0ff */
[----:B------:R-:W-:Y:S01]  /*5e50*/  IADD3.X R15, R13, UR4, RZ, P1, !PT ;  /* 0x000000040d0f7c10 */ /* 0x000fe20008ffe4ff */
[----:B------:R0:W-:Y:S01]  /*5e60*/  STL [R14], R71 ;  /* 0x000000470e007387 */ /* 0x0001e20000100800 */
[----:B------:R-:W-:Y:S05]  /*5e70*/  @P0 BRA `(.L_x_693) ;  /* 0xffffff2000000947 */ /* 0x000fea000383ffff */
[----:B------:R-:W-:Y:S01]  /*5e80*/  LOP3.LUT P0, R13, R73, 0x1f, RZ, 0xc0, !PT ;  /* 0x0000001f490d7812 */ /* 0x000fe2000780c0ff */
[----:B------:R1:W-:Y:S01]  /*5e90*/  STL [R1+0x18], R15 ;  /* 0x0000180f01007387 */ /* 0x0003e20000100800 */
[C---:B------:R-:W-:Y:S02]  /*5ea0*/  IADD3 R10, -R72.reuse, 0x4, RZ ;  /* 0x00000004480a7810 */ /* 0x040fe40007ffe1ff */
[----:B------:R-:W-:-:S04]  /*5eb0*/  IADD3 R6, -R72, 0x6, RZ ;  /* 0x0000000648067810 */ /* 0x000fc80007ffe1ff */
[----:B0-----:R-:W-:-:S05]  /*5ec0*/  LEA R14, R6, R1, 0x2 ;  /* 0x00000001060e7211 */ /* 0x001fca00078e10ff */
[----:B------:R-:W-:Y:S01]  /*5ed0*/  @P0 LEA R71, R10, R1, 0x2 ;  /* 0x000000010a470211 */ /* 0x000fe200078e10ff */
[----:B------:R-:W2:Y:S04]  /*5ee0*/  LDL R6, [R14] ;  /* 0x000000000e067983 */ /* 0x000ea80000100800 */
[----:B------:R-:W3:Y:S04]  /*5ef0*/  @P0 LDL R11, [R71] ;  /* 0x00000000470b0983 */ /* 0x000ee80000100800 */
[----:B------:R-:W4:Y:S01]  /*5f00*/  LDL R7, [R14+-0x4] ;  /* 0xfffffc000e077983 */ /* 0x000f220000100800 */
[----:B------:R-:W-:-:S02]  /*5f10*/  @P0 IADD3 R10, -R13, 0x20, RZ ;  /* 0x000000200d0a0810 */ /* 0x000fc40007ffe1ff */
[----:B------:R-:W-:Y:S02]  /*5f20*/  LOP3.LUT P1, R18, R18, 0x80000000, RZ, 0xc0, !PT ;  /* 0x8000000012127812 */ /* 0x000fe4000782c0ff */
[-C--:B---3--:R-:W-:Y:S02]  /*5f30*/  @P0 SHF.R.U32.HI R12, RZ, R10.reuse, R11 ;  /* 0x0000000aff0c0219 */ /* 0x088fe4000001160b */
[-C--:B--2---:R-:W-:Y:S02]  /*5f40*/  @P0 SHF.L.U32 R11, R6, R13.reuse, RZ ;  /* 0x0000000d060b0219 */ /* 0x084fe400000006ff */
        /* <DEDUP_REMOVED lines=13> */
[----:B0-----:R-:W0:Y:S01]  /*6020*/  F2F.F32.F64 R12, R12 ;  /* 0x0000000c000c7310 */ /* 0x001e220000301000 */
[----:B------:R-:W-:Y:S02]  /*6030*/  LEA.HI R71, R6, R71, RZ, 0x2 ;  /* 0x0000004706477211 */ /* 0x000fe400078f10ff */
[----:B------:R-:W-:Y:S02]  /*6040*/  ISETP.NE.AND P0, PT, R18, RZ, PT ;  /* 0x000000ff1200720c */ /* 0x000fe40003f05270 */
[----:B------:R-:W-:-:S04]  /*6050*/  IADD3 R6, -R71, RZ, RZ ;  /* 0x000000ff47067210 */ /* 0x000fc80007ffe1ff */
[----:B------:R-:W-:Y:S02]  /*6060*/  @P1 MOV R71, R6 ;  /* 0x0000000600471202 */ /* 0x000fe40000000f00 */
[----:B0-----:R-:W-:Y:S01]  /*6070*/  FSEL R72, R12, -R12, !P0 ;  /* 0x8000000c0c487208 */ /* 0x001fe20004000000 */
[----:B------:R-:W-:Y:S05]  /*6080*/  BRA `(.L_x_691) ;  /* 0x0000002000007947 */ /* 0x000fea0003800000 */
.L_x_692:
[----:B------:R-:W-:Y:S01]  /*6090*/  FMUL R72, RZ, R18 ;  /* 0x00000012ff487220 */ /* 0x000fe20000400000 */
[----:B------:R-:W-:Y:S02]  /*60a0*/  MOV R71, RZ ;  /* 0x000000ff00477202 */ /* 0x000fe40000000f00 */
.L_x_691:
[----:B-1----:R-:W-:Y:S05]  /*60b0*/  BSYNC B1 ;  /* 0x0000000000017941 */ /* 0x002fea0003800000 */
.L_x_690:
[----:B------:R-:W-:Y:S01]  /*60c0*/  LOP3.LUT P1, RZ, R71, 0x1, RZ, 0xc0, !PT ;  /* 0x0000000147ff7812 */ /* 0x000fe2000782c0ff */
[C---:B------:R-:W-:Y:S01]  /*60d0*/  FMUL R10, R72.reuse, R72 ;  /* 0x00000048480a7220 */ /* 0x040fe20000400000 */
[----:B------:R-:W-:Y:S01]  /*60e0*/  MOV R6, 0xb94d4153 ;  /* 0xb94d415300067802 */ /* 0x000fe20000000f00 */
[----:B------:R-:W-:Y:S01]  /*60f0*/  FMUL R73, R55, -0.5 ;  /* 0xbf00000037497820 */ /* 0x000fe20000400000 */
[----:B------:R-:W-:Y:S01]  /*6100*/  FSEL R7, R17, 0.041666727513074874878, !P1 ;  /* 0x3d2aaabb11077808 */ /* 0x000fe20004800000 */
[----:B------:R-:W-:Y:S01]  /*6110*/  BSSY B1, `(.L_x_694) ;  /* 0x0000064000017945 */ /* 0x000fe20003800000 */
[----:B------:R-:W-:Y:S01]  /*6120*/  LOP3.LUT P0, RZ, R71, 0x2, RZ, 0xc0, !PT ;  /* 0x0000000247ff7812 */ /* 0x000fe2000780c0ff */
[----:B------:R-:W-:Y:S01]  /*6130*/  FMUL R12, R73, 0.63661974668502807617 ;  /* 0x3f22f983490c7820 */ /* 0x000fe20000400000 */
[----:B------:R-:W-:-:S05]  /*6140*/  FSEL R14, R72, 1, !P1 ;  /* 0x3f800000480e7808 */ /* 0x000fca0004800000 */
[----:B------:R-:W-:Y:S01]  /*6150*/  @P1 MOV R11, 0x37cbac00 ;  /* 0x37cbac00000b1802 */ /* 0x000fe20000000f00 */
[----:B------:R-:W0:Y:S04]  /*6160*/  F2I.NTZ R12, R12 ;  /* 0x0000000c000c7305 */ /* 0x000e280000203100 */
[----:B------:R-:W-:Y:S01]  /*6170*/  @P1 FFMA R6, R10, R11, -0.0013887860113754868507 ;  /* 0xbab607ed0a061423 */ /* 0x000fe2000000000b */
[----:B------:R-:W-:-:S03]  /*6180*/  FSEL R11, -R19, -0.4999999701976776123, !P1 ;  /* 0xbeffffff130b7808 */ /* 0x000fc60004800100 */
[----:B------:R-:W-:Y:S01]  /*6190*/  FFMA R6, R10, R6, R7 ;  /* 0x000000060a067223 */ /* 0x000fe20000000007 */
[----:B------:R-:W-:-:S03]  /*61a0*/  FFMA R7, R14, R10, RZ ;  /* 0x0000000a0e077223 */ /* 0x000fc600000000ff */
[----:B------:R-:W-:-:S04]  /*61b0*/  FFMA R11, R10, R6, R11 ;  /* 0x000000060a0b7223 */ /* 0x000fc8000000000b */
[----:B------:R-:W-:Y:S01]  /*61c0*/  FFMA R14, R11, R7, R14 ;  /* 0x000000070b0e7223 */ /* 0x000fe2000000000e */
[-C--:B0-----:R-:W-:Y:S02]  /*61d0*/  I2FP.F32.S32 R18, R12.reuse ;  /* 0x0000000c00127245 */ /* 0x081fe40000201400 */
[----:B------:R-:W-:Y:S01]  /*61e0*/  MOV R75, R12 ;  /* 0x0000000c004b7202 */ /* 0x000fe20000000f00 */
[----:B------:R-:W-:Y:S01]  /*61f0*/  @P0 FFMA R14, R14, -1, RZ ;  /* 0xbf8000000e0e0823 */ /* 0x000fe200000000ff */
[----:B------:R-:W-:Y:S01]  /*6200*/  FSETP.GE.AND P0, PT, |R73|, 105615, PT ;  /* 0x47ce47804900780b */ /* 0x000fe20003f06200 */
[C---:B------:R-:W-:Y:S02]  /*6210*/  FFMA R13, R18.reuse, -1.5707962512969970703, R73 ;  /* 0xbfc90fda120d7823 */ /* 0x040fe40000000049 */
[----:B------:R-:W-:Y:S02]  /*6220*/  FMUL R78, RZ, R14 ;  /* 0x0000000eff4e7220 */ /* 0x000fe40000400000 */
[----:B------:R-:W-:-:S02]  /*6230*/  FFMA R13, R18, -7.5497894158615963534e-08, R13 ;  /* 0xb3a22168120d7823 */ /* 0x000fc4000000000d */
[----:B------:R-:W-:Y:S02]  /*6240*/  FADD R7, R78, R78 ;  /* 0x0000004e4e077221 */ /* 0x000fe40000000000 */
[----:B------:R-:W-:Y:S02]  /*6250*/  FFMA R71, R18, -5.3903029534742383927e-15, R13 ;  /* 0xa7c234c512477823 */ /* 0x000fe4000000000d */
[----:B------:R-:W-:Y:S01]  /*6260*/  FADD R6, R78, R7 ;  /* 0x000000074e067221 */ /* 0x000fe20000000000 */
[----:B------:R-:W-:Y:S02]  /*6270*/  FADD R7, R8, R8 ;  /* 0x0000000808077221 */ /* 0x000fe40000000000 */
[----:B------:R-:W-:Y:S01]  /*6280*/  MOV R13, R71 ;  /* 0x00000047000d7202 */ /* 0x000fe20000000f00 */
[----:B------:R-:W-:Y:S01]  /*6290*/  FADD R11, R6, R6 ;  /* 0x00000006060b7221 */ /* 0x000fe20000000000 */
[----:B------:R-:W-:-:S03]  /*62a0*/  FFMA R7, R7, R8, -1 ;  /* 0xbf80000007077423 */ /* 0x000fc60000000008 */
[----:B------:R-:W-:Y:S01]  /*62b0*/  FMUL R6, R11, R14 ;  /* 0x0000000e0b067220 */ /* 0x000fe20000400000 */
[C---:B------:R-:W-:Y:S01]  /*62c0*/  FMUL R10, R78.reuse, R11 ;  /* 0x0000000b4e0a7220 */ /* 0x040fe20000400000 */
[C---:B------:R-:W-:Y:S02]  /*62d0*/  FADD R11, R78.reuse, -R78 ;  /* 0x8000004e4e0b7221 */ /* 0x040fe40000000000 */
[-C--:B------:R-:W-:Y:S01]  /*62e0*/  FFMA R6, RZ, R7.reuse, R6 ;  /* 0x00000007ff067223 */ /* 0x080fe20000000006 */
[--C-:B------:R-:W-:Y:S01]  /*62f0*/  FADD R72, R7, R10.reuse ;  /* 0x0000000a07487221 */ /* 0x100fe20000000000 */
[----:B------:R-:W-:Y:S01]  /*6300*/  FFMA R74, RZ, R7, R10 ;  /* 0x00000007ff4a7223 */ /* 0x000fe2000000000a */
[----:B------:R-:W-:Y:S01]  /*6310*/  FADD R7, -R78, R14 ;  /* 0x0000000e4e077221 */ /* 0x000fe20000000100 */
[----:B------:R-:W-:-:S03]  /*6320*/  FMUL R11, R11, R8 ;  /* 0x000000080b0b7220 */ /* 0x000fc60000400000 */
[----:B------:R-:W-:Y:S01]  /*6330*/  FMUL R7, R7, R8 ;  /* 0x0000000807077220 */ /* 0x000fe20000400000 */
[C---:B------:R-:W-:Y:S01]  /*6340*/  FFMA R18, R11.reuse, 2, R6 ;  /* 0x400000000b127823 */ /* 0x040fe20000000006 */
[----:B------:R-:W-:Y:S02]  /*6350*/  FFMA R72, R11, 2, R72 ;  /* 0x400000000b487823 */ /* 0x000fe40000000048 */
[----:B------:R-:W-:Y:S01]  /*6360*/  FFMA R74, R7, 2, R74 ;  /* 0x40000000074a7823 */ /* 0x000fe2000000004a */
        /* <DEDUP_REMOVED lines=12> */
.L_x_697:
        /* <DEDUP_REMOVED lines=31> */
[----:B-1----:R-:W-:-:S04]  /*6620*/  SHF.R.U32.HI R15, RZ, 0x1f, R10 ;  /* 0x0000001fff0f7819 */ /* 0x002fc8000001160a */
[----:B------:R-:W-:Y:S02]  /*6630*/  ISETP.NE.AND P1, PT, R15, RZ, PT ;  /* 0x000000ff0f00720c */ /* 0x000fe40003f25270 */
[----:B------:R-:W-:-:S11]  /*6640*/  SHF.L.U32 R6, R7, 0x2, RZ ;  /* 0x0000000207067819 */ /* 0x000fd600000006ff */
[----:B------:R-:W-:Y:S02]  /*6650*/  @P1 LOP3.LUT R10, RZ, R10, RZ, 0x33, !PT ;  /* 0x0000000aff0a1212 */ /* 0x000fe400078e33ff */
[----:B------:R-:W-:Y:S02]  /*6660*/  @P1 LOP3.LUT R6, RZ, R6, RZ, 0x33, !PT ;  /* 0x00000006ff061212 */ /* 0x000fe400078e33ff */
[----:B------:R-:W-:-:S06]  /*6670*/  MOV R7, R10 ;  /* 0x0000000a00077202 */ /* 0x000fcc0000000f00 */
        /* <DEDUP_REMOVED lines=11> */
.L_x_696:
[----:B------:R-:W-:Y:S01]  /*6730*/  FMUL R13, RZ, R73 ;  /* 0x00000049ff0d7220 */ /* 0x000fe20000400000 */
[----:B------:R-:W-:Y:S02]  /*6740*/  MOV R12, RZ ;  /* 0x000000ff000c7202 */ /* 0x000fe40000000f00 */
.L_x_695:
[----:B------:R-:W-:Y:S05]  /*6750*/  BSYNC B1 ;  /* 0x0000000000017941 */ /* 0x000fea0003800000 */
.L_x_694:
[----:B------:R-:W-:Y:S01]  /*6760*/  IADD3 R12, R12, 0x1, RZ ;  /* 0x000000010c0c7810 */ /* 0x000fe20007ffe0ff */
[----:B------:R-:W-:Y:S01]  /*6770*/  FMUL R10, R13, R13 ;  /* 0x0000000d0d0a7220 */ /* 0x000fe20000400000 */
[----:B------:R-:W-:Y:S01]  /*6780*/  MOV R6, 0xb94d4153 ;  /* 0xb94d415300067802 */ /* 0x000fe20000000f00 */
[----:B------:R-:W-:Y:S01]  /*6790*/  BSSY B1, `(.L_x_698) ;  /* 0x000004b000017945 */ /* 0x000fe20003800000 */
[C---:B------:R-:W-:Y:S02]  /*67a0*/  LOP3.LUT P2, RZ, R12.reuse, 0x1, RZ, 0xc0, !PT ;  /* 0x000000010cff7812 */ /* 0x040fe4000784c0ff */
[----:B------:R-:W-:-:S02]  /*67b0*/  LOP3.LUT P1, RZ, R12, 0x2, RZ, 0xc0, !PT ;  /* 0x000000020cff7812 */ /* 0x000fc4000782c0ff */
[----:B------:R-:W-:Y:S02]  /*67c0*/  FSEL R7, R17, 0.041666727513074874878, !P2 ;  /* 0x3d2aaabb11077808 */ /* 0x000fe40005000000 */
[----:B------:R-:W-:-:S07]  /*67d0*/  FSEL R15, R13, 1, !P2 ;  /* 0x3f8000000d0f7808 */ /* 0x000fce0005000000 */
[----:B------:R-:W-:-:S05]  /*67e0*/  @P2 MOV R11, 0x37cbac00 ;  /* 0x37cbac00000b2802 */ /* 0x000fca0000000f00 */
[----:B------:R-:W-:Y:S01]  /*67f0*/  @P2 FFMA R6, R10, R11, -0.0013887860113754868507 ;  /* 0xbab607ed0a062423 */ /* 0x000fe2000000000b */
[----:B------:R-:W-:-:S03]  /*6800*/  FSEL R11, -R19, -0.4999999701976776123, !P2 ;  /* 0xbeffffff130b7808 */ /* 0x000fc60005000100 */
[----:B------:R-:W-:Y:S01]  /*6810*/  FFMA R6, R10, R6, R7 ;  /* 0x000000060a067223 */ /* 0x000fe20000000007 */
[----:B------:R-:W-:-:S03]  /*6820*/  FFMA R7, R15, R10, RZ ;  /* 0x0000000a0f077223 */ /* 0x000fc600000000ff */
        /* <DEDUP_REMOVED lines=15> */
.L_x_701:
        /* <DEDUP_REMOVED lines=16> */
[C---:B0-----:R-:W-:Y:S02]  /*6a20*/  IADD3 R76, -R77.reuse, 0x4, RZ ;  /* 0x000000044d4c7810 */ /* 0x041fe40007ffe1ff */
[----:B------:R-:W-:-:S04]  /*6a30*/  IADD3 R6, -R77, 0x6, RZ ;  /* 0x000000064d067810 */ /* 0x000fc80007ffe1ff */
[----:B------:R-:W-:-:S05]  /*6a40*/  LEA R75, R6, R1, 0x2 ;  /* 0x00000001064b7211 */ /* 0x000fca00078e10ff */
        /* <DEDUP_REMOVED lines=17> */
[----:B------:R-:W-:Y:S02]  /*6b60*/  @P0 LOP3.LUT R6, RZ, R6, RZ, 0x33, !PT ;  /* 0x00000006ff060212 */ /* 0x000fe400078e33ff */
[----:B------:R-:W-:-:S06]  /*6b70*/  MOV R7, R10 ;  /* 0x0000000a00077202 */ /* 0x000fcc0000000f00 */
[----:B------:R-:W0:Y:S02]  /*6b80*/  I2F.F64.S64 R6, R6 ;  /* 0x0000000600067312 */ /* 0x000e240000301c00 */
[----:B0-----:R-:W0:Y:S01]  /*6b90*/  DMUL R10, R6, c[0x2][0x0] ;  /* 0x00800000060a7a28 */ /* 0x001e220000000000 */
[----:B------:R-:W-:-:S09]  /*6ba0*/  @P0 LOP3.LUT R73, R73, 0x80000000, RZ, 0x3c, !PT ;  /* 0x8000000049490812 */ /* 0x000fd200078e3cff */
[----:B0-----:R-:W1:Y:S01]  /*6bb0*/  F2F.F32.F64 R10, R10 ;  /* 0x0000000a000a7310 */ /* 0x001e620000301000 */
[----:B------:R-:W-:Y:S02]  /*6bc0*/  LEA.HI R75, R12, R13, RZ, 0x2 ;  /* 0x0000000d0c4b7211 */ /* 0x000fe400078f10ff */
[----:B------:R-:W-:Y:S02]  /*6bd0*/  ISETP.NE.AND P0, PT, R73, RZ, PT ;  /* 0x000000ff4900720c */ /* 0x000fe40003f05270 */
[----:B------:R-:W-:-:S04]  /*6be0*/  IADD3 R12, -R75, RZ, RZ ;  /* 0x000000ff4b0c7210 */ /* 0x000fc80007ffe1ff */
[----:B------:R-:W-:Y:S02]  /*6bf0*/  @P1 MOV R75, R12 ;  /* 0x0000000c004b1202 */ /* 0x000fe40000000f00 */
[----:B-1----:R-:W-:Y:S01]  /*6c00*/  FSEL R71, R10, -R10, !P0 ;  /* 0x8000000a0a477208 */ /* 0x002fe20004000000 */
[----:B------:R-:W-:Y:S05]  /*6c10*/  BRA `(.L_x_699) ;  /* 0x0000002000007947 */ /* 0x000fea0003800000 */
.L_x_700:
[----:B------:R-:W-:Y:S01]  /*6c20*/  FMUL R71, RZ, R73 ;  /* 0x00000049ff477220 */ /* 0x000fe20000400000 */
[----:B------:R-:W-:Y:S02]  /*6c30*/  MOV R75, RZ ;  /* 0x000000ff004b7202 */ /* 0x000fe40000000f00 */
.L_x_699:
[----:B------:R-:W-:Y:S05]  /*6c40*/  BSYNC B1 ;  /* 0x0000000000017941 */ /* 0x000fea0003800000 */
.L_x_698:
[----:B------:R-:W-:Y:S01]  /*6c50*/  LOP3.LUT P1, RZ, R75, 0x1, RZ, 0xc0, !PT ;  /* 0x000000014bff7812 */ /* 0x000fe2000782c0ff */
[----:B------:R-:W-:Y:S01]  /*6c60*/  FMUL R12, R71, R71 ;  /* 0x00000047470c7220 */ /* 0x000fe20000400000 */
[----:B------:R-:W-:Y:S01]  /*6c70*/  MOV R6, 0xb94d4153 ;  /* 0xb94d415300067802 */ /* 0x000fe20000000f00 */
[----:B------:R-:W-:Y:S01]  /*6c80*/  BSSY B1, `(.L_x_702) ;  /* 0x000004b000017945 */ /* 0x000fe20003800000 */
[----:B------:R-:W-:Y:S02]  /*6c90*/  FSEL R17, R17, 0.041666727513074874878, !P1 ;  /* 0x3d2aaabb11117808 */ /* 0x000fe40004800000 */
[----:B------:R-:W-:-:S02]  /*6ca0*/  LOP3.LUT P0, RZ, R75, 0x2, RZ, 0xc0, !PT ;  /* 0x000000024bff7812 */ /* 0x000fc4000780c0ff */
[----:B------:R-:W-:-:S05]  /*6cb0*/  FSEL R19, -R19, -0.4999999701976776123, !P1 ;  /* 0xbeffffff13137808 */ /* 0x000fca0004800100 */
[----:B------:R-:W-:-:S05]  /*6cc0*/  @P1 MOV R7, 0x37cbac00 ;  /* 0x37cbac0000071802 */ /* 0x000fca0000000f00 */
[----:B------:R-:W-:Y:S01]  /*6cd0*/  @P1 FFMA R6, R12, R7, -0.0013887860113754868507 ;  /* 0xbab607ed0c061423 */ /* 0x000fe20000000007 */
[----:B------:R-:W-:-:S03]  /*6ce0*/  FSEL R7, R71, 1, !P1 ;  /* 0x3f80000047077808 */ /* 0x000fc60004800000 */
[C---:B------:R-:W-:Y:S02]  /*6cf0*/  FFMA R6, R12.reuse, R6, R17 ;  /* 0x000000060c067223 */ /* 0x040fe40000000011 */
[----:B------:R-:W-:Y:S02]  /*6d00*/  FFMA R10, R7, R12, RZ ;  /* 0x0000000c070a7223 */ /* 0x000fe400000000ff */
[----:B------:R-:W-:-:S04]  /*6d10*/  FFMA R6, R12, R6, R19 ;  /* 0x000000060c067223 */ /* 0x000fc80000000013 */
[----:B------:R-:W-:-:S04]  /*6d20*/  FFMA R7, R6, R10, R7 ;  /* 0x0000000a06077223 */ /* 0x000fc80000000007 */
[----:B------:R-:W-:-:S04]  /*6d30*/  @P0 FFMA R7, R7, -1, RZ ;  /* 0xbf80000007070823 */ /* 0x000fc800000000ff */
[-C--:B------:R-:W-:Y:S01]  /*6d40*/  FMUL R13, R72, R7.reuse ;  /* 0x00000007480d7220 */ /* 0x080fe20000400000 */
[-C--:B------:R-:W-:Y:S01]  /*6d50*/  FMUL R11, R18, R7.reuse ;  /* 0x00000007120b7220 */ /* 0x080fe20000400000 */
[----:B------:R-:W-:Y:S02]  /*6d60*/  FMUL R17, R74, R7 ;  /* 0x000000074a117220 */ /* 0x000fe40000400000 */
[-C--:B------:R-:W-:Y:S01]  /*6d70*/  FMUL R19, R13, R8.reuse ;  /* 0x000000080d137220 */ /* 0x080fe20000400000 */
[C---:B------:R-:W-:Y:S01]  /*6d80*/  FMUL R6, R11.reuse, R8 ;  /* 0x000000080b067220 */ /* 0x040fe20000400000 */
[-C--:B------:R-:W-:Y:S02]  /*6d90*/  FMUL R71, R11, R14.reuse ;  /* 0x0000000e0b477220 */ /* 0x080fe40000400000 */
[C---:B------:R-:W-:Y:S01]  /*6da0*/  FFMA R10, R78.reuse, R15, R19 ;  /* 0x0000000f4e0a7223 */ /* 0x040fe20000000013 */
[C---:B------:R-:W-:Y:S01]  /*6db0*/  FFMA R7, R15.reuse, R14, R6 ;  /* 0x0000000e0f077223 */ /* 0x040fe20000000006 */
[-C--:B------:R-:W-:Y:S01]  /*6dc0*/  FFMA R71, R15, R8.reuse, -R71 ;  /* 0x000000080f477223 */ /* 0x080fe20000000847 */
[C---:B------:R-:W-:Y:S01]  /*6dd0*/  FMUL R19, R17.reuse, R8 ;  /* 0x0000000811137220 */ /* 0x040fe20000400000 */
[----:B------:R-:W-:Y:S01]  /*6de0*/  FFMA R10, R17, R14, R10 ;  /* 0x0000000e110a7223 */ /* 0x000fe2000000000a */
[CC--:B------:R-:W-:Y:S01]  /*6df0*/  FFMA R7, R78.reuse, R13.reuse, R7 ;  /* 0x0000000d4e077223 */ /* 0x0c0fe20000000007 */
[C---:B------:R-:W-:Y:S01]  /*6e00*/  FFMA R71, -R78.reuse, R13, R71 ;  /* 0x0000000d4e477223 */ /* 0x040fe20000000147 */
[C---:B------:R-:W-:Y:S01]  /*6e10*/  FFMA R19, R78.reuse, R15, R19 ;  /* 0x0000000f4e137223 */ /* 0x040fe20000000013 */
[C---:B------:R-:W-:Y:S01]  /*6e20*/  FFMA R10, -R78.reuse, R11, R10 ;  /* 0x0000000b4e0a7223 */ /* 0x040fe2000000010a */
[CC--:B------:R-:W-:Y:S01]  /*6e30*/  FFMA R7, -R78.reuse, R17.reuse, R7 ;  /* 0x000000114e077223 */ /* 0x0c0fe20000000107 */
[C---:B------:R-:W-:Y:S01]  /*6e40*/  FFMA R71, -R78.reuse, R17, R71 ;  /* 0x000000114e477223 */ /* 0x040fe20000000147 */
[----:B------:R-:W-:Y:S01]  /*6e50*/  FFMA R8, R78, R11, R19 ;  /* 0x0000000b4e087223 */ /* 0x000fe20000000013 */
[----:B------:R-:W-:Y:S01]  /*6e60*/  FMUL R6, RZ, R10 ;  /* 0x0000000aff067220 */ /* 0x000fe20000400000 */
[----:B------:R-:W-:-:S02]  /*6e70*/  FMUL R17, R56, -0.5 ;  /* 0xbf00000038117820 */ /* 0x000fc40000400000 */
[----:B------:R-:W-:Y:S01]  /*6e80*/  FFMA R13, R13, -R14, R8 ;  /* 0x8000000e0d0d7223 */ /* 0x000fe20000000008 */
[----:B------:R-:W-:Y:S01]  /*6e90*/  FFMA R12, RZ, R7, R6 ;  /* 0x00000007ff0c7223 */ /* 0x000fe20000000006 */
[----:B------:R-:W-:Y:S01]  /*6ea0*/  FADD R8, R71, R71 ;  /* 0x0000004747087221 */ /* 0x000fe20000000000 */
[----:B------:R-:W-:Y:S01]  /*6eb0*/  FSETP.NEU.AND P0, PT, |R17|, +INF , PT ;  /* 0x7f8000001100780b */ /* 0x000fe20003f0d200 */
[-C--:B------:R-:W-:Y:S01]  /*6ec0*/  FFMA R14, -RZ, R13.reuse, R10 ;  /* 0x0000000dff0e7223 */ /* 0x080fe2000000010a */
[----:B------:R-:W-:Y:S01]  /*6ed0*/  FADD R12, R13, R12 ;  /* 0x0000000c0d0c7221 */ /* 0x000fe20000000000 */
[----:B------:R-:W-:Y:S01]  /*6ee0*/  FFMA R76, RZ, R13, -R7 ;  /* 0x0000000dff4c7223 */ /* 0x000fe20000000807 */
[----:B------:R-:W-:Y:S01]  /*6ef0*/  FSETP.LTU.OR P0, PT, |R17|, 105615, !P0 ;  /* 0x47ce47801100780b */ /* 0x000fe20004709600 */
[----:B------:R-:W-:Y:S01]  /*6f00*/  FFMA R6, RZ, R7, -R6 ;  /* 0x00000007ff067223 */ /* 0x000fe20000000806 */
[----:B------:R-:W-:Y:S01]  /*6f10*/  FADD R12, R12, R12 ;  /* 0x0000000c0c0c7221 */ /* 0x000fe20000000000 */
[C---:B------:R-:W-:Y:S01]  /*6f20*/  FMUL R14, R71.reuse, R14 ;  /* 0x0000000e470e7220 */ /* 0x040fe20000400000 */
[C---:B------:R-:W-:Y:S01]  /*6f30*/  FFMA R8, R71.reuse, R8, -1 ;  /* 0xbf80000047087423 */ /* 0x040fe20000000008 */
[C---:B------:R-:W-:Y:S01]  /*6f40*/  FMUL R11, R71.reuse, R76 ;  /* 0x0000004c470b7220 */ /* 0x040fe20000400000 */
[----:B------:R-:W-:Y:S01]  /*6f50*/  FMUL R71, R71, R6 ;  /* 0x0000000647477220 */ /* 0x000fe20000400000 */
[-C--:B------:R-:W-:Y:S01]  /*6f60*/  FMUL R6, R10, R12.reuse ;  /* 0x0000000c0a067220 */ /* 0x080fe20000400000 */
[-C--:B------:R-:W-:Y:S01]  /*6f70*/  FMUL R7, R7, R12.reuse ;  /* 0x0000000c07077220 */ /* 0x080fe20000400000 */
[----:B------:R-:W-:-:S02]  /*6f80*/  FFMA R76, R13, R12, R8 ;  /* 0x0000000c0d4c7223 */ /* 0x000fc40000000008 */
[-C--:B------:R-:W-:Y:S01]  /*6f90*/  FFMA R6, RZ, R8.reuse, R6 ;  /* 0x00000008ff067223 */ /* 0x080fe20000000006 */
[----:B------:R-:W-:Y:S01]  /*6fa0*/  FFMA R7, RZ, R8, R7 ;  /* 0x00000008ff077223 */ /* 0x000fe20000000007 */
[----:B------:R-:W-:Y:S02]  /*6fb0*/  FFMA R76, R71, 2, R76 ;  /* 0x40000000474c7823 */ /* 0x000fe4000000004c */
[----:B------:R-:W-:Y:S01]  /*6fc0*/  FFMA R78, R11, 2, R6 ;  /* 0x400000000b4e7823 */ /* 0x000fe20000000006 */
[----:B------:R-:W-:Y:S01]  /*6fd0*/  FFMA R80, R14, 2, R7 ;  /* 0x400000000e507823 */ /* 0x000fe20000000007 */
[----:B------:R-:W-:Y:S05]  /*6fe0*/  @P0 BRA `(.L_x_703) ;  /* 0x0000014000000947 */ /* 0x000fea0003800000 */
[----:B------:R-:W-:Y:S01]  /*6ff0*/  SHF.L.U32 R8, R17, 0x8, RZ ;  /* 0x0000000811087819 */ /* 0x000fe200000006ff */
[----:B------:R-:W-:Y:S01]  /*7000*/  CS2R R6, SRZ ;  /* 0x0000000000067805 */ /* 0x000fe2000001ff00 */
[----:B------:R-:W-:Y:S01]  /*7010*/  MOV R14, RZ ;  /* 0x000000ff000e7202 */ /* 0x000fe20000000f00 */
[----:B------:R-:W-:Y:S01]  /*7020*/  UMOV UR4, URZ ;  /* 0x0000003f00047c82 */ /* 0x000fe20008000000 */
[----:B------:R-:W-:-:S03]  /*7030*/  LOP3.LUT R19, R8, 0x80000000, RZ, 0xfc, !PT ;  /* 0x8000000008137812 */ /* 0x000fc600078efcff */
.L_x_704:
[C---:B0-----:R-:W-:Y:S02]  /*7040*/  SHF.L.U32 R8, R6.reuse, 0x2, RZ ;  /* 0x0000000206087819 */ /* 0x041fe400000006ff */
[----:B------:R-:W-:-:S02]  /*7050*/  SHF.L.U64.HI R7, R6, 0x2, R7 ;  /* 0x0000000206077819 */ /* 0x000fc40000010207 */
        /* <DEDUP_REMOVED lines=12> */
[----:B------:R1:W-:Y:S02]  /*7120*/  STL [R1+0x18], R14 ;  /* 0x0000180e01007387 */ /* 0x0003e40000100800 */
.L_x_703:
[----:B------:R-:W-:Y:S05]  /*7130*/  BSYNC B1 ;  /* 0x0000000000017941 */ /* 0x000fea0003800000 */
.L_x_702:
[----:B------:R-:W-:Y:S01]  /*7140*/  BSSY B1, `(.L_x_705) ;  /* 0x0000016000017945 */ /* 0x000fe20003800000 */
[----:B------:R-:W-:Y:S05]  /*7150*/  @P0 BRA `(.L_x_706) ;  /* 0x0000014000000947 */ /* 0x000fea0003800000 */
[----:B------:R-:W-:Y:S01]  /*7160*/  SHF.L.U32 R17, R17, 0x8, RZ ;  /* 0x0000000811117819 */ /* 0x000fe200000006ff */
[----:B------:R-:W-:Y:S01]  /*7170*/  CS2R R6, SRZ ;  /* 0x0000000000067805 */ /* 0x000fe2000001ff00 */
[----:B-1----:R-:W-:Y:S01]  /*7180*/  MOV R14, RZ ;  /* 0x000000ff000e7202 */ /* 0x002fe20000000f00 */
[----:B------:R-:W-:Y:S01]  /*7190*/  UMOV UR4, URZ ;  /* 0x0000003f00047c82 */ /* 0x000fe20008000000 */
[----:B------:R-:W-:-:S03]  /*71a0*/  LOP3.LUT R17, R17, 0x80000000, RZ, 0xfc, !PT ;  /* 0x8000000011117812 */ /* 0x000fc600078efcff */
.L_x_707:
        /* <DEDUP_REMOVED lines=15> */
.L_x_706:
[----:B------:R-:W-:Y:S05]  /*72a0*/  BSYNC B1 ;  /* 0x0000000000017941 */ /* 0x000fea0003800000 */
.L_x_705:
[----:B------:R-:W-:Y:S01]  /*72b0*/  MOV R87, c[0x0][0x590] ;  /* 0x0001640000577a02 */ /* 0x000fe20000000f00 */
[C---:B------:R-:W-:Y:S01]  /*72c0*/  IMAD R7, R26.reuse, c[0x0][0x590], RZ ;  /* 0x000164001a077a24 */ /* 0x040fe200078e02ff */
[----:B------:R-:W-:Y:S01]  /*72d0*/  MOV R85, c[0x0][0x5c8] ;  /* 0x0001720000557a02 */ /* 0x000fe20000000f00 */
[----:B------:R-:W-:Y:S02]  /*72e0*/  IMAD R13, R26, c[0x0][0x5c8], RZ ;  /* 0x000172001a0d7a24 */ /* 0x000fe400078e02ff */
[C---:B------:R-:W-:Y:S02]  /*72f0*/  IMAD R7, R24.reuse, UR21, R7 ;  /* 0x0000001518077c24 */ /* 0x040fe4000f8e0207 */
[----:B------:R-:W-:Y:S01]  /*7300*/  IMAD.WIDE.U32 R10, R24, R87, c[0x0][0x570] ;  /* 0x00015c00180a7625 */ /* 0x000fe200078e0057 */
[----:B------:R-:W-:-:S03]  /*7310*/  MOV R81, c[0x0][0x638] ;  /* 0x00018e0000517a02 */ /* 0x000fc60000000f00 */
[C---:B0-----:R-:W-:Y:S01]  /*7320*/  IMAD R15, R24.reuse, UR24, R13 ;  /* 0x00000018180f7c24 */ /* 0x041fe2000f8e020d */
[----:B------:R-:W-:Y:S01]  /*7330*/  IADD3 R11, R11, R7, RZ ;  /* 0x000000070b0b7210 */ /* 0x000fe20007ffe0ff */
[----:B------:R-:W-:-:S04]  /*7340*/  IMAD.WIDE.U32 R6, R24, R85, c[0x0][0x5a8] ;  /* 0x00016a0018067625 */ /* 0x000fc800078e0055 */
[----:B------:R0:W2:Y:S01]  /*7350*/  LDG.E R19, [R10.64] ;  /* 0x000000160a137981 */ /* 0x0000a2000c1e1900 */
[C---:B------:R-:W-:Y:S01]  /*7360*/  IMAD R13, R26.reuse, c[0x0][0x638], RZ ;  /* 0x00018e001a0d7a24 */ /* 0x040fe200078e02ff */
[----:B------:R-:W-:Y:S01]  /*7370*/  IADD3 R7, R7, R15, RZ ;  /* 0x0000000f07077210 */ /* 0x000fe20007ffe0ff */
[----:B------:R-:W-:Y:S01]  /*7380*/  IMAD R15, R26, c[0x0][0x600], RZ ;  /* 0x000180001a0f7a24 */ /* 0x000fe200078e02ff */
[----:B------:R-:W-:Y:S01]  /*7390*/  MOV R83, c[0x0][0x600] ;  /* 0x0001800000537a02 */ /* 0x000fe20000000f00 */
[C---:B------:R-:W-:Y:S02]  /*73a0*/  IMAD R71, R24.reuse, UR20, R13 ;  /* 0x0000001418477c24 */ /* 0x040fe4000f8e020d */
[C---:B------:R-:W-:Y:S01]  /*73b0*/  IMAD.WIDE.U32 R12, R24.reuse, R81, c[0x0][0x618] ;  /* 0x00018600180c7625 */ /* 0x040fe200078e0051 */
[----:B------:R3:W4:Y:S03]  /*73c0*/  LDG.E R17, [R6.64] ;  /* 0x0000001606117981 */ /* 0x000726000c1e1900 */
[C---:B------:R-:W-:Y:S01]  /*73d0*/  IMAD R73, R24.reuse, UR19, R15 ;  /* 0x0000001318497c24 */ /* 0x040fe2000f8e020f */
[----:B------:R-:W-:Y:S01]  /*73e0*/  IADD3 R13, R13, R71, RZ ;  /* 0x000000470d0d7210 */ /* 0x000fe20007ffe0ff */
[----:B-1----:R-:W-:-:S05]  /*73f0*/  IMAD.WIDE.U32 R14, R24, R83, c[0x0][0x5e0] ;  /* 0x00017800180e7625 */ /* 0x002fca00078e0053 */
[----:B------:R-:W-:Y:S02]  /*7400*/  IADD3 R15, R15, R73, RZ ;  /* 0x000000490f0f7210 */ /* 0x000fe40007ffe0ff */
[----:B------:R1:W5:Y:S04]  /*7410*/  LDG.E R73, [R12.64] ;  /* 0x000000160c497981 */ /* 0x000368000c1e1900 */
[----:B------:R1:W5:Y:S01]  /*7420*/  LDG.E R15, [R14.64] ;  /* 0x000000160e0f7981 */ /* 0x000362000c1e1900 */
[C---:B0-----:R-:W-:Y:S01]  /*7430*/  IMAD R11, R26.reuse, c[0x0][0x558], RZ ;  /* 0x000156001a0b7a24 */ /* 0x041fe200078e02ff */
[----:B------:R-:W-:Y:S01]  /*7440*/  MOV R95, c[0x0][0x4b0] ;  /* 0x00012c00005f7a02 */ /* 0x000fe20000000f00 */
[----:B---3--:R-:W-:Y:S01]  /*7450*/  IMAD R7, R26, c[0x0][0x4b0], RZ ;  /* 0x00012c001a077a24 */ /* 0x008fe200078e02ff */
[----:B------:R-:W-:Y:S01]  /*7460*/  MOV R89, c[0x0][0x558] ;  /* 0x0001560000597a02 */ /* 0x000fe20000000f00 */
[C---:B------:R-:W-:Y:S01]  /*7470*/  IMAD R71, R24.reuse, UR18, R11 ;  /* 0x0000001218477c24 */ /* 0x040fe2000f8e020b */
[----:B------:R-:W-:Y:S01]  /*7480*/  MOV R91, c[0x0][0x520] ;  /* 0x00014800005b7a02 */ /* 0x000fe20000000f00 */
[----:B------:R-:W-:-:S02]  /*7490*/  IMAD R75, R24, UR16, R7 ;  /* 0x00000010184b7c24 */ /* 0x000fc4000f8e0207 */
[----:B------:R-:W-:-:S04]  /*74a0*/  IMAD.WIDE.U32 R10, R24, R95, c[0x0][0x490] ;  /* 0x00012400180a7625 */ /* 0x000fc800078e005f */
[----:B------:R-:W-:Y:S01]  /*74b0*/  IMAD.WIDE.U32 R6, R24, R89, c[0x0][0x538] ;  /* 0x00014e0018067625 */ /* 0x000fe200078e0059 */
[----:B------:R-:W-:-:S03]  /*74c0*/  IADD3 R11, R11, R75, RZ ;  /* 0x0000004b0b0b7210 */ /* 0x000fc60007ffe0ff */
[----:B-1----:R-:W-:Y:S01]  /*74d0*/  IMAD R13, R26, c[0x0][0x520], RZ ;  /* 0x000148001a0d7a24 */ /* 0x002fe200078e02ff */
[----:B------:R-:W-:Y:S02]  /*74e0*/  IADD3 R7, R7, R71, RZ ;  /* 0x0000004707077210 */ /* 0x000fe40007ffe0ff */
[----:B------:R0:W3:Y:S01]  /*74f0*/  LDG.E R11, [R10.64] ;  /* 0x000000160a0b7981 */ /* 0x0000e2000c1e1900 */
[C---:B------:R-:W-:Y:S02]  /*7500*/  IMAD R71, R24.reuse, UR17, R13 ;  /* 0x0000001118477c24 */ /* 0x040fe4000f8e020d */
[----:B------:R-:W-:Y:S01]  /*7510*/  IMAD.WIDE.U32 R12, R24, R91, c[0x0][0x500] ;  /* 0x00014000180c7625 */ /* 0x000fe200078e005b */
[----:B------:R1:W3:Y:S04]  /*7520*/  LDG.E R14, [R6.64] ;  /* 0x00000016060e7981 */ /* 0x0002e8000c1e1900 */
[----:B------:R-:W-:-:S05]  /*7530*/  IADD3 R13, R13, R71, RZ ;  /* 0x000000470d0d7210 */ /* 0x000fca0007ffe0ff */
[----:B------:R0:W3:Y:S01]  /*7540*/  LDG.E R12, [R12.64] ;  /* 0x000000160c0c7981 */ /* 0x0000e2000c1e1900 */
[----:B------:R-:W-:-:S04]  /*7550*/  FFMA R8, RZ, R27, R0 ;  /* 0x0000001bff087223 */ /* 0x000fc80000000000 */
[----:B------:R-:W-:Y:S01]  /*7560*/  FFMA R8, RZ, R3, R8 ;  /* 0x00000003ff087223 */ /* 0x000fe20000000008 */
[----:B------:R-:W-:-:S03]  /*7570*/  FADD R71, R28, R28 ;  /* 0x0000001c1c477221 */ /* 0x000fc60000000000 */
[----:B------:R-:W-:Y:S01]  /*7580*/  FADD R82, R8, R8 ;  /* 0x0000000808527221 */ /* 0x000fe20000000000 */
[----:B------:R-:W-:Y:S01]  /*7590*/  FFMA R75, -RZ, R0, R3 ;  /* 0x00000000ff4b7223 */ /* 0x000fe20000000103 */
[-C--:B------:R-:W-:Y:S02]  /*75a0*/  FFMA R71, R71, R28.reuse, -1 ;  /* 0xbf80000047477423 */ /* 0x080fe4000000001c */
[----:B-1----:R-:W-:Y:S01]  /*75b0*/  FMUL R6, R82, R27 ;  /* 0x0000001b52067220 */ /* 0x002fe20000400000 */
[----:B------:R-:W-:Y:S01]  /*75c0*/  FMUL R8, RZ, R3 ;  /* 0x00000003ff087220 */ /* 0x000fe20000400000 */
[----:B------:R-:W-:Y:S01]  /*75d0*/  FMUL R75, R75, R28 ;  /* 0x0000001c4b4b7220 */ /* 0x000fe20000400000 */
[----:B------:R-:W-:Y:S01]  /*75e0*/  FFMA R7, RZ, R0, -R27 ;  /* 0x00000000ff077223 */ /* 0x000fe2000000081b */
[----:B------:R-:W-:Y:S01]  /*75f0*/  FFMA R6, RZ, R71, R6 ;  /* 0x00000047ff067223 */ /* 0x000fe20000000006 */
[----:B0-----:R-:W-:-:S03]  /*7600*/  FFMA R13, RZ, R27, -R8 ;  /* 0x0000001bff0d7223 */ /* 0x001fc60000000808 */
[----:B------:R-:W-:Y:S01]  /*7610*/  FFMA R6, R75, 2, R6 ;  /* 0x400000004b067823 */ /* 0x000fe20000000006 */
[-C--:B------:R-:W-:Y:S01]  /*7620*/  FMUL R75, R7, R28.reuse ;  /* 0x0000001c074b7220 */ /* 0x080fe20000400000 */
[C---:B------:R-:W-:Y:S01]  /*7630*/  FMUL R7, R82.reuse, R3 ;  /* 0x0000000352077220 */ /* 0x040fe20000400000 */
[----:B------:R-:W-:Y:S01]  /*7640*/  FMUL R13, R13, R28 ;  /* 0x0000001c0d0d7220 */ /* 0x000fe20000400000 */
[----:B------:R-:W-:Y:S02]  /*7650*/  FFMA R82, R82, R0, R71 ;  /* 0x0000000052527223 */ /* 0x000fe40000000047 */
[----:B------:R-:W-:Y:S02]  /*7660*/  FFMA R8, RZ, R71, R7 ;  /* 0x00000047ff087223 */ /* 0x000fe40000000007 */
[----:B------:R-:W-:Y:S01]  /*7670*/  FFMA R7, R13, 2, R82 ;  /* 0x400000000d077823 */ /* 0x000fe20000000052 */
[----:B------:R-:W-:Y:S01]  /*7680*/  FMUL R13, R37, R6 ;  /* 0x00000006250d7220 */ /* 0x000fe20000400000 */
[----:B------:R-:W-:-:S03]  /*7690*/  FFMA R8, R75, 2, R8 ;  /* 0x400000004b087823 */ /* 0x000fc60000000008 */
[----:B------:R-:W-:-:S04]  /*76a0*/  FFMA R10, R38, R7, R13 ;  /* 0x00000007260a7223 */ /* 0x000fc8000000000d */
[----:B------:R-:W-:Y:S01]  /*76b0*/  FFMA R75, R35, R8, R10 ;  /* 0x00000008234b7223 */ /* 0x000fe2000000000a */
[----:B------:R-:W-:-:S04]  /*76c0*/  FMUL R13, R72, R27 ;  /* 0x0000001b480d7220 */ /* 0x000fc80000400000 */
[----:B------:R-:W-:-:S04]  /*76d0*/  FFMA R13, R18, R0, R13 ;  /* 0x00000000120d7223 */ /* 0x000fc8000000000d */
[----:B------:R-:W-:Y:S01]  /*76e0*/  FFMA R13, R74, R3, R13 ;  /* 0x000000034a0d7223 */ /* 0x000fe2000000000d */
[----:B------:R-:W-:Y:S02]  /*76f0*/  MOV R93, c[0x0][0x4e8] ;  /* 0x00013a00005d7a02 */ /* 0x000fe40000000f00 */
[----:B------:R-:W-:-:S04]  /*7700*/  IADD3 R88, R24, 0x1, RZ ;  /* 0x0000000118587810 */ /* 0x000fc80007ffe0ff */
[----:B------:R-:W-:Y:S02]  /*7710*/  SHF.R.S32.HI R86, RZ, 0x1f, R88 ;  /* 0x0000001fff567819 */ /* 0x000fe40000011458 */
[-C--:B--2---:R-:W-:Y:S02]  /*7720*/  FSETP.GT.AND P0, PT, R19, -R16.reuse, PT ;  /* 0x800000101300720b */ /* 0x084fe40003f04000 */
[----:B----4-:R-:W-:-:S11]  /*7730*/  FSETP.GEU.AND P1, PT, R17, -R16, PT ;  /* 0x800000101100720b */ /* 0x010fd60003f2e000 */
[----:B------:R-:W-:Y:S01]  /*7740*/  @P0 FMNMX R82, RZ, R75, PT ;  /* 0x0000004bff520209 */ /* 0x000fe20003800000 */
[----:B------:R-:W-:-:S04]  /*7750*/  @P0 FADD R10, R19, R16 ;  /* 0x00000010130a0221 */ /* 0x000fc80000000000 */
[----:B-----5:R-:W-:-:S04]  /*7760*/  @P0 FMUL R82, R73, R82 ;  /* 0x0000005249520220 */ /* 0x020fc80000400000 */
[----:B------:R-:W-:Y:S01]  /*7770*/  @P0 FFMA R57, R15, R10, -R82 ;  /* 0x0000000a0f390223 */ /* 0x000fe20000000852 */
[----:B------:R-:W-:Y:S01]  /*7780*/  @!P1 FMNMX R10, RZ, R75, !PT ;  /* 0x0000004bff0a9209 */ /* 0x000fe20007800000 */
[----:B------:R-:W-:-:S04]  /*7790*/  @!P1 FADD R82, R17, R16 ;  /* 0x0000001011529221 */ /* 0x000fc80000000000 */
[----:B------:R-:W-:Y:S01]  /*77a0*/  @!P1 FMUL R84, R73, R10 ;  /* 0x0000000a49549220 */ /* 0x000fe20000400000 */
[----:B------:R-:W-:Y:S01]  /*77b0*/  FADD R10, R13, R13 ;  /* 0x0000000d0d0a7221 */ /* 0x000fe20000000000 */
[----:B------:R-:W-:Y:S02]  /*77c0*/  FMUL R13, R78, R27 ;  /* 0x0000001b4e0d7220 */ /* 0x000fe40000400000 */
[----:B------:R-:W-:Y:S02]  /*77d0*/  @!P1 FFMA R58, R15, R82, -R84 ;  /* 0x000000520f3a9223 */ /* 0x000fe40000000854 */
[-C--:B------:R-:W-:Y:S01]  /*77e0*/  FFMA R15, R80, R0.reuse, R13 ;  /* 0x00000000500f7223 */ /* 0x080fe2000000000d */
[-C--:B------:R-:W-:Y:S01]  /*77f0*/  FMUL R17, R74, R0.reuse ;  /* 0x000000004a117220 */ /* 0x080fe20000400000 */
[----:B------:R-:W-:Y:S02]  /*7800*/  FMUL R82, R10, R0 ;  /* 0x000000000a527220 */ /* 0x000fe40000400000 */
[-C--:B------:R-:W-:Y:S01]  /*7810*/  FFMA R15, R76, R3.reuse, R15 ;  /* 0x000000034c0f7223 */ /* 0x080fe2000000000f */
[C---:B------:R-:W-:Y:S01]  /*7820*/  FFMA R17, R18.reuse, R3, -R17 ;  /* 0x0000000312117223 */ /* 0x040fe20000000811 */
[----:B------:R-:W-:Y:S01]  /*7830*/  FFMA R77, R71, R18, R82 ;  /* 0x00000012474d7223 */ /* 0x000fe20000000052 */
[-C--:B------:R-:W-:Y:S01]  /*7840*/  FMUL R19, R18, R27.reuse ;  /* 0x0000001b12137220 */ /* 0x080fe20000400000 */
[C---:B------:R-:W-:Y:S01]  /*7850*/  FMUL R18, R10.reuse, R27 ;  /* 0x0000001b0a127220 */ /* 0x040fe20000400000 */
[----:B------:R-:W-:Y:S01]  /*7860*/  FMUL R82, R10, R3 ;  /* 0x000000030a527220 */ /* 0x000fe20000400000 */
[----:B------:R-:W-:Y:S01]  /*7870*/  FADD R10, R15, R15 ;  /* 0x0000000f0f0a7221 */ /* 0x000fe20000000000 */
[----:B---3--:R-:W-:Y:S01]  /*7880*/  FADD R73, -R11, -R16 ;  /* 0x800000100b497221 */ /* 0x008fe20000000100 */
[----:B------:R-:W-:-:S02]  /*7890*/  FMUL R75, R75, R14 ;  /* 0x0000000e4b4b7220 */ /* 0x000fc40000400000 */
[C---:B------:R-:W-:Y:S01]  /*78a0*/  FMUL R14, R10.reuse, R0 ;  /* 0x000000000a0e7220 */ /* 0x040fe20000400000 */
[C---:B------:R-:W-:Y:S01]  /*78b0*/  FMUL R11, R10.reuse, R27 ;  /* 0x0000001b0a0b7220 */ /* 0x040fe20000400000 */
[-C--:B------:R-:W-:Y:S01]  /*78c0*/  FMUL R15, R10, R3.reuse ;  /* 0x000000030a0f7220 */ /* 0x080fe20000400000 */
[C---:B------:R-:W-:Y:S01]  /*78d0*/  FFMA R18, R71.reuse, R72, R18 ;  /* 0x0000004847127223 */ /* 0x040fe20000000012 */
[C---:B------:R-:W-:Y:S01]  /*78e0*/  FFMA R82, R71.reuse, R74, R82 ;  /* 0x0000004a47527223 */ /* 0x040fe20000000052 */
[C---:B------:R-:W-:Y:S01]  /*78f0*/  FFMA R79, R71.reuse, R80, R14 ;  /* 0x00000050474f7223 */ /* 0x040fe2000000000e */
[C---:B------:R-:W-:Y:S01]  /*7900*/  FFMA R16, R71.reuse, R78, R11 ;  /* 0x0000004e47107223 */ /* 0x040fe2000000000b */
[----:B------:R-:W-:Y:S01]  /*7910*/  FFMA R71, R71, R76, R15 ;  /* 0x0000004c47477223 */ /* 0x000fe2000000000f */
[----:B------:R-:W-:Y:S01]  /*7920*/  FMUL R11, R76, R0 ;  /* 0x000000004c0b7220 */ /* 0x000fe20000400000 */
[----:B------:R-:W-:Y:S01]  /*7930*/  IMAD R15, R26, c[0x0][0x4e8], RZ ;  /* 0x00013a001a0f7a24 */ /* 0x000fe200078e02ff */
[----:B------:R-:W-:-:S02]  /*7940*/  FMUL R13, R72, R3 ;  /* 0x00000003480d7220 */ /* 0x000fc40000400000 */
[----:B------:R-:W-:Y:S01]  /*7950*/  FFMA R99, R80, R3, -R11 ;  /* 0x0000000350637223 */ /* 0x000fe2000000080b */
[C---:B------:R-:W-:Y:S02]  /*7960*/  IMAD R15, R24.reuse, UR25, R15 ;  /* 0x00000019180f7c24 */ /* 0x040fe4000f8e020f */
[----:B------:R-:W-:Y:S01]  /*7970*/  IMAD.WIDE.U32 R10, R24, R93, c[0x0][0x4c8] ;  /* 0x00013200180a7625 */ /* 0x000fe200078e005d */
[----:B------:R-:W-:Y:S01]  /*7980*/  FFMA R13, R74, R27, -R13 ;  /* 0x0000001b4a0d7223 */ /* 0x000fe2000000080d */
[----:B------:R-:W-:Y:S01]  /*7990*/  FFMA R19, R72, R0, -R19 ;  /* 0x0000000048137223 */ /* 0x000fe20000000813 */
[----:B------:R-:W-:Y:S02]  /*79a0*/  FFMA R72, R12, R73, R75 ;  /* 0x000000490c487223 */ /* 0x000fe4000000004b */
[----:B------:R-:W-:Y:S01]  /*79b0*/  IADD3 R11, R11, R15, RZ ;  /* 0x0000000f0b0b7210 */ /* 0x000fe20007ffe0ff */
[----:B------:R-:W-:Y:S01]  /*79c0*/  FMUL R12, R13, R28 ;  /* 0x0000001c0d0c7220 */ /* 0x000fe20000400000 */
[----:B------:R-:W-:-:S03]  /*79d0*/  IMAD R13, R86, c[0x0][0x590], RZ ;  /* 0x00016400560d7a24 */ /* 0x000fc600078e02ff */
[----:B------:R0:W2:Y:S01]  /*79e0*/  LDG.E R75, [R10.64] ;  /* 0x000000160a4b7981 */ /* 0x0000a2000c1e1900 */
[----:B------:R-:W-:Y:S01]  /*79f0*/  FFMA R77, R12, 2, R77 ;  /* 0x400000000c4d7823 */ /* 0x000fe2000000004d */
[----:B------:R-:W-:Y:S01]  /*7a00*/  FMUL R17, R17, R28 ;  /* 0x0000001c11117220 */ /* 0x000fe20000400000 */
[C---:B0-----:R-:W-:Y:S02]  /*7a10*/  IMAD R11, R88.reuse, UR21, R13 ;  /* 0x00000015580b7c24 */ /* 0x041fe4000f8e020d */
[----:B------:R-:W-:Y:S01]  /*7a20*/  IMAD.WIDE.U32 R12, R88, R87, c[0x0][0x570] ;  /* 0x00015c00580c7625 */ /* 0x000fe200078e0057 */
[----:B------:R-:W-:-:S04]  /*7a30*/  FFMA R74, R17, 2, R18 ;  /* 0x40000000114a7823 */ /* 0x000fc80000000012 */
[----:B------:R-:W-:Y:S01]  /*7a40*/  IADD3 R13, R13, R11, RZ ;  /* 0x0000000b0d0d7210 */ /* 0x000fe20007ffe0ff */
[----:B------:R-:W-:-:S04]  /*7a50*/  IMAD R11, R86, c[0x0][0x5c8], RZ ;  /* 0x00017200560b7a24 */ /* 0x000fc800078e02ff */
[C---:B------:R-:W-:Y:S02]  /*7a60*/  IMAD R17, R88.reuse, UR24, R11 ;  /* 0x0000001858117c24 */ /* 0x040fe4000f8e020b */
[----:B------:R-:W-:Y:S01]  /*7a70*/  IMAD.WIDE.U32 R10, R88, R85, c[0x0][0x5a8] ;  /* 0x00016a00580a7625 */ /* 0x000fe200078e0055 */
[----:B------:R-:W-:Y:S01]  /*7a80*/  FMUL R15, R78, R3 ;  /* 0x000000034e0f7220 */ /* 0x000fe20000400000 */
[----:B------:R-:W-:Y:S01]  /*7a90*/  FMUL R73, R80, R27 ;  /* 0x0000001b50497220 */ /* 0x000fe20000400000 */
[-C--:B------:R-:W-:Y:S01]  /*7aa0*/  FMUL R19, R19, R28.reuse ;  /* 0x0000001c13137220 */ /* 0x080fe20000400000 */
[----:B------:R-:W-:Y:S01]  /*7ab0*/  FMUL R99, R99, R28 ;  /* 0x0000001c63637220 */ /* 0x000fe20000400000 */
[----:B------:R-:W-:Y:S01]  /*7ac0*/  IADD3 R11, R11, R17, RZ ;  /* 0x000000110b0b7210 */ /* 0x000fe20007ffe0ff */
[----:B------:R-:W-:Y:S01]  /*7ad0*/  IMAD R17, R86, c[0x0][0x520], RZ ;  /* 0x0001480056117a24 */ /* 0x000fe200078e02ff */
[----:B------:R-:W-:Y:S01]  /*7ae0*/  FFMA R97, R76, R27, -R15 ;  /* 0x0000001b4c617223 */ /* 0x000fe2000000080f */
[----:B------:R-:W-:Y:S01]  /*7af0*/  FFMA R73, R78, R0, -R73 ;  /* 0x000000004e497223 */ /* 0x000fe20000000849 */
[----:B------:R-:W-:Y:S01]  /*7b00*/  FFMA R76, R19, 2, R82 ;  /* 0x40000000134c7823 */ /* 0x000fe20000000052 */
[----:B------:R-:W-:Y:S01]  /*7b10*/  FFMA R78, R99, 2, R16 ;  /* 0x40000000634e7823 */ /* 0x000fe20000000010 */
[----:B------:R-:W-:Y:S01]  /*7b20*/  IMAD R19, R88, UR17, R17 ;  /* 0x0000001158137c24 */ /* 0x000fe2000f8e0211 */
[----:B------:R0:W3:Y:S01]  /*7b30*/  LDG.E R80, [R12.64] ;  /* 0x000000160c507981 */ /* 0x0000e2000c1e1900 */
[----:B------:R-:W-:-:S02]  /*7b40*/  IMAD R15, R86, c[0x0][0x4b0], RZ ;  /* 0x00012c00560f7a24 */ /* 0x000fc400078e02ff */
[C---:B------:R-:W-:Y:S01]  /*7b50*/  IMAD.WIDE.U32 R16, R88.reuse, R91, c[0x0][0x500] ;  /* 0x0001400058107625 */ /* 0x040fe200078e005b */
[----:B------:R-:W-:Y:S01]  /*7b60*/  FMUL R18, R97, R28 ;  /* 0x0000001c61127220 */ /* 0x000fe20000400000 */
[----:B------:R1:W4:Y:S02]  /*7b70*/  LDG.E R82, [R10.64] ;  /* 0x000000160a527981 */ /* 0x000324000c1e1900 */
[C---:B------:R-:W-:Y:S01]  /*7b80*/  IMAD R101, R88.reuse, UR16, R15 ;  /* 0x0000001058657c24 */ /* 0x040fe2000f8e020f */
[----:B------:R-:W-:Y:S01]  /*7b90*/  IADD3 R17, R17, R19, RZ ;  /* 0x0000001311117210 */ /* 0x000fe20007ffe0ff */
[----:B------:R-:W-:-:S04]  /*7ba0*/  IMAD.WIDE.U32 R14, R88, R95, c[0x0][0x490] ;  /* 0x00012400580e7625 */ /* 0x000fc800078e005f */
[----:B------:R-:W-:Y:S01]  /*7bb0*/  IMAD R19, R86, c[0x0][0x558], RZ ;  /* 0x0001560056137a24 */ /* 0x000fe200078e02ff */
[----:B------:R-:W-:Y:S01]  /*7bc0*/  IADD3 R15, R15, R101, RZ ;  /* 0x000000650f0f7210 */ /* 0x000fe20007ffe0ff */
[----:B------:R-:W-:Y:S01]  /*7bd0*/  FFMA R79, R18, 2, R79 ;  /* 0x40000000124f7823 */ /* 0x000fe2000000004f */
[----:B------:R5:W2:Y:S01]  /*7be0*/  LDG.E R99, [R16.64] ;  /* 0x0000001610637981 */ /* 0x000aa2000c1e1900 */
[C---:B------:R-:W-:Y:S02]  /*7bf0*/  IMAD R97, R88.reuse, UR18, R19 ;  /* 0x0000001258617c24 */ /* 0x040fe4000f8e0213 */
[----:B------:R-:W-:Y:S01]  /*7c00*/  IMAD.WIDE.U32 R18, R88, R89, c[0x0][0x538] ;  /* 0x00014e0058127625 */ /* 0x000fe200078e0059 */
[----:B------:R0:W2:Y:S04]  /*7c10*/  LDG.E R90, [R14.64] ;  /* 0x000000160e5a7981 */ /* 0x0000a8000c1e1900 */
[----:B------:R-:W-:-:S05]  /*7c20*/  IADD3 R19, R19, R97, RZ ;  /* 0x0000006113137210 */ /* 0x000fca0007ffe0ff */
[----:B------:R1:W3:Y:S01]  /*7c30*/  LDG.E R101, [R18.64] ;  /* 0x0000001612657981 */ /* 0x0002e2000c1e1900 */
[----:B------:R-:W-:Y:S02]  /*7c40*/  IMAD R97, R86, c[0x0][0x4e8], RZ ;  /* 0x00013a0056617a24 */ /* 0x000fe400078e02ff */
[----:B0-----:R-:W-:-:S04]  /*7c50*/  IMAD.WIDE.U32 R14, R88, R93, c[0x0][0x4c8] ;  /* 0x00013200580e7625 */ /* 0x001fc800078e005d */
[----:B------:R-:W-:Y:S02]  /*7c60*/  IMAD R97, R88, UR25, R97 ;  /* 0x0000001958617c24 */ /* 0x000fe4000f8e0261 */
[----:B-----5:R-:W-:-:S03]  /*7c70*/  IMAD R17, R86, c[0x0][0x600], RZ ;  /* 0x0001800056117a24 */ /* 0x020fc600078e02ff */
[----:B------:R-:W-:Y:S01]  /*7c80*/  IADD3 R15, R15, R97, RZ ;  /* 0x000000610f0f7210 */ /* 0x000fe20007ffe0ff */
[C---:B------:R-:W-:Y:S02]  /*7c90*/  IMAD R97, R88.reuse, UR19, R17 ;  /* 0x0000001358617c24 */ /* 0x040fe4000f8e0211 */
[----:B------:R-:W-:Y:S01]  /*7ca0*/  IMAD.WIDE.U32 R16, R88, R83, c[0x0][0x5e0] ;  /* 0x0001780058107625 */ /* 0x000fe200078e0053 */
[----:B-1----:R-:W-:Y:S01]  /*7cb0*/  FMUL R11, R37, R74 ;  /* 0x0000004a250b7220 */ /* 0x002fe20000400000 */
[----:B------:R-:W-:Y:S01]  /*7cc0*/  IADD3 R92, R24, 0x2, RZ ;  /* 0x00000002185c7810 */ /* 0x000fe20007ffe0ff */
[----:B------:R0:W5:Y:S02]  /*7cd0*/  LDG.E R84, [R14.64] ;  /* 0x000000160e547981 */ /* 0x000164000c1e1900 */
[----:B------:R-:W-:Y:S01]  /*7ce0*/  IADD3 R13, R17, R97, RZ ;  /* 0x00000061110d7210 */ /* 0x000fe20007ffe0ff */
[----:B------:R-:W-:Y:S01]  /*7cf0*/  IMAD R17, R86, c[0x0][0x638], RZ ;  /* 0x00018e0056117a24 */ /* 0x000fe200078e02ff */
[----:B------:R-:W-:-:S03]  /*7d00*/  MOV R12, R16 ;  /* 0x00000010000c7202 */ /* 0x000fc60000000f00 */
[C---:B------:R-:W-:Y:S02]  /*7d10*/  IMAD R19, R88.reuse, UR20, R17 ;  /* 0x0000001458137c24 */ /* 0x040fe4000f8e0211 */
[----:B------:R-:W-:Y:S01]  /*7d20*/  IMAD.WIDE.U32 R16, R88, R81, c[0x0][0x618] ;  /* 0x0001860058107625 */ /* 0x000fe200078e0051 */
[----:B------:R-:W-:Y:S01]  /*7d30*/  FFMA R18, R38, R77, R11 ;  /* 0x0000004d26127223 */ /* 0x000fe2000000000b */
[----:B------:R1:W4:Y:S03]  /*7d40*/  LDG.E R86, [R12.64] ;  /* 0x000000160c567981 */ /* 0x000326000c1e1900 */
[----:B------:R-:W-:Y:S01]  /*7d50*/  IADD3 R17, R17, R19, RZ ;  /* 0x0000001311117210 */ /* 0x000fe20007ffe0ff */
[----:B------:R-:W-:-:S04]  /*7d60*/  FFMA R18, R35, R76, R18 ;  /* 0x0000004c23127223 */ /* 0x000fc80000000012 */
[----:B------:R0:W4:Y:S01]  /*7d70*/  LDG.E R16, [R16.64] ;  /* 0x0000001610107981 */ /* 0x000122000c1e1900 */
[----:B-1----:R-:W-:Y:S01]  /*7d80*/  IMAD.WIDE.U32 R12, R92, R91, c[0x0][0x500] ;  /* 0x000140005c0c7625 */ /* 0x002fe200078e005b */
[----:B--2---:R-:W-:Y:S01]  /*7d90*/  FADD R19, -R55, -R90 ;  /* 0x8000005a37137221 */ /* 0x004fe20000000100 */
[----:B------:R-:W-:-:S05]  /*7da0*/  SHF.R.S32.HI R90, RZ, 0x1f, R92 ;  /* 0x0000001fff5a7819 */ /* 0x000fca000001145c */
[----:B------:R-:W-:Y:S01]  /*7db0*/  IMAD R11, R90, c[0x0][0x4b0], RZ ;  /* 0x00012c005a0b7a24 */ /* 0x000fe200078e02ff */
[----:B---3--:R-:W-:-:S03]  /*7dc0*/  FMUL R10, R18, R101 ;  /* 0x00000065120a7220 */ /* 0x008fc60000400000 */
[C---:B0-----:R-:W-:Y:S01]  /*7dd0*/  IMAD R15, R92.reuse, UR16, R11 ;  /* 0x000000105c0f7c24 */ /* 0x041fe2000f8e020b */
[----:B------:R-:W-:Y:S01]  /*7de0*/  FFMA R19, R99, R19, R10 ;  /* 0x0000001363137223 */ /* 0x000fe2000000000a */
[----:B------:R-:W-:-:S05]  /*7df0*/  IMAD.WIDE.U32 R10, R92, R95, c[0x0][0x490] ;  /* 0x000124005c0a7625 */ /* 0x000fca00078e005f */
[----:B------:R-:W-:Y:S01]  /*7e00*/  IADD3 R11, R11, R15, RZ ;  /* 0x0000000f0b0b7210 */ /* 0x000fe20007ffe0ff */
[----:B------:R-:W-:-:S04]  /*7e10*/  IMAD R15, R90, c[0x0][0x520], RZ ;  /* 0x000148005a0f7a24 */ /* 0x000fc800078e02ff */
[----:B------:R-:W-:Y:S01]  /*7e20*/  IMAD R15, R92, UR17, R15 ;  /* 0x000000115c0f7c24 */ /* 0x000fe2000f8e020f */
[----:B------:R0:W2:Y:S04]  /*7e30*/  LDG.E R95, [R10.64] ;  /* 0x000000160a5f7981 */ /* 0x0000a8000c1e1900 */
[----:B------:R-:W-:Y:S01]  /*7e40*/  IADD3 R13, R13, R15, RZ ;  /* 0x0000000f0d0d7210 */ /* 0x000fe20007ffe0ff */
[----:B------:R-:W-:-:S04]  /*7e50*/  IMAD R15, R90, c[0x0][0x558], RZ ;  /* 0x000156005a0f7a24 */ /* 0x000fc800078e02ff */
[C---:B------:R-:W-:Y:S01]  /*7e60*/  IMAD R91, R92.reuse, UR18, R15 ;  /* 0x000000125c5b7c24 */ /* 0x040fe2000f8e020f */
[----:B------:R1:W3:Y:S01]  /*7e70*/  LDG.E R17, [R12.64] ;  /* 0x000000160c117981 */ /* 0x0002e2000c1e1900 */
[----:B------:R-:W-:-:S04]  /*7e80*/  IMAD.WIDE.U32 R14, R92, R89, c[0x0][0x538] ;  /* 0x00014e005c0e7625 */ /* 0x000fc800078e0059 */
[C---:B0-----:R-:W-:Y:S01]  /*7e90*/  IMAD R11, R90.reuse, c[0x0][0x4e8], RZ ;  /* 0x00013a005a0b7a24 */ /* 0x041fe200078e02ff */
[----:B------:R-:W-:Y:S01]  /*7ea0*/  IADD3 R15, R15, R91, RZ ;  /* 0x0000005b0f0f7210 */ /* 0x000fe20007ffe0ff */
[----:B-1----:R-:W-:-:S04]  /*7eb0*/  IMAD R13, R90, c[0x0][0x590], RZ ;  /* 0x000164005a0d7a24 */ /* 0x002fc800078e02ff */
[----:B------:R0:W3:Y:S01]  /*7ec0*/  LDG.E R88, [R14.64] ;  /* 0x000000160e587981 */ /* 0x0000e2000c1e1900 */
[C---:B------:R-:W-:Y:S02]  /*7ed0*/  IMAD R89, R92.reuse, UR25, R11 ;  /* 0x000000195c597c24 */ /* 0x040fe4000f8e020b */
[C---:B------:R-:W-:Y:S02]  /*7ee0*/  IMAD R91, R92.reuse, UR21, R13 ;  /* 0x000000155c5b7c24 */ /* 0x040fe4000f8e020d */
[----:B------:R-:W-:-:S04]  /*7ef0*/  IMAD.WIDE.U32 R10, R92, R93, c[0x0][0x4c8] ;  /* 0x000132005c0a7625 */ /* 0x000fc800078e005d */
[----:B------:R-:W-:-:S04]  /*7f00*/  IMAD.WIDE.U32 R12, R92, R87, c[0x0][0x570] ;  /* 0x00015c005c0c7625 */ /* 0x000fc800078e0057 */
[----:B0-----:R-:W-:Y:S01]  /*7f10*/  IMAD R15, R90, c[0x0][0x5c8], RZ ;  /* 0x000172005a0f7a24 */ /* 0x001fe200078e02ff */
[----:B------:R-:W-:Y:S02]  /*7f20*/  IADD3 R11, R11, R89, RZ ;  /* 0x000000590b0b7210 */ /* 0x000fe40007ffe0ff */
[----:B------:R-:W-:Y:S01]  /*7f30*/  IADD3 R13, R13, R91, RZ ;  /* 0x0000005b0d0d7210 */ /* 0x000fe20007ffe0ff */
[C---:B------:R-:W-:Y:S02]  /*7f40*/  IMAD R87, R92.reuse, UR24, R15 ;  /* 0x000000185c577c24 */ /* 0x040fe4000f8e020f */
[----:B------:R-:W-:Y:S01]  /*7f50*/  IMAD.WIDE.U32 R14, R92, R85, c[0x0][0x5a8] ;  /* 0x00016a005c0e7625 */ /* 0x000fe200078e0055 */
[----:B------:R0:W3:Y:S04]  /*7f60*/  LDG.E R89, [R10.64] ;  /* 0x000000160a597981 */ /* 0x0000e8000c1e1900 */
[----:B------:R1:W3:Y:S01]  /*7f70*/  LDG.E R91, [R12.64] ;  /* 0x000000160c5b7981 */ /* 0x0002e2000c1e1900 */
[----:B------:R-:W-:Y:S01]  /*7f80*/  IADD3 R15, R15, R87, RZ ;  /* 0x000000570f0f7210 */ /* 0x000fe20007ffe0ff */
[----:B0-----:R-:W-:-:S04]  /*7f90*/  IMAD R11, R90, c[0x0][0x600], RZ ;  /* 0x000180005a0b7a24 */ /* 0x001fc800078e02ff */
[----:B------:R0:W3:Y:S01]  /*7fa0*/  LDG.E R87, [R14.64] ;  /* 0x000000160e577981 */ /* 0x0000e2000c1e1900 */
[----:B-1----:R-:W-:Y:S02]  /*7fb0*/  IMAD R13, R90, c[0x0][0x638], RZ ;  /* 0x00018e005a0d7a24 */ /* 0x002fe400078e02ff */
[C---:B------:R-:W-:Y:S02]  /*7fc0*/  IMAD R85, R92.reuse, UR19, R11 ;  /* 0x000000135c557c24 */ /* 0x040fe4000f8e020b */
[----:B------:R-:W-:-:S04]  /*7fd0*/  IMAD.WIDE.U32 R10, R92, R83, c[0x0][0x5e0] ;  /* 0x000178005c0a7625 */ /* 0x000fc800078e0053 */
[C---:B------:R-:W-:Y:S02]  /*7fe0*/  IMAD R83, R92.reuse, UR20, R13 ;  /* 0x000000145c537c24 */ /* 0x040fe4000f8e020d */
[----:B------:R-:W-:Y:S01]  /*7ff0*/  IMAD.WIDE.U32 R12, R92, R81, c[0x0][0x618] ;  /* 0x000186005c0c7625 */ /* 0x000fe200078e0051 */
[----:B------:R-:W-:-:S04]  /*8000*/  IADD3 R11, R11, R85, RZ ;  /* 0x000000550b0b7210 */ /* 0x000fc80007ffe0ff */
[----:B------:R-:W-:Y:S01]  /*8010*/  IADD3 R13, R13, R83, RZ ;  /* 0x000000530d0d7210 */ /* 0x000fe20007ffe0ff */
[----:B------:R1:W3:Y:S04]  /*8020*/  LDG.E R90, [R10.64] ;  /* 0x000000160a5a7981 */ /* 0x0002e8000c1e1900 */
[----:B------:R1:W3:Y:S01]  /*8030*/  LDG.E R81, [R12.64] ;  /* 0x000000160c517981 */ /* 0x0002e2000c1e1900 */
[-C--:B------:R-:W-:Y:S01]  /*8040*/  FSETP.GT.AND P2, PT, R80, -R55.reuse, PT ;  /* 0x800000375000720b */ /* 0x080fe20003f44000 */
[----:B0-----:R-:W-:Y:S01]  /*8050*/  FMUL R14, R73, R28 ;  /* 0x0000001c490e7220 */ /* 0x001fe20000400000 */
[----:B----4-:R-:W-:-:S03]  /*8060*/  FSETP.GEU.AND P3, PT, R82, -R55, PT ;  /* 0x800000375200720b */ /* 0x010fc60003f6e000 */
[----:B------:R-:W-:Y:S01]  /*8070*/  FFMA R14, R14, 2, R71 ;  /* 0x400000000e0e7823 */ /* 0x000fe20000000047 */
[----:B------:R-:W-:-:S04]  /*8080*/  FMUL R71, R37, R78 ;  /* 0x0000004e25477220 */ /* 0x000fc80000400000 */
[----:B-1----:R-:W-:-:S03]  /*8090*/  FFMA R10, R38, R79, R71 ;  /* 0x0000004f260a7223 */ /* 0x002fc60000000047 */
[----:B------:R-:W-:Y:S01]  /*80a0*/  @P2 FMNMX R11, RZ, R18, PT ;  /* 0x00000012ff0b2209 */ /* 0x000fe20003800000 */
[----:B------:R-:W-:Y:S01]  /*80b0*/  @P2 FADD R15, R55, R80 ;  /* 0x00000050370f2221 */ /* 0x000fe20000000000 */
[----:B------:R-:W-:-:S03]  /*80c0*/  FFMA R71, R35, R14, R10 ;  /* 0x0000000e23477223 */ /* 0x000fc6000000000a */
[----:B------:R-:W-:Y:S01]  /*80d0*/  @P2 FMUL R11, R16, R11 ;  /* 0x0000000b100b2220 */ /* 0x000fe20000400000 */
[----:B------:R-:W-:-:S03]  /*80e0*/  @!P3 FMNMX R13, RZ, R18, !PT ;  /* 0x00000012ff0db209 */ /* 0x000fc60007800000 */
[----:B------:R-:W-:Y:S01]  /*80f0*/  @P2 FFMA R59, R86, R15, -R11 ;  /* 0x0000000f563b2223 */ /* 0x000fe2000000080b */
[----:B------:R-:W-:Y:S01]  /*8100*/  @!P3 FADD R55, R55, R82 ;  /* 0x000000523737b221 */ /* 0x000fe20000000000 */
[----:B------:R-:W-:Y:S01]  /*8110*/  @!P3 FMUL R16, R16, R13 ;  /* 0x0000000d1010b220 */ /* 0x000fe20000400000 */
[----:B------:R-:W-:Y:S01]  /*8120*/  FSEL R15, R57, RZ, P0 ;  /* 0x000000ff390f7208 */ /* 0x000fe20000000000 */
[----:B-----5:R-:W-:Y:S02]  /*8130*/  FADD R84, R84, R19 ;  /* 0x0000001354547221 */ /* 0x020fe40000000000 */
[----:B------:R-:W-:Y:S01]  /*8140*/  @!P3 FFMA R60, R86, R55, -R16 ;  /* 0x00000037563cb223 */ /* 0x000fe20000000810 */
[----:B------:R-:W-:Y:S01]  /*8150*/  FADD R75, R75, R72 ;  /* 0x000000484b4b7221 */ /* 0x000fe20000000000 */
[----:B------:R-:W-:Y:S01]  /*8160*/  FSEL R19, R59, RZ, P2 ;  /* 0x000000ff3b137208 */ /* 0x000fe20001000000 */
[----:B--2---:R-:W-:Y:S01]  /*8170*/  FADD R16, -R95, -R56 ;  /* 0x800000385f107221 */ /* 0x004fe20000000100 */
[----:B---3--:R-:W-:-:S02]  /*8180*/  FSETP.GT.AND P4, PT, R91, -R56, PT ;  /* 0x800000385b00720b */ /* 0x008fc40003f84000 */
[----:B------:R-:W-:-:S11]  /*8190*/  FSETP.GEU.AND P5, PT, R87, -R56, PT ;  /* 0x800000385700720b */ /* 0x000fd60003fae000 */
[-C--:B------:R-:W-:Y:S01]  /*81a0*/  @P4 FMNMX R11, RZ, R71.reuse, PT ;  /* 0x00000047ff0b4209 */ /* 0x080fe20003800000 */
[--C-:B------:R-:W-:Y:S01]  /*81b0*/  @P4 FADD R10, R91, R56.reuse ;  /* 0x000000385b0a4221 */ /* 0x100fe20000000000 */
[----:B------:R-:W-:Y:S01]  /*81c0*/  @!P5 FMNMX R12, RZ, R71, !PT ;  /* 0x00000047ff0cd209 */ /* 0x000fe20007800000 */
[----:B------:R-:W-:Y:S01]  /*81d0*/  @!P5 FADD R56, R87, R56 ;  /* 0x000000385738d221 */ /* 0x000fe20000000000 */
[----:B------:R-:W-:Y:S01]  /*81e0*/  FMUL R88, R71, R88 ;  /* 0x0000005847587220 */ /* 0x000fe20000400000 */
[C---:B------:R-:W-:Y:S02]  /*81f0*/  @P4 FMUL R11, R81.reuse, R11 ;  /* 0x0000000b510b4220 */ /* 0x040fe40000400000 */
[----:B------:R-:W-:Y:S02]  /*8200*/  @!P5 FMUL R13, R81, R12 ;  /* 0x0000000c510dd220 */ /* 0x000fe40000400000 */
[----:B------:R-:W-:Y:S01]  /*8210*/  @P4 FFMA R61, R90, R10, -R11 ;  /* 0x0000000a5a3d4223 */ /* 0x000fe2000000080b */
[----:B------:R-:W-:Y:S01]  /*8220*/  FSEL R10, R58, R15, !P1 ;  /* 0x0000000f3a0a7208 */ /* 0x000fe20004800000 */
[----:B------:R-:W-:Y:S01]  /*8230*/  @!P5 FFMA R62, R90, R56, -R13 ;  /* 0x000000385a3ed223 */ /* 0x000fe2000000080d */
[----:B------:R-:W-:Y:S01]  /*8240*/  FSEL R11, R60, R19, !P3 ;  /* 0x000000133c0b7208 */ /* 0x000fe20005800000 */
[----:B------:R-:W-:Y:S01]  /*8250*/  FFMA R16, R17, R16, R88 ;  /* 0x0000001011107223 */ /* 0x000fe20000000058 */
[----:B------:R-:W-:Y:S01]  /*8260*/  FSEL R13, R61, RZ, P4 ;  /* 0x000000ff3d0d7208 */ /* 0x000fe20002000000 */
[----:B------:R-:W-:-:S02]  /*8270*/  FADD R75, -R10, R75 ;  /* 0x0000004b0a4b7221 */ /* 0x000fc40000000100 */
[----:B------:R-:W-:Y:S01]  /*8280*/  FADD R11, -R11, R84 ;  /* 0x000000540b0b7221 */ /* 0x000fe20000000100 */
[----:B------:R-:W-:Y:S01]  /*8290*/  FSEL R10, R62, R13, !P5 ;  /* 0x0000000d3e0a7208 */ /* 0x000fe20006800000 */
[-C--:B------:R-:W-:Y:S01]  /*82a0*/  FFMA R12, R7, R75.reuse, RZ ;  /* 0x0000004b070c7223 */ /* 0x080fe200000000ff */
[----:B------:R-:W-:Y:S01]  /*82b0*/  FADD R89, R89, R16 ;  /* 0x0000001059597221 */ /* 0x000fe20000000000 */
[-C--:B------:R-:W-:Y:S01]  /*82c0*/  FFMA R7, R6, R75.reuse, RZ ;  /* 0x0000004b06077223 */ /* 0x080fe200000000ff */
[----:B------:R-:W-:Y:S01]  /*82d0*/  FFMA R75, R8, R75, RZ ;  /* 0x0000004b084b7223 */ /* 0x000fe200000000ff */
[-C--:B------:R-:W-:Y:S01]  /*82e0*/  FFMA R12, R77, R11.reuse, R12 ;  /* 0x0000000b4d0c7223 */ /* 0x080fe2000000000c */
[----:B------:R-:W-:Y:S01]  /*82f0*/  FADD R89, -R10, R89 ;  /* 0x000000590a597221 */ /* 0x000fe20000000100 */
[-C--:B------:R-:W-:Y:S01]  /*8300*/  FFMA R7, R74, R11.reuse, R7 ;  /* 0x0000000b4a077223 */ /* 0x080fe20000000007 */
[----:B------:R-:W-:Y:S01]  /*8310*/  FFMA R75, R76, R11, R75 ;  /* 0x0000000b4c4b7223 */ /* 0x000fe2000000004b */
[----:B------:R-:W-:Y:S01]  /*8320*/  FMUL R8, R39, c[0x0][0x654] ;  /* 0x0001950027087a20 */ /* 0x000fe20000400000 */
[----:B------:R-:W-:Y:S01]  /*8330*/  FMUL R6, R36, c[0x0][0x654] ;  /* 0x0001950024067a20 */ /* 0x000fe20000400000 */
[----:B------:R-:W-:Y:S01]  /*8340*/  FMUL R11, R40, c[0x0][0x654] ;  /* 0x00019500280b7a20 */ /* 0x000fe20000400000 */
[-C--:B------:R-:W-:Y:S01]  /*8350*/  FFMA R78, R78, R89.reuse, R7 ;  /* 0x000000594e4e7223 */ /* 0x080fe20000000007 */
        /* <DEDUP_REMOVED lines=8> */
.L_x_664:
[----:B------:R-:W-:Y:S05]  /*83e0*/  BSYNC B3 ;  /* 0x0000000000037941 */ /* 0x000fea0003800000 */
.L_x_663:
[C---:B------:R-:W-:Y:S01]  /*83f0*/  ISETP.NE.AND P1, PT, R22.reuse, 0x6, PT ;  /* 0x000000061600780c */ /* 0x040fe20003f25270 */
[----:B------:R-:W-:Y:S01]  /*8400*/  BSSY B3, `(.L_x_708) ;  /* 0x0000371000037945 */ /* 0x000fe20003800000 */
[----:B------:R-:W-:-:S04]  /*8410*/  ISETP.NE.AND P0, PT, R22, 0x5, PT ;  /* 0x000000051600780c */ /* 0x000fc80003f05270 */
[----:B------:R-:W-:Y:S02]  /*8420*/  FSEL R50, R7, R50, !P0 ;  /* 0x0000003207327208 */ /* 0x000fe40004000000 */
[----:B------:R-:W-:Y:S02]  /*8430*/  FSEL R51, R6, R51, !P0 ;  /* 0x0000003306337208 */ /* 0x000fe40004000000 */
[----:B------:R-:W-:Y:S01]  /*8440*/  FSEL R49, R8, R49, !P0 ;  /* 0x0000003108317208 */ /* 0x000fe20004000000 */
[----:B------:R-:W-:Y:S02]  /*8450*/  CS2R R6, SRZ ;  /* 0x0000000000067805 */ /* 0x000fe4000001ff00 */
[----:B------:R-:W-:Y:S05]  /*8460*/  @P1 BRA `(.L_x_709) ;  /* 0x000036a000001947 */ /* 0x000fea0003800000 */
[-C--:B------:R-:W-:Y:S01]  /*8470*/  FMUL R7, RZ, R5.reuse ;  /* 0x00000005ff077220 */ /* 0x080fe20000400000 */
[----:B------:R-:W-:Y:S01]  /*8480*/  FMUL R6, RZ, R4 ;  /* 0x00000004ff067220 */ /* 0x000fe20000400000 */
[-C--:B------:R-:W-:Y:S01]  /*8490*/  FFMA R15, RZ, R2.reuse, R5 ;  /* 0x00000002ff0f7223 */ /* 0x080fe20000000005 */
[----:B------:R-:W-:Y:S01]  /*84a0*/  FADD R11, R44, R44 ;  /* 0x0000002c2c0b7221 */ /* 0x000fe20000000000 */
[-C--:B------:R-:W-:Y:S01]  /*84b0*/  FFMA R19, RZ, R2.reuse, R7 ;  /* 0x00000002ff137223 */ /* 0x080fe20000000007 */
[-C--:B------:R-:W-:Y:S01]  /*84c0*/  FFMA R13, RZ, R5.reuse, R2 ;  /* 0x00000005ff0d7223 */ /* 0x080fe20000000002 */
[----:B------:R-:W-:Y:S01]  /*84d0*/  FADD R8, R6, R15 ;  /* 0x0000000f06087221 */ /* 0x000fe20000000000 */
[-C--:B------:R-:W-:Y:S01]  /*84e0*/  FFMA R17, RZ, R5.reuse, -R4 ;  /* 0x00000005ff117223 */ /* 0x080fe20000000804 */
[----:B------:R-:W-:Y:S01]  /*84f0*/  FADD R19, R4, R19 ;  /* 0x0000001304137221 */ /* 0x000fe20000000000 */
[--C-:B------:R-:W-:Y:S01]  /*8500*/  FFMA R15, RZ, R5, -R6.reuse ;  /* 0x00000005ff0f7223 */ /* 0x100fe20000000806 */
[--C-:B------:R-:W-:Y:S01]  /*8510*/  FADD R55, R5, -R6.reuse ;  /* 0x8000000605377221 */ /* 0x100fe20000000000 */
[----:B------:R-:W-:Y:S01]  /*8520*/  FFMA R11, R44, R11, -1 ;  /* 0xbf8000002c0b7423 */ /* 0x000fe2000000000b */
[----:B------:R-:W-:Y:S01]  /*8530*/  FADD R19, R19, R19 ;  /* 0x0000001313137221 */ /* 0x000fe20000000000 */
[----:B------:R-:W-:Y:S01]  /*8540*/  FADD R71, -R2, R6 ;  /* 0x0000000602477221 */ /* 0x000fe20000000100 */
[----:B------:R-:W-:Y:S01]  /*8550*/  FFMA R7, RZ, R2, -R7 ;  /* 0x00000002ff077223 */ /* 0x000fe20000000807 */
[----:B------:R-:W-:Y:S01]  /*8560*/  FFMA R13, RZ, R4, R13 ;  /* 0x00000004ff0d7223 */ /* 0x000fe2000000000d */
[----:B------:R-:W-:Y:S01]  /*8570*/  FMUL R5, R5, R19 ;  /* 0x0000001305057220 */ /* 0x000fe20000400000 */
[C---:B------:R-:W-:Y:S01]  /*8580*/  FMUL R6, R44.reuse, R15 ;  /* 0x0000000f2c067220 */ /* 0x040fe20000400000 */
[C---:B------:R-:W-:Y:S01]  /*8590*/  FMUL R10, R44.reuse, R71 ;  /* 0x000000472c0a7220 */ /* 0x040fe20000400000 */
[----:B------:R-:W-:Y:S01]  /*85a0*/  FMUL R15, R44, R7 ;  /* 0x000000072c0f7220 */ /* 0x000fe20000400000 */
[----:B------:R-:W-:Y:S01]  /*85b0*/  FFMA R12, R4, R19, R11 ;  /* 0x00000013040c7223 */ /* 0x000fe2000000000b */
[----:B------:R-:W-:Y:S01]  /*85c0*/  FFMA R5, RZ, R11, R5 ;  /* 0x0000000bff057223 */ /* 0x000fe20000000005 */
[----:B------:R-:W-:Y:S01]  /*85d0*/  FADD R4, R13, R13 ;  /* 0x0000000d0d047221 */ /* 0x000fe20000000000 */
[----:B------:R-:W-:Y:S01]  /*85e0*/  FADD R7, R8, R8 ;  /* 0x0000000808077221 */ /* 0x000fe20000000000 */
[----:B------:R-:W-:Y:S01]  /*85f0*/  FFMA R13, R15, 2, R12 ;  /* 0x400000000f0d7823 */ /* 0x000fe2000000000c */
[----:B------:R-:W-:Y:S01]  /*8600*/  FFMA R8, R10, 2, R5 ;  /* 0x400000000a087823 */ /* 0x000fe20000000005 */
[C---:B------:R-:W-:Y:S01]  /*8610*/  FFMA R5, R2.reuse, R4, R11 ;  /* 0x0000000402057223 */ /* 0x040fe2000000000b */
[C---:B------:R-:W-:Y:S01]  /*8620*/  FMUL R4, R2.reuse, R7 ;  /* 0x0000000702047220 */ /* 0x040fe20000400000 */
[----:B------:R-:W-:Y:S01]  /*8630*/  FMUL R10, R2, R19 ;  /* 0x00000013020a7220 */ /* 0x000fe20000400000 */
[----:B------:R-:W-:Y:S01]  /*8640*/  FSETP.EQ.AND P1, PT, |R13|, RZ, PT ;  /* 0x000000ff0d00720b */ /* 0x000fe20003f22200 */
[----:B------:R-:W-:Y:S01]  /*8650*/  FMUL R17, R44, R17 ;  /* 0x000000112c117220 */ /* 0x000fe20000400000 */
[----:B------:R-:W-:Y:S01]  /*8660*/  FSETP.NEU.AND P0, PT, |R8|, RZ, PT ;  /* 0x000000ff0800720b */ /* 0x000fe20003f0d200 */
[----:B------:R-:W-:Y:S01]  /*8670*/  FFMA R2, RZ, R11, R4 ;  /* 0x0000000bff027223 */ /* 0x000fe20000000004 */
[----:B------:R-:W-:Y:S01]  /*8680*/  FMUL R55, R44, R55 ;  /* 0x000000372c377220 */ /* 0x000fe20000400000 */
[----:B------:R-:W-:Y:S01]  /*8690*/  FFMA R4, RZ, R11, R10 ;  /* 0x0000000bff047223 */ /* 0x000fe2000000000a */
[----:B------:R-:W-:Y:S01]  /*86a0*/  BSSY B4, `(.L_x_710) ;  /* 0x0000042000047945 */ /* 0x000fe20003800000 */
[----:B------:R-:W-:Y:S01]  /*86b0*/  FFMA R5, R6, 2, R5 ;  /* 0x4000000006057823 */ /* 0x000fe20000000005 */
[----:B------:R-:W-:Y:S01]  /*86c0*/  FFMA R2, R17, 2, R2 ;  /* 0x4000000011027823 */ /* 0x000fe20000000002 */
[----:B------:R-:W-:-:S06]  /*86d0*/  FFMA R4, R55, 2, R4 ;  /* 0x4000000037047823 */ /* 0x000fcc0000000004 */
        /* <DEDUP_REMOVED lines=19> */
.L_x_714:
[----:B------:R-:W-:Y:S05]  /*8810*/  BSYNC B5 ;  /* 0x0000000000057941 */ /* 0x000fea0003800000 */
.L_x_713:
        /* <DEDUP_REMOVED lines=19> */
.L_x_716:
[----:B------:R-:W0:Y:S02]  /*8950*/  MUFU.RCP R7, R12 ;  /* 0x0000000c00077308 */ /* 0x000e240000001000 */
[----:B0-----:R-:W-:-:S04]  /*8960*/  FFMA R6, R12, R7, -1 ;  /* 0xbf8000000c067423 */ /* 0x001fc80000000007 */
[----:B------:R-:W-:-:S04]  /*8970*/  FADD.FTZ R6, -R6, -RZ ;  /* 0x800000ff06067221 */ /* 0x000fc80000010100 */
[----:B------:R-:W-:Y:S02]  /*8980*/  FFMA R7, R7, R6, R7 ;  /* 0x0000000607077223 */ /* 0x000fe40000000007 */
.L_x_717:
[----:B------:R-:W-:Y:S05]  /*8990*/  BSYNC B2 ;  /* 0x0000000000027941 */ /* 0x000fea0003800000 */
.L_x_715:
[C---:B------:R-:W-:Y:S01]  /*89a0*/  FSETP.GT.AND P0, PT, |R8|.reuse, |R13|, PT ;  /* 0x4000000d0800720b */ /* 0x040fe20003f04200 */
        /* <DEDUP_REMOVED lines=9> */
.L_x_712:
[----:B------:R-:W-:Y:S02]  /*8a40*/  ISETP.GE.AND P0, PT, R13, RZ, PT ;  /* 0x000000ff0d00720c */ /* 0x000fe40003f06270 */
[----:B------:R-:W-:-:S04]  /*8a50*/  MOV R13, 0x4016cbe4 ;  /* 0x4016cbe4000d7802 */ /* 0x000fc80000000f00 */
[----:B------:R-:W-:-:S04]  /*8a60*/  SEL R13, R13, 0x3f490fdb, !P0 ;  /* 0x3f490fdb0d0d7807 */ /* 0x000fc80004000000 */
[----:B------:R-:W-:Y:S01]  /*8a70*/  LOP3.LUT R13, R13, 0x80000000, R8, 0xf8, !PT ;  /* 0x800000000d0d7812 */ /* 0x000fe200078ef808 */
[----:B------:R-:W-:Y:S05]  /*8a80*/  BRA `(.L_x_718) ;  /* 0x0000003000007947 */ /* 0x000fea0003800000 */
.L_x_711:
[----:B------:R-:W-:-:S04]  /*8a90*/  SHF.R.S32.HI R13, RZ, 0x1f, R13 ;  /* 0x0000001fff0d7819 */ /* 0x000fc8000001140d */
[----:B------:R-:W-:-:S04]  /*8aa0*/  LOP3.LUT R13, R13, 0x40490fdb, RZ, 0xc0, !PT ;  /* 0x40490fdb0d0d7812 */ /* 0x000fc800078ec0ff */
[----:B------:R-:W-:Y:S02]  /*8ab0*/  LOP3.LUT R13, R13, 0x80000000, R8, 0xf8, !PT ;  /* 0x800000000d0d7812 */ /* 0x000fe400078ef808 */
.L_x_718:
[----:B------:R-:W-:Y:S05]  /*8ac0*/  BSYNC B4 ;  /* 0x0000000000047941 */ /* 0x000fea0003800000 */
.L_x_710:
        /* <DEDUP_REMOVED lines=32> */
.L_x_720:
[----:B------:R-:W-:Y:S02]  /*8cd0*/  FSETP.GEU.AND P1, PT, -R4, RZ, PT ;  /* 0x000000ff0400720b */ /* 0x000fe40003f2e100 */
[----:B------:R-:W-:-:S04]  /*8ce0*/  MOV R64, 0x3fc90fdb ;  /* 0x3fc90fdb00407802 */ /* 0x000fc80000000f00 */
[----:B------:R-:W-:Y:S02]  /*8cf0*/  FSEL R64, -R64, 1.5707963705062866211, !P1 ;  /* 0x3fc90fdb40407808 */ /* 0x000fe40004800100 */
.L_x_721:
[----:B------:R-:W-:Y:S05]  /*8d00*/  BSYNC B1 ;  /* 0x0000000000017941 */ /* 0x000fea0003800000 */
.L_x_719:
        /* <DEDUP_REMOVED lines=23> */
.L_x_726:
[----:B------:R-:W-:Y:S05]  /*8e80*/  BSYNC B5 ;  /* 0x0000000000057941 */ /* 0x000fea0003800000 */
.L_x_725:
        /* <DEDUP_REMOVED lines=19> */
.L_x_728:
[----:B------:R-:W0:Y:S02]  /*8fc0*/  MUFU.RCP R7, R10 ;  /* 0x0000000a00077308 */ /* 0x000e240000001000 */
[----:B0-----:R-:W-:-:S04]  /*8fd0*/  FFMA R6, R10, R7, -1 ;  /* 0xbf8000000a067423 */ /* 0x001fc80000000007 */
[----:B------:R-:W-:-:S04]  /*8fe0*/  FADD.FTZ R6, -R6, -RZ ;  /* 0x800000ff06067221 */ /* 0x000fc80000010100 */
[----:B------:R-:W-:Y:S02]  /*8ff0*/  FFMA R7, R7, R6, R7 ;  /* 0x0000000607077223 */ /* 0x000fe40000000007 */
.L_x_729:
[----:B------:R-:W-:Y:S05]  /*9000*/  BSYNC B2 ;  /* 0x0000000000027941 */ /* 0x000fea0003800000 */
.L_x_727:
        /* <DEDUP_REMOVED lines=10> */
.L_x_724:
[----:B------:R-:W-:Y:S02]  /*90b0*/  ISETP.GE.AND P0, PT, R5, RZ, PT ;  /* 0x000000ff0500720c */ /* 0x000fe40003f06270 */
[----:B------:R-:W-:-:S04]  /*90c0*/  MOV R5, 0x4016cbe4 ;  /* 0x4016cbe400057802 */ /* 0x000fc80000000f00 */
[----:B------:R-:W-:-:S04]  /*90d0*/  SEL R5, R5, 0x3f490fdb, !P0 ;  /* 0x3f490fdb05057807 */ /* 0x000fc80004000000 */
[----:B------:R-:W-:Y:S01]  /*90e0*/  LOP3.LUT R14, R5, 0x80000000, R2, 0xf8, !PT ;  /* 0x80000000050e7812 */ /* 0x000fe200078ef802 */
[----:B------:R-:W-:Y:S05]  /*90f0*/  BRA `(.L_x_730) ;  /* 0x0000003000007947 */ /* 0x000fea0003800000 */
.L_x_723:
[----:B------:R-:W-:-:S04]  /*9100*/  SHF.R.S32.HI R5, RZ, 0x1f, R5 ;  /* 0x0000001fff057819 */ /* 0x000fc80000011405 */
[----:B------:R-:W-:-:S04]  /*9110*/  LOP3.LUT R5, R5, 0x40490fdb, RZ, 0xc0, !PT ;  /* 0x40490fdb05057812 */ /* 0x000fc800078ec0ff */
[----:B------:R-:W-:Y:S02]  /*9120*/  LOP3.LUT R14, R5, 0x80000000, R2, 0xf8, !PT ;  /* 0x80000000050e7812 */ /* 0x000fe400078ef802 */
.L_x_730:
[----:B------:R-:W-:Y:S05]  /*9130*/  BSYNC B4 ;  /* 0x0000000000047941 */ /* 0x000fea0003800000 */
.L_x_722:
        /* <DEDUP_REMOVED lines=19> */
[----:B------:R-:W-:Y:S02]  /*9270*/  MOV R8, RZ ;  /* 0x000000ff00087202 */ /* 0x000fe40000000f00 */
[----:B------:R-:W-:Y:S02]  /*9280*/  IADD3 R18, R2, -0x80, RZ ;  /* 0xffffff8002127810 */ /* 0x000fe40007ffe0ff */
[----:B------:R-:W-:-:S02]  /*9290*/  LOP3.LUT R55, R6, 0x80000000, RZ, 0xfc, !PT ;  /* 0x8000000006377812 */ /* 0x000fc400078efcff */
[----:B------:R-:W-:Y:S02]  /*92a0*/  SHF.R.U32.HI R44, RZ, 0x5, R18 ;  /* 0x00000005ff2c7819 */ /* 0x000fe40000011612 */
.L_x_734:
        /* <DEDUP_REMOVED lines=17> */
[----:B0-----:R-:W-:-:S04]  /*93c0*/  IADD3 R2, -R44, 0x6, RZ ;  /* 0x000000062c027810 */ /* 0x001fc80007ffe1ff */
[----:B------:R-:W-:-:S05]  /*93d0*/  LEA R10, R2, R1, 0x2 ;  /* 0x00000001020a7211 */ /* 0x000fca00078e10ff */
[----:B------:R-:W-:Y:S01]  /*93e0*/  @P1 LEA R18, R18, R1, 0x2 ;  /* 0x0000000112121211 */ /* 0x000fe200078e10ff */
[----:B------:R-:W2:Y:S04]  /*93f0*/  LDL R2, [R10] ;  /* 0x000000000a027983 */ /* 0x000ea80000100800 */
[----:B------:R-:W3:Y:S04]  /*9400*/  @P1 LDL R7, [R18] ;  /* 0x0000000012071983 */ /* 0x000ee80000100800 */
[----:B------:R-:W4:Y:S01]  /*9410*/  LDL R5, [R10+-0x4] ;  /* 0xfffffc000a057983 */ /* 0x000f220000100800 */
[----:B------:R-:W-:-:S02]  /*9420*/  @P1 IADD3 R4, -R11, 0x20, RZ ;  /* 0x000000200b041810 */ /* 0x000fc40007ffe1ff */
[----:B-1----:R-:W-:Y:S02]  /*9430*/  LOP3.LUT P2, R8, R15, 0x80000000, RZ, 0xc0, !PT ;  /* 0x800000000f087812 */ /* 0x002fe4000784c0ff */
        /* <DEDUP_REMOVED lines=11> */
[----:B------:R-:W-:-:S04]  /*94f0*/  @P1 LOP3.LUT R6, RZ, R6, RZ, 0x33, !PT ;  /* 0x00000006ff061212 */ /* 0x000fc800078e33ff */
[----:B------:R-:W0:Y:S02]  /*9500*/  I2F.F64.S64 R4, R6 ;  /* 0x0000000600047312 */ /* 0x000e240000301c00 */
[----:B0-----:R-:W0:Y:S01]  /*9510*/  DMUL R4, R4, c[0x2][0x0] ;  /* 0x0080000004047a28 */ /* 0x001e220000000000 */
[----:B------:R-:W-:Y:S02]  /*9520*/  @P1 LOP3.LUT R8, R8, 0x80000000, RZ, 0x3c, !PT ;  /* 0x8000000008081812 */ /* 0x000fe400078e3cff */
[----:B------:R-:W-:-:S07]  /*9530*/  LEA.HI R2, R2, R11, RZ, 0x2 ;  /* 0x0000000b02027211 */ /* 0x000fce00078f10ff */
[----:B0-----:R-:W0:Y:S01]  /*9540*/  F2F.F32.F64 R4, R4 ;  /* 0x0000000400047310 */ /* 0x001e220000301000 */
[----:B------:R-:W-:Y:S02]  /*9550*/  ISETP.NE.AND P1, PT, R8, RZ, PT ;  /* 0x000000ff0800720c */ /* 0x000fe40003f25270 */
[----:B------:R-:W-:-:S04]  /*9560*/  IADD3 R8, -R2, RZ, RZ ;  /* 0x000000ff02087210 */ /* 0x000fc80007ffe1ff */
[----:B------:R-:W-:Y:S02]  /*9570*/  @P2 MOV R2, R8 ;  /* 0x0000000800022202 */ /* 0x000fe40000000f00 */
[----:B0-----:R-:W-:Y:S01]  /*9580*/  FSEL R8, R4, -R4, !P1 ;  /* 0x8000000404087208 */ /* 0x001fe20004800000 */
[----:B------:R-:W-:Y:S05]  /*9590*/  BRA `(.L_x_732) ;  /* 0x0000002000007947 */ /* 0x000fea0003800000 */
.L_x_733:
[----:B------:R-:W-:Y:S01]  /*95a0*/  FMUL R8, RZ, R15 ;  /* 0x0000000fff087220 */ /* 0x000fe20000400000 */
[----:B------:R-:W-:Y:S02]  /*95b0*/  MOV R2, RZ ;  /* 0x000000ff00027202 */ /* 0x000fe40000000f00 */
.L_x_732:
[----:B------:R-:W-:Y:S05]  /*95c0*/  BSYNC B1 ;  /* 0x0000000000017941 */ /* 0x000fea0003800000 */
.L_x_731:
        /* <DEDUP_REMOVED lines=8> */
[----:B------:R-:W-:Y:S02]  /*9650*/  LOP3.LUT P1, RZ, R2, 0x2, RZ, 0xc0, !PT ;  /* 0x0000000202ff7812 */ /* 0x000fe4000782c0ff */
[----:B------:R-:W-:-:S03]  /*9660*/  FSEL R2, R8, 1, !P2 ;  /* 0x3f80000008027808 */ /* 0x000fc60005000000 */
        /* <DEDUP_REMOVED lines=20> */
.L_x_738:
        /* <DEDUP_REMOVED lines=34> */
[----:B-1----:R-:W-:-:S11]  /*99d0*/  SHF.L.U32 R10, R5, 0x2, RZ ;  /* 0x00000002050a7819 */ /* 0x002fd600000006ff */
[----:B------:R-:W-:Y:S02]  /*99e0*/  @P0 LOP3.LUT R11, RZ, R11, RZ, 0x33, !PT ;  /* 0x0000000bff0b0212 */ /* 0x000fe400078e33ff */
[----:B------:R-:W-:-:S04]  /*99f0*/  @P0 LOP3.LUT R10, RZ, R10, RZ, 0x33, !PT ;  /* 0x0000000aff0a0212 */ /* 0x000fc800078e33ff */
        /* <DEDUP_REMOVED lines=10> */
.L_x_737:
[----:B------:R-:W-:Y:S01]  /*9aa0*/  FMUL R17, RZ, R15 ;  /* 0x0000000fff117220 */ /* 0x000fe20000400000 */
[----:B------:R-:W-:Y:S02]  /*9ab0*/  MOV R16, RZ ;  /* 0x000000ff00107202 */ /* 0x000fe40000000f00 */
.L_x_736:
[----:B------:R-:W-:Y:S05]  /*9ac0*/  BSYNC B1 ;  /* 0x0000000000017941 */ /* 0x000fea0003800000 */
.L_x_735:
[----:B------:R-:W-:Y:S01]  /*9ad0*/  LOP3.LUT P1, RZ, R16, 0x1, RZ, 0xc0, !PT ;  /* 0x0000000110ff7812 */ /* 0x000fe2000782c0ff */
[----:B------:R-:W-:Y:S01]  /*9ae0*/  FMUL R7, R17, R17 ;  /* 0x0000001111077220 */ /* 0x000fe20000400000 */
[----:B------:R-:W-:Y:S01]  /*9af0*/  MOV R5, 0xb94d4153 ;  /* 0xb94d415300057802 */ /* 0x000fe20000000f00 */
[----:B------:R-:W-:Y:S01]  /*9b00*/  FMUL R55, R12, -0.5 ;  /* 0xbf0000000c377820 */ /* 0x000fe20000400000 */
[----:B------:R-:W-:Y:S01]  /*9b10*/  FSEL R6, R52, 0.041666727513074874878, !P1 ;  /* 0x3d2aaabb34067808 */ /* 0x000fe20004800000 */
[----:B------:R-:W-:Y:S01]  /*9b20*/  BSSY B1, `(.L_x_739) ;  /* 0x0000063000017945 */ /* 0x000fe20003800000 */
[----:B------:R-:W-:-:S02]  /*9b30*/  LOP3.LUT P0, RZ, R16, 0x2, RZ, 0xc0, !PT ;  /* 0x0000000210ff7812 */ /* 0x000fc4000780c0ff */
[----:B------:R-:W-:-:S05]  /*9b40*/  FSEL R8, -R44, -0.4999999701976776123, !P1 ;  /* 0xbeffffff2c087808 */ /* 0x000fca0004800100 */
[----:B------:R-:W-:-:S05]  /*9b50*/  @P1 MOV R4, 0x37cbac00 ;  /* 0x37cbac0000041802 */ /* 0x000fca0000000f00 */
[----:B------:R-:W-:Y:S01]  /*9b60*/  @P1 FFMA R5, R7, R4, -0.0013887860113754868507 ;  /* 0xbab607ed07051423 */ /* 0x000fe20000000004 */
[----:B------:R-:W-:-:S03]  /*9b70*/  FSEL R4, R17, 1, !P1 ;  /* 0x3f80000011047808 */ /* 0x000fc60004800000 */
[C---:B------:R-:W-:Y:S02]  /*9b80*/  FFMA R5, R7.reuse, R5, R6 ;  /* 0x0000000507057223 */ /* 0x040fe40000000006 */
[----:B------:R-:W-:Y:S02]  /*9b90*/  FFMA R6, R4, R7, RZ ;  /* 0x0000000704067223 */ /* 0x000fe400000000ff */
[----:B------:R-:W-:Y:S01]  /*9ba0*/  FFMA R5, R7, R5, R8 ;  /* 0x0000000507057223 */ /* 0x000fe20000000008 */
[----:B------:R-:W-:-:S03]  /*9bb0*/  FMUL R8, R55, 0.63661974668502807617 ;  /* 0x3f22f98337087820 */ /* 0x000fc60000400000 */
[----:B------:R-:W-:-:S03]  /*9bc0*/  FFMA R4, R5, R6, R4 ;  /* 0x0000000605047223 */ /* 0x000fc60000000004 */
[----:B------:R-:W0:Y:S01]  /*9bd0*/  F2I.NTZ R8, R8 ;  /* 0x0000000800087305 */ /* 0x000e220000203100 */
[----:B------:R-:W-:Y:S01]  /*9be0*/  @P0 FFMA R4, R4, -1, RZ ;  /* 0xbf80000004040823 */ /* 0x000fe200000000ff */
[----:B------:R-:W-:-:S03]  /*9bf0*/  FSETP.GE.AND P0, PT, |R55|, 105615, PT ;  /* 0x47ce47803700780b */ /* 0x000fc60003f06200 */
[----:B------:R-:W-:-:S04]  /*9c00*/  FMUL R56, RZ, R4 ;  /* 0x00000004ff387220 */ /* 0x000fc80000400000 */
[----:B------:R-:W-:-:S04]  /*9c10*/  FADD R5, R56, R56 ;  /* 0x0000003838057221 */ /* 0x000fc80000000000 */
[----:B------:R-:W-:Y:S01]  /*9c20*/  FADD R6, R56, R5 ;  /* 0x0000000538067221 */ /* 0x000fe20000000000 */
[----:B------:R-:W-:Y:S01]  /*9c30*/  FADD R5, R2, R2 ;  /* 0x0000000202057221 */ /* 0x000fe20000000000 */
[----:B0-----:R-:W-:Y:S02]  /*9c40*/  I2FP.F32.S32 R10, R8 ;  /* 0x00000008000a7245 */ /* 0x001fe40000201400 */
[----:B------:R-:W-:Y:S01]  /*9c50*/  FADD R7, R6, R6 ;  /* 0x0000000606077221 */ /* 0x000fe20000000000 */
[----:B------:R-:W-:Y:S01]  /*9c60*/  FFMA R6, R5, R2, -1 ;  /* 0xbf80000005067423 */ /* 0x000fe20000000002 */
[----:B------:R-:W-:Y:S02]  /*9c70*/  MOV R72, R8 ;  /* 0x0000000800487202 */ /* 0x000fe40000000f00 */
[----:B------:R-:W-:Y:S01]  /*9c80*/  FMUL R11, R56, R7 ;  /* 0x00000007380b7220 */ /* 0x000fe20000400000 */
[----:B------:R-:W-:Y:S01]  /*9c90*/  FFMA R17, R10, -1.5707962512969970703, R55 ;  /* 0xbfc90fda0a117823 */ /* 0x000fe20000000037 */
[----:B------:R-:W-:Y:S01]  /*9ca0*/  FMUL R5, R7, R4 ;  /* 0x0000000407057220 */ /* 0x000fe20000400000 */
[----:B------:R-:W-:Y:S01]  /*9cb0*/  FADD R7, R56, -R56 ;  /* 0x8000003838077221 */ /* 0x000fe20000000000 */
[--C-:B------:R-:W-:Y:S01]  /*9cc0*/  FADD R15, R6, R11.reuse ;  /* 0x0000000b060f7221 */ /* 0x100fe20000000000 */
[-C--:B------:R-:W-:Y:S01]  /*9cd0*/  FFMA R80, RZ, R6.reuse, R11 ;  /* 0x00000006ff507223 */ /* 0x080fe2000000000b */
[----:B------:R-:W-:Y:S01]  /*9ce0*/  FFMA R17, R10, -7.5497894158615963534e-08, R17 ;  /* 0xb3a221680a117823 */ /* 0x000fe20000000011 */
[----:B------:R-:W-:Y:S01]  /*9cf0*/  FADD R11, -R56, R4 ;  /* 0x00000004380b7221 */ /* 0x000fe20000000100 */
[----:B------:R-:W-:Y:S01]  /*9d00*/  FFMA R5, RZ, R6, R5 ;  /* 0x00000006ff057223 */ /* 0x000fe20000000005 */
[-C--:B------:R-:W-:Y:S01]  /*9d10*/  FMUL R82, R7, R2.reuse ;  /* 0x0000000207527220 */ /* 0x080fe20000400000 */
[----:B------:R-:W-:Y:S01]  /*9d20*/  FFMA R71, R10, -5.3903029534742383927e-15, R17 ;  /* 0xa7c234c50a477823 */ /* 0x000fe20000000011 */
[----:B------:R-:W-:-:S02]  /*9d30*/  FMUL R11, R11, R2 ;  /* 0x000000020b0b7220 */ /* 0x000fc40000400000 */
[C---:B------:R-:W-:Y:S01]  /*9d40*/  FFMA R84, R82.reuse, 2, R5 ;  /* 0x4000000052547823 */ /* 0x040fe20000000005 */
[----:B------:R-:W-:Y:S01]  /*9d50*/  FFMA R82, R82, 2, R15 ;  /* 0x4000000052527823 */ /* 0x000fe2000000000f */
[----:B------:R-:W-:Y:S01]  /*9d60*/  FFMA R80, R11, 2, R80 ;  /* 0x400000000b507823 */ /* 0x000fe20000000050 */
        /* <DEDUP_REMOVED lines=13> */
.L_x_742:
        /* <DEDUP_REMOVED lines=25> */
[----:B---3--:R-:W-:Y:S02]  /*9fd0*/  @P1 SHF.R.U32.HI R10, RZ, R7, R8 ;  /* 0x00000007ff0a1219 */ /* 0x008fe40000011608 */
[----:B--2---:R-:W-:Y:S02]  /*9fe0*/  @P1 SHF.L.U32 R8, R5, R11, RZ ;  /* 0x0000000b05081219 */ /* 0x004fe400000006ff */
        /* <DEDUP_REMOVED lines=13> */
[----:B0-----:R-:W0:Y:S01]  /*a0c0*/  F2F.F32.F64 R10, R10 ;  /* 0x0000000a000a7310 */ /* 0x001e220000301000 */
[----:B------:R-:W-:Y:S02]  /*a0d0*/  @P1 LOP3.LUT R15, R15, 0x80000000, RZ, 0x3c, !PT ;  /* 0x800000000f0f1812 */ /* 0x000fe400078e3cff */
[----:B------:R-:W-:Y:S02]  /*a0e0*/  IADD3 R5, -R8, RZ, RZ ;  /* 0x000000ff08057210 */ /* 0x000fe40007ffe1ff */
[----:B------:R-:W-:Y:S02]  /*a0f0*/  ISETP.NE.AND P1, PT, R15, RZ, PT ;  /* 0x000000ff0f00720c */ /* 0x000fe40003f25270 */
[----:B------:R-:W-:Y:S02]  /*a100*/  @P2 MOV R8, R5 ;  /* 0x0000000500082202 */ /* 0x000fe40000000f00 */
[----:B0-----:R-:W-:Y:S01]  /*a110*/  FSEL R5, R10, -R10, !P1 ;  /* 0x8000000a0a057208 */ /* 0x001fe20004800000 */
[----:B------:R-:W-:Y:S05]  /*a120*/  BRA `(.L_x_740) ;  /* 0x0000002000007947 */ /* 0x000fea0003800000 */
.L_x_741:
[----:B------:R-:W-:Y:S01]  /*a130*/  FMUL R5, RZ, R55 ;  /* 0x00000037ff057220 */ /* 0x000fe20000400000 */
[----:B------:R-:W-:-:S02]  /*a140*/  MOV R8, RZ ;  /* 0x000000ff00087202 */ /* 0x000fc40000000f00 */
.L_x_740:
[----:B------:R-:W-:Y:S05]  /*a150*/  BSYNC B1 ;  /* 0x0000000000017941 */ /* 0x000fea0003800000 */
.L_x_739:
[----:B------:R-:W-:Y:S01]  /*a160*/  IADD3 R10, R8, 0x1, RZ ;  /* 0x00000001080a7810 */ /* 0x000fe20007ffe0ff */
[----:B------:R-:W-:Y:S01]  /*a170*/  FMUL R8, R5, R5 ;  /* 0x0000000505087220 */ /* 0x000fe20000400000 */
[----:B------:R-:W-:Y:S01]  /*a180*/  MOV R6, 0xb94d4153 ;  /* 0xb94d415300067802 */ /* 0x000fe20000000f00 */
[----:B------:R-:W-:Y:S01]  /*a190*/  BSSY B1, `(.L_x_743) ;  /* 0x000004a000017945 */ /* 0x000fe20003800000 */
[----:B------:R-:W-:-:S02]  /*a1a0*/  LOP3.LUT P2, RZ, R10, 0x1, RZ, 0xc0, !PT ;  /* 0x000000010aff7812 */ /* 0x000fc4000784c0ff */
[----:B------:R-:W-:Y:S02]  /*a1b0*/  LOP3.LUT P1, RZ, R10, 0x2, RZ, 0xc0, !PT ;  /* 0x000000020aff7812 */ /* 0x000fe4000782c0ff */
        /* <DEDUP_REMOVED lines=22> */
.L_x_746:
        /* <DEDUP_REMOVED lines=14> */
[----:B0-----:R-:W-:Y:S01]  /*a400*/  LOP3.LUT P0, R15, R71, 0x1f, RZ, 0xc0, !PT ;  /* 0x0000001f470f7812 */ /* 0x001fe2000780c0ff */
        /* <DEDUP_REMOVED lines=22> */
[----:B------:R-:W1:Y:S02]  /*a570*/  I2F.F64.S64 R10, R10 ;  /* 0x0000000a000a7312 */ /* 0x000e640000301c00 */
[----:B-1----:R-:W1:Y:S01]  /*a580*/  DMUL R16, R10, c[0x2][0x0] ;  /* 0x008000000a107a28 */ /* 0x002e620000000000 */
[----:B------:R-:W-:-:S09]  /*a590*/  @P0 LOP3.LUT R55, R55, 0x80000000, RZ, 0x3c, !PT ;  /* 0x8000000037370812 */ /* 0x000fd200078e3cff */
[----:B-1----:R-:W1:Y:S01]  /*a5a0*/  F2F.F32.F64 R16, R16 ;  /* 0x0000001000107310 */ /* 0x002e620000301000 */
[----:B------:R-:W-:Y:S02]  /*a5b0*/  LEA.HI R72, R6, R15, RZ, 0x2 ;  /* 0x0000000f06487211 */ /* 0x000fe400078f10ff */
[----:B------:R-:W-:Y:S02]  /*a5c0*/  ISETP.NE.AND P0, PT, R55, RZ, PT ;  /* 0x000000ff3700720c */ /* 0x000fe40003f05270 */
[----:B------:R-:W-:-:S04]  /*a5d0*/  IADD3 R6, -R72, RZ, RZ ;  /* 0x000000ff48067210 */ /* 0x000fc80007ffe1ff */
[----:B------:R-:W-:Y:S02]  /*a5e0*/  @P1 MOV R72, R6 ;  /* 0x0000000600481202 */ /* 0x000fe40000000f00 */
[----:B-1----:R-:W-:Y:S01]  /*a5f0*/  FSEL R71, R16, -R16, !P0 ;  /* 0x8000001010477208 */ /* 0x002fe20004000000 */
[----:B------:R-:W-:Y:S05]  /*a600*/  BRA `(.L_x_744) ;  /* 0x0000002000007947 */ /* 0x000fea0003800000 */
.L_x_745:
[----:B------:R-:W-:Y:S01]  /*a610*/  FMUL R71, RZ, R55 ;  /* 0x00000037ff477220 */ /* 0x000fe20000400000 */
[----:B------:R-:W-:Y:S02]  /*a620*/  MOV R72, RZ ;  /* 0x000000ff00487202 */ /* 0x000fe40000000f00 */
.L_x_744:
[----:B0-----:R-:W-:Y:S05]  /*a630*/  BSYNC B1 ;  /* 0x0000000000017941 */ /* 0x001fea0003800000 */
.L_x_743:
        /* <DEDUP_REMOVED lines=20> */
[----:B------:R-:W-:Y:S02]  /*a780*/  FMUL R55, R11, R4 ;  /* 0x000000040b377220 */ /* 0x000fe40000400000 */
[CC--:B------:R-:W-:Y:S01]  /*a790*/  FFMA R8, R56.reuse, R5.reuse, R19 ;  /* 0x0000000538087223 */ /* 0x0c0fe20000000013 */
[----:B------:R-:W-:Y:S01]  /*a7a0*/  FMUL R19, R17, R2 ;  /* 0x0000000211137220 */ /* 0x000fe20000400000 */
[C---:B------:R-:W-:Y:S01]  /*a7b0*/  FFMA R7, R5.reuse, R4, R6 ;  /* 0x0000000405077223 */ /* 0x040fe20000000006 */
[----:B------:R-:W-:Y:S01]  /*a7c0*/  FFMA R55, R5, R2, -R55 ;  /* 0x0000000205377223 */ /* 0x000fe20000000837 */
[----:B------:R-:W-:Y:S01]  /*a7d0*/  FFMA R8, R17, R4, R8 ;  /* 0x0000000411087223 */ /* 0x000fe20000000008 */
[C---:B------:R-:W-:Y:S01]  /*a7e0*/  FFMA R19, R56.reuse, R5, R19 ;  /* 0x0000000538137223 */ /* 0x040fe20000000013 */
[CC--:B------:R-:W-:Y:S01]  /*a7f0*/  FFMA R7, R56.reuse, R15.reuse, R7 ;  /* 0x0000000f38077223 */ /* 0x0c0fe20000000007 */
[C---:B------:R-:W-:Y:S01]  /*a800*/  FFMA R55, -R56.reuse, R15, R55 ;  /* 0x0000000f38377223 */ /* 0x040fe20000000137 */
[CC--:B------:R-:W-:Y:S01]  /*a810*/  FFMA R8, -R56.reuse, R11.reuse, R8 ;  /* 0x0000000b38087223 */ /* 0x0c0fe20000000108 */
[C---:B------:R-:W-:Y:S01]  /*a820*/  FFMA R6, R56.reuse, R11, R19 ;  /* 0x0000000b38067223 */ /* 0x040fe20000000013 */
[CC--:B------:R-:W-:Y:S01]  /*a830*/  FFMA R7, -R56.reuse, R17.reuse, R7 ;  /* 0x0000001138077223 */ /* 0x0c0fe20000000107 */
[----:B------:R-:W-:Y:S01]  /*a840*/  FFMA R55, -R56, R17, R55 ;  /* 0x0000001138377223 */ /* 0x000fe20000000137 */
[----:B------:R-:W-:Y:S01]  /*a850*/  FMUL R2, RZ, R8 ;  /* 0x00000008ff027220 */ /* 0x000fe20000400000 */
[----:B------:R-:W-:Y:S01]  /*a860*/  FMUL R17, R14, -0.5 ;  /* 0xbf0000000e117820 */ /* 0x000fe20000400000 */
[----:B------:R-:W-:Y:S01]  /*a870*/  FFMA R15, R15, -R4, R6 ;  /* 0x800000040f0f7223 */ /* 0x000fe20000000006 */
[----:B------:R-:W-:Y:S01]  /*a880*/  FADD R4, R55, R55 ;  /* 0x0000003737047221 */ /* 0x000fe20000000000 */
[-CC-:B------:R-:W-:Y:S01]  /*a890*/  FFMA R6, RZ, R7.reuse, R2.reuse ;  /* 0x00000007ff067223 */ /* 0x180fe20000000002 */
[----:B------:R-:W-:Y:S01]  /*a8a0*/  FFMA R2, RZ, R7, -R2 ;  /* 0x00000007ff027223 */ /* 0x000fe20000000802 */
[----:B------:R-:W-:Y:S01]  /*a8b0*/  FSETP.NEU.AND P0, PT, |R17|, +INF , PT ;  /* 0x7f8000001100780b */ /* 0x000fe20003f0d200 */
[-C--:B------:R-:W-:Y:S01]  /*a8c0*/  FFMA R10, -RZ, R15.reuse, R8 ;  /* 0x0000000fff0a7223 */ /* 0x080fe20000000108 */
[----:B------:R-:W-:Y:S01]  /*a8d0*/  FADD R6, R15, R6 ;  /* 0x000000060f067221 */ /* 0x000fe20000000000 */
[----:B------:R-:W-:Y:S01]  /*a8e0*/  FFMA R16, RZ, R15, -R7 ;  /* 0x0000000fff107223 */ /* 0x000fe20000000807 */
[----:B------:R-:W-:Y:S01]  /*a8f0*/  FSETP.LTU.OR P0, PT, |R17|, 105615, !P0 ;  /* 0x47ce47801100780b */ /* 0x000fe20004709600 */
[C---:B------:R-:W-:Y:S01]  /*a900*/  FMUL R10, R55.reuse, R10 ;  /* 0x0000000a370a7220 */ /* 0x040fe20000400000 */
[----:B------:R-:W-:Y:S01]  /*a910*/  FADD R6, R6, R6 ;  /* 0x0000000606067221 */ /* 0x000fe20000000000 */
        /* <DEDUP_REMOVED lines=17> */
.L_x_749:
        /* <DEDUP_REMOVED lines=15> */
.L_x_748:
[----:B------:R-:W-:Y:S05]  /*ab20*/  BSYNC B1 ;  /* 0x0000000000017941 */ /* 0x000fea0003800000 */
.L_x_747:
[----:B------:R-:W-:Y:S01]  /*ab30*/  BSSY B1, `(.L_x_750) ;  /* 0x0000016000017945 */ /* 0x000fe20003800000 */
[----:B------:R-:W-:Y:S05]  /*ab40*/  @P0 BRA `(.L_x_751) ;  /* 0x0000014000000947 */ /* 0x000fea0003800000 */
[----:B------:R-:W-:Y:S01]  /*ab50*/  SHF.L.U32 R17, R17, 0x8, RZ ;  /* 0x0000000811117819 */ /* 0x000fe200000006ff */
[----:B------:R-:W-:Y:S01]  /*ab60*/  CS2R R4, SRZ ;  /* 0x0000000000047805 */ /* 0x000fe2000001ff00 */
[----:B-1----:R-:W-:Y:S01]  /*ab70*/  MOV R8, RZ ;  /* 0x000000ff00087202 */ /* 0x002fe20000000f00 */
[----:B------:R-:W-:Y:S01]  /*ab80*/  UMOV UR4, URZ ;  /* 0x0000003f00047c82 */ /* 0x000fe20008000000 */
[----:B------:R-:W-:-:S03]  /*ab90*/  LOP3.LUT R17, R17, 0x80000000, RZ, 0xfc, !PT ;  /* 0x8000000011117812 */ /* 0x000fc600078efcff */
.L_x_752:
        /* <DEDUP_REMOVED lines=15> */
.L_x_751:
[----:B------:R-:W-:Y:S05]  /*ac90*/  BSYNC B1 ;  /* 0x0000000000017941 */ /* 0x000fea0003800000 */
.L_x_750:
[----:B------:R-:W-:Y:S01]  /*aca0*/  MOV R79, c[0x0][0x590] ;  /* 0x00016400004f7a02 */ /* 0x000fe20000000f00 */
[----:B------:R-:W-:Y:S01]  /*acb0*/  IMAD R5, R26, c[0x0][0x590], RZ ;  /* 0x000164001a057a24 */ /* 0x000fe200078e02ff */
[-C--:B0-----:R-:W-:Y:S01]  /*acc0*/  FMUL R2, RZ, R3.reuse ;  /* 0x00000003ff027220 */ /* 0x081fe20000400000 */
[----:B------:R-:W-:Y:S01]  /*acd0*/  FMUL R73, R56, R3 ;  /* 0x0000000338497220 */ /* 0x000fe20000400000 */
[----:B------:R-:W-:Y:S01]  /*ace0*/  MOV R77, c[0x0][0x638] ;  /* 0x00018e00004d7a02 */ /* 0x000fe20000000f00 */
[C---:B------:R-:W-:Y:S01]  /*acf0*/  IMAD R5, R24.reuse, UR21, R5 ;  /* 0x0000001518057c24 */ /* 0x040fe2000f8e0205 */
[----:B------:R-:W-:Y:S01]  /*ad00*/  FFMA R91, RZ, R27, -R2 ;  /* 0x0000001bff5b7223 */ /* 0x000fe20000000802 */
[----:B------:R-:W-:Y:S01]  /*ad10*/  IMAD.WIDE.U32 R18, R24, R79, c[0x0][0x570] ;  /* 0x00015c0018127625 */ /* 0x000fe200078e004f */
[----:B------:R-:W-:Y:S01]  /*ad20*/  MOV R81, c[0x0][0x600] ;  /* 0x0001800000517a02 */ /* 0x000fe20000000f00 */
[-C--:B------:R-:W-:Y:S01]  /*ad30*/  FFMA R73, R74, R27.reuse, -R73 ;  /* 0x0000001b4a497223 */ /* 0x080fe20000000849 */
[----:B------:R-:W-:Y:S01]  /*ad40*/  FFMA R2, RZ, R27, R0 ;  /* 0x0000001bff027223 */ /* 0x000fe20000000000 */
[----:B------:R-:W-:Y:S01]  /*ad50*/  IMAD R11, R26, c[0x0][0x600], RZ ;  /* 0x000180001a0b7a24 */ /* 0x000fe200078e02ff */
[----:B------:R-:W-:Y:S01]  /*ad60*/  IADD3 R19, R19, R5, RZ ;  /* 0x0000000513137210 */ /* 0x000fe20007ffe0ff */
[----:B------:R-:W-:Y:S01]  /*ad70*/  FMUL R5, R82, R3 ;  /* 0x0000000352057220 */ /* 0x000fe20000400000 */
[----:B------:R-:W-:Y:S01]  /*ad80*/  IMAD R7, R26, c[0x0][0x638], RZ ;  /* 0x00018e001a077a24 */ /* 0x000fe200078e02ff */
[----:B------:R-:W-:Y:S01]  /*ad90*/  FADD R75, R28, R28 ;  /* 0x0000001c1c4b7221 */ /* 0x000fe20000000000 */
[----:B------:R-:W-:Y:S01]  /*ada0*/  IMAD R17, R24, UR19, R11 ;  /* 0x0000001318117c24 */ /* 0x000fe2000f8e020b */
[----:B------:R-:W-:Y:S01]  /*adb0*/  FFMA R5, R80, R27, -R5 ;  /* 0x0000001b50057223 */ /* 0x000fe20000000805 */
[C---:B------:R-:W-:Y:S01]  /*adc0*/  IMAD R15, R24.reuse, UR20, R7 ;  /* 0x00000014180f7c24 */ /* 0x040fe2000f8e0207 */
[-C--:B------:R-:W-:Y:S01]  /*add0*/  FMUL R52, R73, R28.reuse ;  /* 0x0000001c49347220 */ /* 0x080fe20000400000 */
[----:B------:R-:W-:Y:S01]  /*ade0*/  IMAD.WIDE.U32 R10, R24, R77, c[0x0][0x618] ;  /* 0x00018600180a7625 */ /* 0x000fe200078e004d */
[-C--:B------:R-:W-:Y:S01]  /*adf0*/  FMUL R44, R5, R28.reuse ;  /* 0x0000001c052c7220 */ /* 0x080fe20000400000 */
[----:B------:R-:W-:Y:S01]  /*ae00*/  FFMA R2, RZ, R3, R2 ;  /* 0x00000003ff027223 */ /* 0x000fe20000000002 */
[----:B------:R-:W-:Y:S01]  /*ae10*/  FMUL R5, R82, R27 ;  /* 0x0000001b52057220 */ /* 0x000fe20000400000 */
[----:B------:R-:W-:Y:S01]  /*ae20*/  IMAD.WIDE.U32 R6, R24, R81, c[0x0][0x5e0] ;  /* 0x0001780018067625 */ /* 0x000fe200078e0051 */
[----:B------:R-:W-:Y:S01]  /*ae30*/  FMUL R73, R56, R27 ;  /* 0x0000001b38497220 */ /* 0x000fe20000400000 */
[----:B------:R-:W-:Y:S01]  /*ae40*/  FFMA R75, R75, R28, -1 ;  /* 0xbf8000004b4b7423 */ /* 0x000fe2000000001c */
[----:B------:R-:W-:Y:S01]  /*ae50*/  FADD R76, R2, R2 ;  /* 0x00000002024c7221 */ /* 0x000fe20000000000 */
[----:B------:R-:W-:Y:S01]  /*ae60*/  IADD3 R11, R11, R15, RZ ;  /* 0x0000000f0b0b7210 */ /* 0x000fe20007ffe0ff */
[-C--:B------:R-:W-:Y:S01]  /*ae70*/  FFMA R5, R84, R0.reuse, R5 ;  /* 0x0000000054057223 */ /* 0x080fe20000000005 */
[-C--:B------:R-:W-:Y:S01]  /*ae80*/  FFMA R73, R88, R0.reuse, R73 ;  /* 0x0000000058497223 */ /* 0x080fe20000000049 */
[----:B------:R-:W-:Y:S01]  /*ae90*/  IADD3 R7, R7, R17, RZ ;  /* 0x0000001107077210 */ /* 0x000fe20007ffe0ff */
[-C--:B------:R-:W-:Y:S01]  /*aea0*/  FMUL R15, R80, R0.reuse ;  /* 0x00000000500f7220 */ /* 0x080fe20000400000 */
[-C--:B------:R-:W-:Y:S01]  /*aeb0*/  FMUL R17, R84, R27.reuse ;  /* 0x0000001b54117220 */ /* 0x080fe20000400000 */
[----:B------:R-:W-:Y:S01]  /*aec0*/  FMUL R83, R74, R0 ;  /* 0x000000004a537220 */ /* 0x000fe20000400000 */
[----:B------:R-:W-:Y:S01]  /*aed0*/  FMUL R87, R88, R27 ;  /* 0x0000001b58577220 */ /* 0x000fe20000400000 */
[----:B------:R-:W-:Y:S01]  /*aee0*/  FMUL R91, R91, R28 ;  /* 0x0000001c5b5b7220 */ /* 0x000fe20000400000 */
[-C--:B------:R-:W-:Y:S01]  /*aef0*/  FFMA R72, R76, R0.reuse, R75 ;  /* 0x000000004c487223 */ /* 0x080fe2000000004b */
[-C--:B------:R-:W-:Y:S01]  /*af00*/  FFMA R2, R80, R3.reuse, R5 ;  /* 0x0000000350027223 */ /* 0x080fe20000000005 */
[-C--:B------:R-:W-:Y:S01]  /*af10*/  FFMA R73, R74, R3.reuse, R73 ;  /* 0x000000034a497223 */ /* 0x080fe20000000049 */
[----:B------:R-:W-:Y:S01]  /*af20*/  MOV R85, c[0x0][0x5c8] ;  /* 0x0001720000557a02 */ /* 0x000fe20000000f00 */
[-C--:B------:R-:W-:Y:S01]  /*af30*/  FFMA R15, R84, R3.reuse, -R15 ;  /* 0x00000003540f7223 */ /* 0x080fe2000000080f */
[----:B------:R-:W-:Y:S01]  /*af40*/  IMAD R89, R26, c[0x0][0x5c8], RZ ;  /* 0x000172001a597a24 */ /* 0x000fe200078e02ff */
[-C--:B------:R-:W-:Y:S01]  /*af50*/  FFMA R55, R82, R0.reuse, -R17 ;  /* 0x0000000052377223 */ /* 0x080fe20000000811 */
[-C--:B------:R-:W-:Y:S01]  /*af60*/  FFMA R71, -RZ, R0.reuse, R3 ;  /* 0x00000000ff477223 */ /* 0x080fe20000000103 */
[----:B------:R-:W-:Y:S01]  /*af70*/  FFMA R83, R88, R3, -R83 ;  /* 0x0000000358537223 */ /* 0x000fe20000000853 */
[-C--:B------:R-:W-:Y:S01]  /*af80*/  FFMA R87, R56, R0.reuse, -R87 ;  /* 0x0000000038577223 */ /* 0x080fe20000000857 */
[----:B------:R-:W-:Y:S01]  /*af90*/  FFMA R5, R91, 2, R72 ;  /* 0x400000005b057823 */ /* 0x000fe20000000048 */
[----:B------:R-:W-:Y:S01]  /*afa0*/  FFMA R93, RZ, R0, -R27 ;  /* 0x00000000ff5d7223 */ /* 0x000fe2000000081b */
[----:B------:R-:W-:Y:S01]  /*afb0*/  FADD R94, R2, R2 ;  /* 0x00000002025e7221 */ /* 0x000fe20000000000 */
[----:B------:R-:W-:Y:S01]  /*afc0*/  FADD R72, R73, R73 ;  /* 0x0000004949487221 */ /* 0x000fe20000000000 */
[-C--:B------:R-:W-:Y:S01]  /*afd0*/  FMUL R4, R15, R28.reuse ;  /* 0x0000001c0f047220 */ /* 0x080fe20000400000 */
[C---:B------:R-:W-:Y:S01]  /*afe0*/  IMAD R89, R24.reuse, UR24, R89 ;  /* 0x0000001818597c24 */ /* 0x040fe2000f8e0259 */
[-C--:B------:R-:W-:Y:S01]  /*aff0*/  FMUL R15, R55, R28.reuse ;  /* 0x0000001c370f7220 */ /* 0x080fe20000400000 */
[----:B------:R-:W-:Y:S01]  /*b000*/  IMAD.WIDE.U32 R16, R24, R85, c[0x0][0x5a8] ;  /* 0x00016a0018107625 */ /* 0x000fe200078e0055 */
[-C--:B------:R-:W-:Y:S01]  /*b010*/  FMUL R71, R71, R28.reuse ;  /* 0x0000001c47477220 */ /* 0x080fe20000400000 */
[-C--:B------:R-:W-:Y:S01]  /*b020*/  FMUL R55, R83, R28.reuse ;  /* 0x0000001c53377220 */ /* 0x080fe20000400000 */
[-C--:B-1----:R-:W-:Y:S01]  /*b030*/  FMUL R8, R87, R28.reuse ;  /* 0x0000001c57087220 */ /* 0x082fe20000400000 */
[----:B------:R-:W-:Y:S01]  /*b040*/  FMUL R28, R93, R28 ;  /* 0x0000001c5d1c7220 */ /* 0x000fe20000400000 */
[-C--:B------:R-:W-:Y:S01]  /*b050*/  FMUL R96, R94, R0.reuse ;  /* 0x000000005e607220 */ /* 0x080fe20000400000 */
[----:B------:R-:W-:Y:S01]  /*b060*/  FMUL R92, R72, R0 ;  /* 0x00000000485c7220 */ /* 0x000fe20000400000 */
[-C--:B------:R-:W-:Y:S01]  /*b070*/  FMUL R2, R76, R27.reuse ;  /* 0x0000001b4c027220 */ /* 0x080fe20000400000 */
[-C--:B------:R-:W-:Y:S01]  /*b080*/  FMUL R98, R94, R27.reuse ;  /* 0x0000001b5e627220 */ /* 0x080fe20000400000 */
[----:B------:R-:W-:Y:S01]  /*b090*/  FMUL R0, R72, R27 ;  /* 0x0000001b48007220 */ /* 0x000fe20000400000 */
[----:B------:R-:W-:Y:S01]  /*b0a0*/  MOV R93, c[0x0][0x558] ;  /* 0x00015600005d7a02 */ /* 0x000fe20000000f00 */
[----:B------:R-:W-:Y:S01]  /*b0b0*/  IMAD R27, R26, c[0x0][0x558], RZ ;  /* 0x000156001a1b7a24 */ /* 0x000fe200078e02ff */
[----:B------:R-:W-:Y:S01]  /*b0c0*/  IADD3 R17, R17, R89, RZ ;  /* 0x0000005911117210 */ /* 0x000fe20007ffe0ff */
[-C--:B------:R-:W-:Y:S01]  /*b0d0*/  FMUL R76, R76, R3.reuse ;  /* 0x000000034c4c7220 */ /* 0x080fe20000400000 */
[-C--:B------:R-:W-:Y:S01]  /*b0e0*/  FMUL R94, R94, R3.reuse ;  /* 0x000000035e5e7220 */ /* 0x080fe20000400000 */
[----:B------:R-:W-:Y:S01]  /*b0f0*/  FMUL R3, R72, R3 ;  /* 0x0000000348037220 */ /* 0x000fe20000400000 */
[C---:B------:R-:W-:Y:S01]  /*b100*/  IMAD R27, R24.reuse, UR18, R27 ;  /* 0x00000012181b7c24 */ /* 0x040fe2000f8e021b */
[----:B------:R-:W-:Y:S01]  /*b110*/  MOV R91, c[0x0][0x4b0] ;  /* 0x00012c00005b7a02 */ /* 0x000fe20000000f00 */
[----:B------:R-:W-:Y:S01]  /*b120*/  IMAD.WIDE.U32 R72, R24, R93, c[0x0][0x538] ;  /* 0x00014e0018487625 */ /* 0x000fe200078e005d */
[----:B------:R0:W2:Y:S03]  /*b130*/  LDG.E R83, [R6.64] ;  /* 0x0000001606537981 */ /* 0x0000a6000c1e1900 */
[----:B------:R-:W-:Y:S01]  /*b140*/  IMAD R87, R26, c[0x0][0x4b0], RZ ;  /* 0x00012c001a577a24 */ /* 0x000fe200078e02ff */
[----:B------:R1:W3:Y:S01]  /*b150*/  LDG.E R86, [R16.64] ;  /* 0x0000001610567981 */ /* 0x0002e2000c1e1900 */
[----:B------:R-:W-:-:S02]  /*b160*/  IADD3 R73, R73, R27, RZ ;  /* 0x0000001b49497210 */ /* 0x000fc40007ffe0ff */
[----:B------:R-:W-:Y:S01]  /*b170*/  IMAD R87, R24, UR16, R87 ;  /* 0x0000001018577c24 */ /* 0x000fe2000f8e0257 */
[----:B------:R4:W5:Y:S01]  /*b180*/  LDG.E R78, [R18.64] ;  /* 0x00000016124e7981 */ /* 0x000962000c1e1900 */
[----:B0-----:R-:W-:-:S03]  /*b190*/  IMAD R7, R26, c[0x0][0x520], RZ ;  /* 0x000148001a077a24 */ /* 0x001fc600078e02ff */
[----:B------:R0:W2:Y:S01]  /*b1a0*/  LDG.E R27, [R10.64] ;  /* 0x000000160a1b7981 */ /* 0x0000a2000c1e1900 */
[----:B-1----:R-:W-:Y:S01]  /*b1b0*/  MOV R17, c[0x0][0x520] ;  /* 0x0001480000117a02 */ /* 0x002fe20000000f00 */
[C---:B------:R-:W-:Y:S01]  /*b1c0*/  FFMA R80, R75.reuse, R80, R94 ;  /* 0x000000504b507223 */ /* 0x040fe2000000005e */
[----:B------:R-:W-:Y:S01]  /*b1d0*/  MOV R95, c[0x0][0x4e8] ;  /* 0x00013a00005f7a02 */ /* 0x000fe20000000f00 */
[----:B------:R-:W-:Y:S01]  /*b1e0*/  FFMA R89, R75, R82, R98 ;  /* 0x000000524b597223 */ /* 0x000fe20000000062 */
[C---:B----4-:R-:W-:Y:S01]  /*b1f0*/  IMAD.WIDE.U32 R18, R24.reuse, R91, c[0x0][0x490] ;  /* 0x0001240018127625 */ /* 0x050fe200078e005b */
[----:B------:R1:W4:Y:S03]  /*b200*/  LDG.E R72, [R72.64] ;  /* 0x0000001648487981 */ /* 0x000326000c1e1900 */
[C---:B0-----:R-:W-:Y:S02]  /*b210*/  IMAD R11, R24.reuse, UR17, R7 ;  /* 0x00000011180b7c24 */ /* 0x041fe4000f8e0207 */
[C---:B------:R-:W-:Y:S01]  /*b220*/  IMAD.WIDE.U32 R6, R24.reuse, R17, c[0x0][0x500] ;  /* 0x0001400018067625 */ /* 0x040fe200078e0011 */
[----:B------:R-:W-:Y:S01]  /*b230*/  IADD3 R19, R19, R87, RZ ;  /* 0x0000005713137210 */ /* 0x000fe20007ffe0ff */
[----:B------:R-:W-:Y:S01]  /*b240*/  FFMA R87, R75, R84, R96 ;  /* 0x000000544b577223 */ /* 0x000fe20000000060 */
[----:B------:R-:W-:-:S02]  /*b250*/  IADD3 R96, R24, 0x1, RZ ;  /* 0x0000000118607810 */ /* 0x000fc40007ffe0ff */
[----:B------:R-:W-:Y:S01]  /*b260*/  IADD3 R7, R7, R11, RZ ;  /* 0x0000000b07077210 */ /* 0x000fe20007ffe0ff */
[----:B------:R-:W-:Y:S01]  /*b270*/  IMAD R11, R26, c[0x0][0x4e8], RZ ;  /* 0x00013a001a0b7a24 */ /* 0x000fe200078e02ff */
[----:B------:R-:W-:Y:S01]  /*b280*/  SHF.R.S32.HI R94, RZ, 0x1f, R96 ;  /* 0x0000001fff5e7819 */ /* 0x000fe20000011460 */
[----:B------:R0:W2:Y:S04]  /*b290*/  LDG.E R90, [R18.64] ;  /* 0x00000016125a7981 */ /* 0x0000a8000c1e1900 */
[----:B------:R1:W2:Y:S01]  /*b2a0*/  LDG.E R84, [R6.64] ;  /* 0x0000001606547981 */ /* 0x0002a2000c1e1900 */
[C---:B0-----:R-:W-:Y:S02]  /*b2b0*/  IMAD R19, R24.reuse, UR25, R11 ;  /* 0x0000001918137c24 */ /* 0x041fe4000f8e020b */
[----:B------:R-:W-:-:S04]  /*b2c0*/  IMAD.WIDE.U32 R10, R24, R95, c[0x0][0x4c8] ;  /* 0x00013200180a7625 */ /* 0x000fc800078e005f */
[----:B-1----:R-:W-:Y:S01]  /*b2d0*/  IMAD R7, R94, c[0x0][0x4b0], RZ ;  /* 0x00012c005e077a24 */ /* 0x002fe200078e02ff */
[----:B------:R-:W-:Y:S01]  /*b2e0*/  IADD3 R11, R11, R19, RZ ;  /* 0x000000130b0b7210 */ /* 0x000fe20007ffe0ff */
[----:B------:R-:W-:-:S04]  /*b2f0*/  IMAD.WIDE.U32 R18, R96, R91, c[0x0][0x490] ;  /* 0x0001240060127625 */ /* 0x000fc800078e005b */
[----:B------:R-:W-:Y:S01]  /*b300*/  IMAD R7, R96, UR16, R7 ;  /* 0x0000001060077c24 */ /* 0x000fe2000f8e0207 */
[----:B------:R0:W2:Y:S04]  /*b310*/  LDG.E R26, [R10.64] ;  /* 0x000000160a1a7981 */ /* 0x0000a8000c1e1900 */
[----:B------:R-:W-:Y:S01]  /*b320*/  IADD3 R19, R19, R7, RZ ;  /* 0x0000000713137210 */ /* 0x000fe20007ffe0ff */
[----:B------:R-:W-:-:S04]  /*b330*/  IMAD R7, R94, c[0x0][0x520], RZ ;  /* 0x000148005e077a24 */ /* 0x000fc800078e02ff */
[----:B------:R1:W2:Y:S01]  /*b340*/  LDG.E R91, [R18.64] ;  /* 0x00000016125b7981 */ /* 0x0002a2000c1e1900 */
[C---:B0-----:R-:W-:Y:S02]  /*b350*/  IMAD R11, R96.reuse, UR17, R7 ;  /* 0x00000011600b7c24 */ /* 0x041fe4000f8e0207 */
[----:B------:R-:W-:-:S05]  /*b360*/  IMAD.WIDE.U32 R6, R96, R17, c[0x0][0x500] ;  /* 0x0001400060067625 */ /* 0x000fca00078e0011 */
[----:B------:R-:W-:Y:S01]  /*b370*/  IADD3 R7, R7, R11, RZ ;  /* 0x0000000b07077210 */ /* 0x000fe20007ffe0ff */
[----:B------:R-:W-:-:S04]  /*b380*/  IMAD R11, R94, c[0x0][0x558], RZ ;  /* 0x000156005e0b7a24 */ /* 0x000fc800078e02ff */
[C---:B------:R-:W-:Y:S01]  /*b390*/  IMAD R17, R96.reuse, UR18, R11 ;  /* 0x0000001260117c24 */ /* 0x040fe2000f8e020b */
[----:B------:R0:W2:Y:S01]  /*b3a0*/  LDG.E R24, [R6.64] ;  /* 0x0000001606187981 */ /* 0x0000a2000c1e1900 */
[----:B------:R-:W-:-:S05]  /*b3b0*/  IMAD.WIDE.U32 R10, R96, R93, c[0x0][0x538] ;  /* 0x00014e00600a7625 */ /* 0x000fca00078e005d */
[----:B------:R-:W-:Y:S01]  /*b3c0*/  IADD3 R11, R11, R17, RZ ;  /* 0x000000110b0b7210 */ /* 0x000fe20007ffe0ff */
[----:B------:R-:W-:-:S04]  /*b3d0*/  IMAD R17, R94, c[0x0][0x4e8], RZ ;  /* 0x00013a005e117a24 */ /* 0x000fc800078e02ff */
[C---:B------:R-:W-:Y:S01]  /*b3e0*/  IMAD R93, R96.reuse, UR25, R17 ;  /* 0x00000019605d7c24 */ /* 0x040fe2000f8e0211 */
[----:B------:R0:W2:Y:S01]  /*b3f0*/  LDG.E R82, [R10.64] ;  /* 0x000000160a527981 */ /* 0x0000a2000c1e1900 */
[----:B------:R-:W-:-:S04]  /*b400*/  IMAD.WIDE.U32 R16, R96, R95, c[0x0][0x4c8] ;  /* 0x0001320060107625 */ /* 0x000fc800078e005f */
[----:B-1----:R-:W-:Y:S01]  /*b410*/  IMAD R19, R94, c[0x0][0x5c8], RZ ;  /* 0x000172005e137a24 */ /* 0x002fe200078e02ff */
[----:B------:R-:W-:-:S03]  /*b420*/  IADD3 R17, R17, R93, RZ ;  /* 0x0000005d11117210 */ /* 0x000fc60007ffe0ff */
[C---:B------:R-:W-:Y:S02]  /*b430*/  IMAD R93, R96.reuse, UR24, R19 ;  /* 0x00000018605d7c24 */ /* 0x040fe4000f8e0213 */
[----:B------:R-:W-:Y:S02]  /*b440*/  IMAD.WIDE.U32 R18, R96, R85, c[0x0][0x5a8] ;  /* 0x00016a0060127625 */ /* 0x000fe400078e0055 */
[----:B------:R1:W2:Y:S02]  /*b450*/  LDG.E R85, [R16.64] ;  /* 0x0000001610557981 */ /* 0x0002a4000c1e1900 */
[C---:B0-----:R-:W-:Y:S01]  /*b460*/  IMAD R7, R94.reuse, c[0x0][0x600], RZ ;  /* 0x000180005e077a24 */ /* 0x041fe200078e02ff */
[----:B------:R-:W-:Y:S01]  /*b470*/  IADD3 R19, R19, R93, RZ ;  /* 0x0000005d13137210 */ /* 0x000fe20007ffe0ff */
[----:B------:R-:W-:Y:S02]  /*b480*/  IMAD R11, R94, c[0x0][0x590], RZ ;  /* 0x000164005e0b7a24 */ /* 0x000fe400078e02ff */
[----:B------:R-:W-:-:S02]  /*b490*/  IMAD R93, R96, UR19, R7 ;  /* 0x00000013605d7c24 */ /* 0x000fc4000f8e0207 */
[C---:B------:R-:W-:Y:S01]  /*b4a0*/  IMAD.WIDE.U32 R6, R96.reuse, R81, c[0x0][0x5e0] ;  /* 0x0001780060067625 */ /* 0x040fe200078e0051 */
[----:B------:R0:W2:Y:S03]  /*b4b0*/  LDG.E R19, [R18.64] ;  /* 0x0000001612137981 */ /* 0x0000a6000c1e1900 */
[C---:B------:R-:W-:Y:S02]  /*b4c0*/  IMAD R81, R96.reuse, UR21, R11 ;  /* 0x0000001560517c24 */ /* 0x040fe4000f8e020b */
[----:B------:R-:W-:-:S05]  /*b4d0*/  IMAD.WIDE.U32 R10, R96, R79, c[0x0][0x570] ;  /* 0x00015c00600a7625 */ /* 0x000fca00078e004f */
[----:B------:R-:W-:Y:S01]  /*b4e0*/  IADD3 R11, R11, R81, RZ ;  /* 0x000000510b0b7210 */ /* 0x000fe20007ffe0ff */
[----:B-1----:R-:W-:-:S05]  /*b4f0*/  IMAD R17, R94, c[0x0][0x638], RZ ;  /* 0x00018e005e117a24 */ /* 0x002fca00078e02ff */
[----:B------:R1:W2:Y:S01]  /*b500*/  LDG.E R11, [R10.64] ;  /* 0x000000160a0b7981 */ /* 0x0002a2000c1e1900 */
[C---:B------:R-:W-:Y:S02]  /*b510*/  IMAD R79, R96.reuse, UR20, R17 ;  /* 0x00000014604f7c24 */ /* 0x040fe4000f8e0211 */
[----:B------:R-:W-:Y:S01]  /*b520*/  IMAD.WIDE.U32 R16, R96, R77, c[0x0][0x618] ;  /* 0x0001860060107625 */ /* 0x000fe200078e004d */
[----:B------:R-:W-:-:S04]  /*b530*/  IADD3 R7, R7, R93, RZ ;  /* 0x0000005d07077210 */ /* 0x000fc80007ffe0ff */
[----:B------:R-:W-:Y:S01]  /*b540*/  IADD3 R17, R17, R79, RZ ;  /* 0x0000004f11117210 */ /* 0x000fe20007ffe0ff */
[----:B------:R0:W2:Y:S04]  /*b550*/  LDG.E R6, [R6.64] ;  /* 0x0000001606067981 */ /* 0x0000a8000c1e1900 */
[----:B------:R0:W2:Y:S01]  /*b560*/  LDG.E R16, [R16.64] ;  /* 0x0000001610107981 */ /* 0x0000a2000c1e1900 */
[C---:B-1----:R-:W-:Y:S01]  /*b570*/  FFMA R10, R75.reuse, R56, R0 ;  /* 0x000000384b0a7223 */ /* 0x042fe20000000000 */
[----:B------:R-:W-:-:S03]  /*b580*/  FFMA R73, R75, R88, R92 ;  /* 0x000000584b497223 */ /* 0x000fc6000000005c */
[----:B------:R-:W-:Y:S01]  /*b590*/  FFMA R10, R55, 2, R10 ;  /* 0x40000000370a7823 */ /* 0x000fe2000000000a */
[----:B------:R-:W-:Y:S01]  /*b5a0*/  FFMA R3, R75, R74, R3 ;  /* 0x0000004a4b037223 */ /* 0x000fe20000000003 */
[----:B------:R-:W-:Y:S01]  /*b5b0*/  FFMA R73, R52, 2, R73 ;  /* 0x4000000034497823 */ /* 0x000fe20000000049 */
[----:B------:R-:W-:Y:S01]  /*b5c0*/  FSETP.GT.AND P4, PT, R14, RZ, PT ;  /* 0x000000ff0e00720b */ /* 0x000fe20003f84000 */
[----:B0-----:R-:W-:Y:S01]  /*b5d0*/  FMUL R7, R37, R10 ;  /* 0x0000000a25077220 */ /* 0x001fe20000400000 */
[----:B------:R-:W-:Y:S01]  /*b5e0*/  FMUL R18, R36, c[0x0][0x654] ;  /* 0x0001950024127a20 */ /* 0x000fe20000400000 */
[----:B------:R-:W-:Y:S02]  /*b5f0*/  FFMA R8, R8, 2, R3 ;  /* 0x4000000008087823 */ /* 0x000fe40000000003 */
[----:B------:R-:W-:Y:S01]  /*b600*/  FFMA R36, R38, R73, R7 ;  /* 0x0000004926247223 */ /* 0x000fe20000000007 */
[----:B------:R-:W-:Y:S01]  /*b610*/  FFMA R2, RZ, R75, R2 ;  /* 0x0000004bff027223 */ /* 0x000fe20000000002 */
[----:B------:R-:W-:-:S02]  /*b620*/  FFMA R18, R29, c[0x0][0x650], R18 ;  /* 0x000194001d127a23 */ /* 0x000fc40000000012 */
[----:B------:R-:W-:Y:S01]  /*b630*/  FFMA R17, R35, R8, R36 ;  /* 0x0000000823117223 */ /* 0x000fe20000000024 */
[----:B------:R-:W-:Y:S01]  /*b640*/  FSETP.GEU.AND P5, PT, R14, RZ, PT ;  /* 0x000000ff0e00720b */ /* 0x000fe20003fae000 */
[----:B------:R-:W-:Y:S01]  /*b650*/  FFMA R29, RZ, R75, R76 ;  /* 0x0000004bff1d7223 */ /* 0x000fe2000000004c */
[----:B------:R-:W-:Y:S01]  /*b660*/  FFMA R0, R71, 2, R2 ;  /* 0x4000000047007823 */ /* 0x000fe20000000002 */
[----:B------:R-:W-:Y:S01]  /*b670*/  FFMA R4, R4, 2, R89 ;  /* 0x4000000004047823 */ /* 0x000fe20000000059 */
[----:B------:R-:W-:Y:S01]  /*b680*/  @P4 FMNMX R3, RZ, R17, PT ;  /* 0x00000011ff034209 */ /* 0x000fe20003800000 */
[----:B------:R-:W-:Y:S01]  /*b690*/  FFMA R2, R28, 2, R29 ;  /* 0x400000001c027823 */ /* 0x000fe2000000001d */
[C---:B------:R-:W-:Y:S01]  /*b6a0*/  FMUL R28, R37.reuse, R0 ;  /* 0x00000000251c7220 */ /* 0x040fe20000400000 */
[----:B------:R-:W-:Y:S01]  /*b6b0*/  FFMA R52, R44, 2, R87 ;  /* 0x400000002c347823 */ /* 0x000fe20000000057 */
[----:B------:R-:W-:Y:S01]  /*b6c0*/  FMUL R37, R37, R4 ;  /* 0x0000000425257220 */ /* 0x000fe20000400000 */
[----:B------:R-:W-:Y:S01]  /*b6d0*/  @P4 FADD R44, RZ, R14 ;  /* 0x0000000eff2c4221 */ /* 0x000fe20000000000 */
[----:B------:R-:W-:Y:S01]  /*b6e0*/  @P4 FMUL R3, RZ, R3 ;  /* 0x00000003ff034220 */ /* 0x000fe20000400000 */
[C---:B------:R-:W-:Y:S01]  /*b6f0*/  FFMA R28, R38.reuse, R5, R28 ;  /* 0x00000005261c7223 */ /* 0x040fe2000000001c */
[----:B------:R-:W-:Y:S01]  /*b700*/  FFMA R80, R15, 2, R80 ;  /* 0x400000000f507823 */ /* 0x000fe20000000050 */
[----:B------:R-:W-:Y:S01]  /*b710*/  FFMA R38, R38, R52, R37 ;  /* 0x0000003426267223 */ /* 0x000fe20000000025 */
[----:B------:R-:W-:Y:S01]  /*b720*/  @P4 FFMA R65, RZ, R44, -R3 ;  /* 0x0000002cff414223 */ /* 0x000fe20000000803 */
[----:B------:R-:W-:Y:S01]  /*b730*/  @!P5 FMNMX R3, RZ, R17, !PT ;  /* 0x00000011ff03d209 */ /* 0x000fe20007800000 */
[C---:B------:R-:W-:Y:S01]  /*b740*/  FFMA R7, R35.reuse, R2, R28 ;  /* 0x0000000223077223 */ /* 0x040fe2000000001c */
[----:B------:R-:W-:Y:S01]  /*b750*/  FFMA R35, R35, R80, R38 ;  /* 0x0000005023237223 */ /* 0x000fe20000000026 */
[----:B------:R-:W-:Y:S01]  /*b760*/  FMUL R38, R14, c[0x0][0x650] ;  /* 0x000194000e267a20 */ /* 0x000fe20000400000 */
[----:B------:R-:W-:Y:S01]  /*b770*/  @!P5 FADD R14, RZ, R14 ;  /* 0x0000000eff0ed221 */ /* 0x000fe20000000000 */
[----:B------:R-:W-:-:S04]  /*b780*/  @!P5 FMUL R3, RZ, R3 ;  /* 0x00000003ff03d220 */ /* 0x000fc80000400000 */
[----:B------:R-:W-:Y:S01]  /*b790*/  @!P5 FFMA R66, RZ, R14, -R3 ;  /* 0x0000000eff42d223 */ /* 0x000fe20000000803 */
[----:B------:R-:W-:-:S04]  /*b7a0*/  FFMA R38, R21, R17, -R38 ;  /* 0x0000001115267223 */ /* 0x000fc80000000826 */
[----:B------:R-:W-:Y:S01]  /*b7b0*/  FADD R38, RZ, R38 ;  /* 0x00000026ff267221 */ /* 0x000fe20000000000 */
[-C--:B---3--:R-:W-:Y:S02]  /*b7c0*/  FSETP.GEU.AND P1, PT, R86, -R13.reuse, PT ;  /* 0x8000000d5600720b */ /* 0x088fe40003f2e000 */
[----:B-----5:R-:W-:-:S11]  /*b7d0*/  FSETP.GT.AND P0, PT, R78, -R13, PT ;  /* 0x8000000d4e00720b */ /* 0x020fd60003f04000 */
[-C--:B------:R-:W-:Y:S01]  /*b7e0*/  @!P1 FMNMX R36, RZ, R7.reuse, !PT ;  /* 0x00000007ff249209 */ /* 0x080fe20007800000 */
[--C-:B------:R-:W-:Y:S01]  /*b7f0*/  @!P1 FADD R86, R86, R13.reuse ;  /* 0x0000000d56569221 */ /* 0x100fe20000000000 */
[----:B------:R-:W-:Y:S01]  /*b800*/  @P0 FMNMX R28, RZ, R7, PT ;  /* 0x00000007ff1c0209 */ /* 0x000fe20003800000 */
[----:B------:R-:W-:Y:S01]  /*b810*/  @P0 FADD R78, R78, R13 ;  /* 0x0000000d4e4e0221 */ /* 0x000fe20000000000 */
[----:B----4-:R-:W-:-:S03]  /*b820*/  FMUL R7, R7, R72 ;  /* 0x0000004807077220 */ /* 0x010fc60000400000 */
[C---:B--2---:R-:W-:Y:S01]  /*b830*/  @P0 FMUL R28, R27.reuse, R28 ;  /* 0x0000001c1b1c0220 */ /* 0x044fe20000400000 */
[----:B------:R-:W-:Y:S01]  /*b840*/  @!P1 FMUL R27, R27, R36 ;  /* 0x000000241b1b9220 */ /* 0x000fe20000400000 */
[----:B------:R-:W-:Y:S02]  /*b850*/  FADD R13, -R90, -R13 ;  /* 0x8000000d5a0d7221 */ /* 0x000fe40000000100 */
[C---:B------:R-:W-:Y:S02]  /*b860*/  @P0 FFMA R67, R83.reuse, R78, -R28 ;  /* 0x0000004e53430223 */ /* 0x040fe4000000081c */
[----:B------:R-:W-:Y:S01]  /*b870*/  FFMA R7, R84, R13, R7 ;  /* 0x0000000d54077223 */ /* 0x000fe20000000007 */
[----:B------:R-:W-:-:S03]  /*b880*/  @!P1 FFMA R68, R83, R86, -R27 ;  /* 0x0000005653449223 */ /* 0x000fc6000000081b */
[----:B------:R-:W-:Y:S01]  /*b890*/  FADD R26, R26, R7 ;  /* 0x000000071a1a7221 */ /* 0x000fe20000000000 */
[----:B------:R-:W-:Y:S01]  /*b8a0*/  FSEL R7, R65, RZ, P4 ;  /* 0x000000ff41077208 */ /* 0x000fe20002000000 */
[----:B------:R-:W-:-:S03]  /*b8b0*/  FADD R91, -R12, -R91 ;  /* 0x8000005b0c5b7221 */ /* 0x000fc60000000100 */
[----:B------:R-:W-:-:S05]  /*b8c0*/  FSEL R7, R66, R7, !P5 ;  /* 0x0000000742077208 */ /* 0x000fca0006800000 */
[----:B------:R-:W-:Y:S01]  /*b8d0*/  FADD R7, -R7, R38 ;  /* 0x0000002607077221 */ /* 0x000fe20000000100 */
[----:B------:R-:W-:Y:S01]  /*b8e0*/  FMUL R15, R35, R82 ;  /* 0x00000052230f7220 */ /* 0x000fe20000400000 */
[-C--:B------:R-:W-:Y:S02]  /*b8f0*/  FSETP.GEU.AND P3, PT, R19, -R12.reuse, PT ;  /* 0x8000000c1300720b */ /* 0x080fe40003f6e000 */
[----:B------:R-:W-:-:S11]  /*b900*/  FSETP.GT.AND P2, PT, R11, -R12, PT ;  /* 0x8000000c0b00720b */ /* 0x000fd60003f44000 */
[-C--:B------:R-:W-:Y:S01]  /*b910*/  @!P3 FMNMX R13, RZ, R35.reuse, !PT ;  /* 0x00000023ff0db209 */ /* 0x080fe20007800000 */
[C---:B------:R-:W-:Y:S01]  /*b920*/  @!P3 FADD R19, R12.reuse, R19 ;  /* 0x000000130c13b221 */ /* 0x040fe20000000000 */
[----:B------:R-:W-:Y:S01]  /*b930*/  @P2 FMNMX R3, RZ, R35, PT ;  /* 0x00000023ff032209 */ /* 0x000fe20003800000 */
[----:B------:R-:W-:-:S04]  /*b940*/  @P2 FADD R11, R12, R11 ;  /* 0x0000000b0c0b2221 */ /* 0x000fc80000000000 */
[C---:B------:R-:W-:Y:S01]  /*b950*/  @P2 FMUL R3, R16.reuse, R3 ;  /* 0x0000000310032220 */ /* 0x040fe20000400000 */
[----:B------:R-:W-:-:S03]  /*b960*/  @!P3 FMUL R16, R16, R13 ;  /* 0x0000000d1010b220 */ /* 0x000fc60000400000 */
[C---:B------:R-:W-:Y:S01]  /*b970*/  @P2 FFMA R69, R6.reuse, R11, -R3 ;  /* 0x0000000b06452223 */ /* 0x040fe20000000803 */
[----:B------:R-:W-:Y:S01]  /*b980*/  FSEL R3, R67, RZ, P0 ;  /* 0x000000ff43037208 */ /* 0x000fe20000000000 */
[----:B------:R-:W-:Y:S01]  /*b990*/  @!P3 FFMA R70, R6, R19, -R16 ;  /* 0x000000130646b223 */ /* 0x000fe20000000810 */
[----:B------:R-:W-:Y:S02]  /*b9a0*/  FFMA R24, R24, R91, R15 ;  /* 0x0000005b18187223 */ /* 0x000fe4000000000f */
[----:B------:R-:W-:Y:S02]  /*b9b0*/  FSEL R3, R68, R3, !P1 ;  /* 0x0000000344037208 */ /* 0x000fe40004800000 */
[----:B------:R-:W-:Y:S01]  /*b9c0*/  FSEL R11, R69, RZ, P2 ;  /* 0x000000ff450b7208 */ /* 0x000fe20001000000 */
[----:B------:R-:W-:Y:S02]  /*b9d0*/  FADD R85, R85, R24 ;  /* 0x0000001855557221 */ /* 0x000fe40000000000 */
[----:B------:R-:W-:Y:S01]  /*b9e0*/  FADD R3, -R3, R26 ;  /* 0x0000001a03037221 */ /* 0x000fe20000000100 */
[----:B------:R-:W-:Y:S01]  /*b9f0*/  FSEL R6, R70, R11, !P3 ;  /* 0x0000000b46067208 */ /* 0x000fe20005800000 */
[----:B------:R-:W-:-:S02]  /*ba00*/  FMUL R12, R39, c[0x0][0x654] ;  /* 0x00019500270c7a20 */ /* 0x000fc40000400000 */
[-C--:B------:R-:W-:Y:S01]  /*ba10*/  FFMA R5, R5, R3.reuse, RZ ;  /* 0x0000000305057223 */ /* 0x080fe200000000ff */
[-C--:B------:R-:W-:Y:S01]  /*ba20*/  FFMA R11, R0, R3.reuse, RZ ;  /* 0x00000003000b7223 */ /* 0x080fe200000000ff */
[----:B------:R-:W-:Y:S01]  /*ba30*/  FADD R85, -R6, R85 ;  /* 0x0000005506557221 */ /* 0x000fe20000000100 */
[----:B------:R-:W-:Y:S01]  /*ba40*/  FFMA R3, R2, R3, RZ ;  /* 0x0000000302037223 */ /* 0x000fe200000000ff */
[----:B------:R-:W-:Y:S01]  /*ba50*/  FMUL R13, R40, c[0x0][0x654] ;  /* 0x00019500280d7a20 */ /* 0x000fe20000400000 */
[----:B------:R-:W-:Y:S01]  /*ba60*/  FFMA R31, R31, c[0x0][0x650], R12 ;  /* 0x000194001f1f7a23 */ /* 0x000fe2000000000c */
[-C--:B------:R-:W-:Y:S01]  /*ba70*/  FFMA R52, R52, R85.reuse, R5 ;  /* 0x0000005534347223 */ /* 0x080fe20000000005 */
[-C--:B------:R-:W-:Y:S01]  /*ba80*/  FFMA R11, R4, R85.reuse, R11 ;  /* 0x00000055040b7223 */ /* 0x080fe2000000000b */
[----:B------:R-:W-:Y:S01]  /*ba90*/  FFMA R3, R80, R85, R3 ;  /* 0x0000005550037223 */ /* 0x000fe20000000003 */
[----:B------:R-:W-:Y:S01]  /*baa0*/  FFMA R6, R34, c[0x0][0x650], R13 ;  /* 0x0001940022067a23 */ /* 0x000fe2000000000d */
[-C--:B------:R-:W-:Y:S01]  /*bab0*/  FFMA R79, R73, R7.reuse, R52 ;  /* 0x00000007494f7223 */ /* 0x080fe20000000034 */
[-C--:B------:R-:W-:Y:S01]  /*bac0*/  FFMA R78, R10, R7.reuse, R11 ;  /* 0x000000070a4e7223 */ /* 0x080fe2000000000b */
[----:B------:R-:W-:Y:S01]  /*bad0*/  FFMA R19, R8, R7, R3 ;  /* 0x0000000708137223 */ /* 0x000fe20000000003 */
[----:B------:R-:W-:Y:S01]  /*bae0*/  FADD R52, R18, R51 ;  /* 0x0000003312347221 */ /* 0x000fe20000000000 */
[----:B------:R-:W-:Y:S01]  /*baf0*/  FADD R7, R31, R50 ;  /* 0x000000321f077221 */ /* 0x000fe20000000000 */
[----:B------:R-:W-:-:S02]  /*bb00*/  FADD R6, R6, R49 ;  /* 0x0000003106067221 */ /* 0x000fc40000000000 */
.L_x_709:
[----:B------:R-:W-:Y:S05]  /*bb10*/  BSYNC B3 ;  /* 0x0000000000037941 */ /* 0x000fea0003800000 */
.L_x_708:
[----:B------:R-:W-:Y:S01]  /*bb20*/  ISETP.GE.AND P1, PT, R25, RZ, PT ;  /* 0x000000ff1900720c */ /* 0x000fe20003f26270 */
[----:B------:R-:W-:Y:S01]  /*bb30*/  BSSY B1, `(.L_x_753) ;  /* 0x000001b000017945 */ /* 0x000fe20003800000 */
[----:B------:R-:W-:-:S04]  /*bb40*/  ISETP.NE.AND P0, PT, R22, 0x6, PT ;  /* 0x000000061600780c */ /* 0x000fc80003f05270 */
[----:B------:R-:W-:Y:S02]  /*bb50*/  FSEL R15, R6, R49, !P0 ;  /* 0x00000031060f7208 */ /* 0x000fe40004000000 */
[----:B------:R-:W-:Y:S02]  /*bb60*/  FSEL R50, R7, R50, !P0 ;  /* 0x0000003207327208 */ /* 0x000fe40004000000 */
[----:B------:R-:W-:-:S03]  /*bb70*/  FSEL R11, R52, R51, !P0 ;  /* 0x00000033340b7208 */ /* 0x000fc60004000000 */
[----:B------:R-:W-:Y:S05]  /*bb80*/  @!P1 BRA `(.L_x_754) ;  /* 0x0000015000009947 */ /* 0x000fea0003800000 */
[----:B------:R-:W-:Y:S01]  /*bb90*/  SHF.R.S32.HI R2, RZ, 0x1f, R25 ;  /* 0x0000001fff027819 */ /* 0x000fe20000011419 */
[-C--:B------:R-:W-:Y:S01]  /*bba0*/  FMUL R5, R41, R50.reuse ;  /* 0x0000003229057220 */ /* 0x080fe20000400000 */
[----:B------:R-:W-:Y:S01]  /*bbb0*/  MOV R6, c[0x0][0x678] ;  /* 0x00019e0000067a02 */ /* 0x000fe20000000f00 */
[----:B------:R-:W-:Y:S01]  /*bbc0*/  FMUL R0, R43, R15 ;  /* 0x0000000f2b007220 */ /* 0x000fe20000400000 */
[----:B------:R-:W-:Y:S01]  /*bbd0*/  FMUL R4, R42, R11 ;  /* 0x0000000b2a047220 */ /* 0x000fe20000400000 */
[----:B------:R-:W-:Y:S01]  /*bbe0*/  IMAD R2, R2, c[0x0][0x678], RZ ;  /* 0x00019e0002027a24 */ /* 0x000fe200078e02ff */
[----:B------:R-:W-:Y:S01]  /*bbf0*/  FFMA R42, R42, R15, -R5 ;  /* 0x0000000f2a2a7223 */ /* 0x000fe20000000805 */
[----:B------:R-:W-:Y:S01]  /*bc00*/  FFMA R41, R41, R11, -R0 ;  /* 0x0000000b29297223 */ /* 0x000fe20000000800 */
[----:B------:R-:W-:Y:S01]  /*bc10*/  FFMA R4, R43, R50, -R4 ;  /* 0x000000322b047223 */ /* 0x000fe20000000804 */
[C---:B------:R-:W-:Y:S01]  /*bc20*/  IMAD R7, R25.reuse, UR27, R2 ;  /* 0x0000001b19077c24 */ /* 0x040fe2000f8e0202 */
[----:B------:R-:W-:Y:S01]  /*bc30*/  FADD R5, R42, R79 ;  /* 0x0000004f2a057221 */ /* 0x000fe20000000000 */
[----:B------:R-:W-:Y:S01]  /*bc40*/  IMAD.WIDE.U32 R2, R25, R6, c[0x0][0x658] ;  /* 0x0001960019027625 */ /* 0x000fe200078e0006 */
[----:B------:R-:W-:-:S04]  /*bc50*/  FADD R41, R41, R78 ;  /* 0x0000004e29297221 */ /* 0x000fc80000000000 */
[----:B------:R-:W-:Y:S01]  /*bc60*/  IADD3 R3, R3, R7, RZ ;  /* 0x0000000703037210 */ /* 0x000fe20007ffe0ff */
[----:B------:R-:W-:-:S04]  /*bc70*/  FADD R7, R4, R19 ;  /* 0x0000001304077221 */ /* 0x000fc80000000000 */
[----:B------:R0:W-:Y:S04]  /*bc80*/  RED.E.ADD.F32.FTZ.RN.STRONG.GPU [R2.64], R5 ;  /* 0x000000050200798e */ /* 0x0001e8000c10e796 */
[----:B------:R0:W-:Y:S04]  /*bc90*/  RED.E.ADD.F32.FTZ.RN.STRONG.GPU [R2.64+0x4], R41 ;  /* 0x000004290200798e */ /* 0x0001e8000c10e796 */
[----:B------:R0:W-:Y:S04]  /*bca0*/  RED.E.ADD.F32.FTZ.RN.STRONG.GPU [R2.64+0x8], R7 ;  /* 0x000008070200798e */ /* 0x0001e8000c10e796 */
[----:B------:R0:W-:Y:S04]  /*bcb0*/  RED.E.ADD.F32.FTZ.RN.STRONG.GPU [R2.64+0xc], R11 ;  /* 0x00000c0b0200798e */ /* 0x0001e8000c10e796 */
[----:B------:R0:W-:Y:S04]  /*bcc0*/  RED.E.ADD.F32.FTZ.RN.STRONG.GPU [R2.64+0x10], R50 ;  /* 0x000010320200798e */ /* 0x0001e8000c10e796 */
[----:B------:R0:W-:Y:S02]  /*bcd0*/  RED.E.ADD.F32.FTZ.RN.STRONG.GPU [R2.64+0x14], R15 ;  /* 0x0000140f0200798e */ /* 0x0001e4000c10e796 */
.L_x_754:
[----:B------:R-:W-:Y:S05]  /*bce0*/  BSYNC B1 ;  /* 0x0000000000017941 */ /* 0x000fea0003800000 */
.L_x_753:
[----:B0-----:R-:W-:Y:S01]  /*bcf0*/  SHF.R.S32.HI R2, RZ, 0x1f, R23 ;  /* 0x0000001fff027819 */ /* 0x001fe20000011417 */
[CC--:B------:R-:W-:Y:S01]  /*bd00*/  FMUL R3, R33.reuse, R50.reuse ;  /* 0x0000003221037220 */ /* 0x0c0fe20000400000 */
[----:B------:R-:W-:Y:S01]  /*bd10*/  FMUL R4, R30, R15 ;  /* 0x0000000f1e047220 */ /* 0x000fe20000400000 */
[----:B------:R-:W-:Y:S01]  /*bd20*/  IADD3 R20, P0, R20, UR6, RZ ;  /* 0x0000000614147c10 */ /* 0x000fe2000ff1e0ff */
[----:B------:R-:W-:Y:S01]  /*bd30*/  FMUL R5, R32, R11 ;  /* 0x0000000b20057220 */ /* 0x000fe20000400000 */
[----:B------:R-:W-:Y:S01]  /*bd40*/  MOV R6, c[0x0][0x678] ;  /* 0x00019e0000067a02 */ /* 0x000fe20000000f00 */
[----:B------:R-:W-:Y:S01]  /*bd50*/  IMAD R2, R2, c[0x0][0x678], RZ ;  /* 0x00019e0002027a24 */ /* 0x000fe200078e02ff */
[----:B------:R-:W-:Y:S01]  /*bd60*/  FFMA R0, R32, R15, -R3 ;  /* 0x0000000f20007223 */ /* 0x000fe20000000803 */
[----:B------:R-:W-:Y:S01]  /*bd70*/  FFMA R33, R33, R11, -R4 ;  /* 0x0000000b21217223 */ /* 0x000fe20000000804 */
[----:B------:R-:W-:Y:S01]  /*bd80*/  IADD3.X R9, R9, UR28, RZ, P0, !PT ;  /* 0x0000001c09097c10 */ /* 0x000fe200087fe4ff */
[C---:B------:R-:W-:Y:S01]  /*bd90*/  IMAD R7, R23.reuse, UR27, R2 ;  /* 0x0000001b17077c24 */ /* 0x040fe2000f8e0202 */
[----:B------:R-:W-:Y:S01]  /*bda0*/  FFMA R30, R30, R50, -R5 ;  /* 0x000000321e1e7223 */ /* 0x000fe20000000805 */
[----:B------:R-:W-:Y:S01]  /*bdb0*/  ISETP.GE.U32.AND P0, PT, R20, c[0x0][0x178], PT ;  /* 0x00005e0014007a0c */ /* 0x000fe20003f06070 */
[----:B------:R-:W-:Y:S01]  /*bdc0*/  IMAD.WIDE.U32 R2, R23, R6, c[0x0][0x658] ;  /* 0x0001960017027625 */ /* 0x000fe200078e0006 */
[----:B------:R-:W-:Y:S01]  /*bdd0*/  FADD R0, R0, R79 ;  /* 0x0000004f00007221 */ /* 0x000fe20000000000 */
[----:B------:R-:W-:Y:S01]  /*bde0*/  FADD R33, R33, R78 ;  /* 0x0000004e21217221 */ /* 0x000fe20000000000 */
[----:B------:R-:W-:Y:S01]  /*bdf0*/  FADD R30, R30, R19 ;  /* 0x000000131e1e7221 */ /* 0x000fe20000000000 */
[----:B------:R-:W-:Y:S01]  /*be00*/  ISETP.GE.U32.AND.EX P0, PT, R9, c[0x0][0x17c], PT, P0 ;  /* 0x00005f0009007a0c */ /* 0x000fe20003f06100 */
[----:B------:R-:W-:Y:S01]  /*be10*/  FADD R5, -R0, -RZ ;  /* 0x800000ff00057221 */ /* 0x000fe20000000100 */
[----:B------:R-:W-:Y:S01]  /*be20*/  IADD3 R3, R3, R7, RZ ;  /* 0x0000000703037210 */ /* 0x000fe20007ffe0ff */
[----:B------:R-:W-:Y:S01]  /*be30*/  FADD R33, -R33, -RZ ;  /* 0x800000ff21217221 */ /* 0x000fe20000000100 */
[----:B------:R-:W-:Y:S01]  /*be40*/  FADD R7, -R30, -RZ ;  /* 0x800000ff1e077221 */ /* 0x000fe20000000100 */
[----:B------:R-:W-:Y:S01]  /*be50*/  FADD R11, -R11, -RZ ;  /* 0x800000ff0b0b7221 */ /* 0x000fe20000000100 */
[----:B------:R-:W-:Y:S01]  /*be60*/  FADD R13, -R50, -RZ ;  /* 0x800000ff320d7221 */ /* 0x000fe20000000100 */
[----:B------:R0:W-:Y:S01]  /*be70*/  RED.E.ADD.F32.FTZ.RN.STRONG.GPU [R2.64], R5 ;  /* 0x000000050200798e */ /* 0x0001e2000c10e796 */
[----:B------:R-:W-:-:S03]  /*be80*/  FADD R15, -R15, -RZ ;  /* 0x800000ff0f0f7221 */ /* 0x000fc60000000100 */
[----:B------:R0:W-:Y:S04]  /*be90*/  RED.E.ADD.F32.FTZ.RN.STRONG.GPU [R2.64+0x4], R33 ;  /* 0x000004210200798e */ /* 0x0001e8000c10e796 */
[----:B------:R0:W-:Y:S04]  /*bea0*/  RED.E.ADD.F32.FTZ.RN.STRONG.GPU [R2.64+0x8], R7 ;  /* 0x000008070200798e */ /* 0x0001e8000c10e796 */
[----:B------:R0:W-:Y:S04]  /*beb0*/  RED.E.ADD.F32.FTZ.RN.STRONG.GPU [R2.64+0xc], R11 ;  /* 0x00000c0b0200798e */ /* 0x0001e8000c10e796 */
[----:B------:R0:W-:Y:S04]  /*bec0*/  RED.E.ADD.F32.FTZ.RN.STRONG.GPU [R2.64+0x10], R13 ;  /* 0x0000100d0200798e */ /* 0x0001e8000c10e796 */
[----:B------:R0:W-:Y:S01]  /*bed0*/  RED.E.ADD.F32.FTZ.RN.STRONG.GPU [R2.64+0x14], R15 ;  /* 0x0000140f0200798e */ /* 0x0001e2000c10e796 */
[----:B------:R-:W-:Y:S01]  /*bee0*/  @P0 CALL.REL.NOINC `(.L_x_755) ;  /* 0x0000001000000944 */ /* 0x000fe20003c00000 */
[----:B------:R-:W-:Y:S05]  /*bef0*/  BRA `(.L_x_756) ;  /* 0xffff449000007947 */ /* 0x000fea000383ffff */
.L_x_755:
[----:B------:R-:W-:Y:S05]  /*bf00*/  BSYNC B0 ;  /* 0x0000000000007941 */ /* 0x000fea0003800000 */
.L_x_614:
[----:B------:R-:W-:Y:S05]  /*bf10*/  EXIT ;  /* 0x000000000000794d */ /* 0x000fea0003800000 */
        .weak           $__internal_8_$__cuda_sm20_rcp_rn_f32_slowpath
        .type           $__internal_8_$__cuda_sm20_rcp_rn_f32_slowpath,@function
        .size           $__internal_8_$__cuda_sm20_rcp_rn_f32_slowpath,($__internal_9_$__cuda_sm20_sqrt_rn_f32_slowpath - $__internal_8_$__cuda_sm20_rcp_rn_f32_slowpath)
$__internal_8_$__cuda_sm20_rcp_rn_f32_slowpath:
        /* <DEDUP_REMOVED lines=15> */
.L_x_758:
        /* <DEDUP_REMOVED lines=33> */
.L_x_760:
[----:B------:R0:W1:Y:S02]  /*c220*/  MUFU.RCP R75, R6 ;  /* 0x00000006004b7308 */ /* 0x0000640000001000 */
.L_x_759:
[----:B------:R-:W-:Y:S05]  /*c230*/  BSYNC B1 ;  /* 0x0000000000017941 */ /* 0x000fea0003800000 */
.L_x_757:
[----:B0-----:R-:W-:Y:S02]  /*c240*/  MOV R6, R73 ;  /* 0x0000004900067202 */ /* 0x001fe40000000f00 */
[----:B------:R-:W-:-:S04]  /*c250*/  MOV R7, 0x0 ;  /* 0x0000000000077802 */ /* 0x000fc80000000f00 */
[----:B------:R-:W-:Y:S05]  /*c260*/  RET.REL.NODEC R6 `(eval_body_joints_cuda_kernel_forward) ;  /* 0xffff3d9006007950 */ /* 0x000fea0003c3ffff */
        .weak           $__internal_9_$__cuda_sm20_sqrt_rn_f32_slowpath
        .type           $__internal_9_$__cuda_sm20_sqrt_rn_f32_slowpath,@function
        .size           $__internal_9_$__cuda_sm20_sqrt_rn_f32_slowpath,($__internal_10_$__cuda_sm3x_div_rn_noftz_f32_slowpath - $__internal_9_$__cuda_sm20_sqrt_rn_f32_slowpath)
$__internal_9_$__cuda_sm20_sqrt_rn_f32_slowpath:
        /* <DEDUP_REMOVED lines=19> */
.L_x_761:
[----:B------:R-:W-:Y:S02]  /*c3a0*/  MOV R83, R7 ;  /* 0x0000000700537202 */ /* 0x000fe40000000f00 */
[----:B------:R-:W-:Y:S02]  /*c3b0*/  MOV R6, R85 ;  /* 0x0000005500067202 */ /* 0x000fe40000000f00 */
[----:B------:R-:W-:-:S04]  /*c3c0*/  MOV R7, 0x0 ;  /* 0x0000000000077802 */ /* 0x000fc80000000f00 */
[----:B------:R-:W-:Y:S05]  /*c3d0*/  RET.REL.NODEC R6 `(eval_body_joints_cuda_kernel_forward) ;  /* 0xffff3c2006007950 */ /* 0x000fea0003c3ffff */
        .weak           $__internal_10_$__cuda_sm3x_div_rn_noftz_f32_slowpath
        .type           $__internal_10_$__cuda_sm3x_div_rn_noftz_f32_slowpath,@function
        .size           $__internal_10_$__cuda_sm3x_div_rn_noftz_f32_slowpath,(.L_x_2006 - $__internal_10_$__cuda_sm3x_div_rn_noftz_f32_slowpath)
$__internal_10_$__cuda_sm3x_div_rn_noftz_f32_slowpath:
        /* <DEDUP_REMOVED lines=34> */
.L_x_763:
        /* <DEDUP_REMOVED lines=39> */
[----:B------:R-:W-:Y:S02]  /*c870*/  SHF.L.U32 R82, R7, R82, RZ ;  /* 0x0000005207527219 */ /* 0x000fe400000006ff */
        /* <DEDUP_REMOVED lines=11> */
.L_x_770:
[----:B------:R-:W-:-:S04]  /*c930*/  LOP3.LUT R6, R6, 0x80000000, RZ, 0xc0, !PT ;  /* 0x8000000006067812 */ /* 0x000fc800078ec0ff */
[----:B------:R-:W-:Y:S01]  /*c940*/  LOP3.LUT R6, R6, 0x7f800000, RZ, 0xfc, !PT ;  /* 0x7f80000006067812 */ /* 0x000fe200078efcff */
[----:B------:R-:W-:Y:S05]  /*c950*/  BRA `(.L_x_771) ;  /* 0x0000001000007947 */ /* 0x000fea0003800000 */
.L_x_769:
[----:B------:R-:W-:Y:S02]  /*c960*/  LEA R6, R89, R6, 0x17 ;  /* 0x0000000659067211 */ /* 0x000fe400078eb8ff */
.L_x_771:
[----:B------:R-:W-:Y:S05]  /*c970*/  BSYNC B2 ;  /* 0x0000000000027941 */ /* 0x000fea0003800000 */
.L_x_768:
[----:B------:R-:W-:Y:S05]  /*c980*/  BRA `(.L_x_772) ;  /* 0x0000008000007947 */ /* 0x000fea0003800000 */
.L_x_767:
[----:B------:R-:W-:-:S04]  /*c990*/  LOP3.LUT R6, R7, 0x80000000, R6, 0x48, !PT ;  /* 0x8000000007067812 */ /* 0x000fc800078e4806 */
[----:B------:R-:W-:Y:S01]  /*c9a0*/  LOP3.LUT R6, R6, 0x7f800000, RZ, 0xfc, !PT ;  /* 0x7f80000006067812 */ /* 0x000fe200078efcff */
[----:B------:R-:W-:Y:S05]  /*c9b0*/  BRA `(.L_x_772) ;  /* 0x0000005000007947 */ /* 0x000fea0003800000 */
.L_x_766:
[----:B------:R-:W-:Y:S01]  /*c9c0*/  LOP3.LUT R6, R7, 0x80000000, R6, 0x48, !PT ;  /* 0x8000000007067812 */ /* 0x000fe200078e4806 */
[----:B------:R-:W-:Y:S05]  /*c9d0*/  BRA `(.L_x_772) ;  /* 0x0000003000007947 */ /* 0x000fea0003800000 */
.L_x_765:
[----:B------:R-:W0:Y:S01]  /*c9e0*/  MUFU.RSQ R6, -QNAN ;  /* 0xffc0000000067908 */ /* 0x000e220000001400 */
[----:B------:R-:W-:Y:S05]  /*c9f0*/  BRA `(.L_x_772) ;  /* 0x0000001000007947 */ /* 0x000fea0003800000 */
.L_x_764:
[----:B------:R-:W-:Y:S02]  /*ca00*/  FADD.FTZ R6, R6, R7 ;  /* 0x0000000706067221 */ /* 0x000fe40000010000 */
.L_x_772:
[----:B------:R-:W-:Y:S05]  /*ca10*/  BSYNC B1 ;  /* 0x0000000000017941 */ /* 0x000fea0003800000 */
.L_x_762:
[----:B0-----:R-:W-:Y:S02]  /*ca20*/  MOV R80, R6 ;  /* 0x0000000600507202 */ /* 0x001fe40000000f00 */
[----:B------:R-:W-:Y:S02]  /*ca30*/  MOV R6, R76 ;  /* 0x0000004c00067202 */ /* 0x000fe40000000f00 */
[----:B------:R-:W-:-:S04]  /*ca40*/  MOV R7, 0x0 ;  /* 0x0000000000077802 */ /* 0x000fc80000000f00 */
[----:B------:R-:W-:Y:S05]  /*ca50*/  RET.REL.NODEC R6 `(eval_body_joints_cuda_kernel_forward) ;  /* 0xffff35a006007950 */ /* 0x000fea0003c3ffff */
.L_x_773:
        /* <DEDUP_REMOVED lines=10> */
.L_x_2006:


//--------------------- .text.eval_rigid_contacts_cuda_kernel_backward --------------------------
	.section	.text.eval_rigid_contacts_cuda_kernel_backward,"ax",@progbits
	.sectioninfo	@"SHI_REGISTERS=161"
	.align	128
        .global         eval_rigid_contacts_cuda_kernel_backward
        .type           eval_rigid_contacts_cuda_kernel_backward,@function
        .size           eval_rigid_contacts_cuda_kernel_backward,(.L_x_2009 - eval_rigid_contacts_cuda_kernel_backward)
        .other          eval_rigid_contacts_cuda_kernel_backward,@"STO_CUDA_ENTRY STV_DEFAULT"
eval_rigid_contacts_cuda_kernel_backward:
.text.eval_rigid_contacts_cuda_kernel_backward:
        /* <DEDUP_REMOVED lines=8> */
[----:B------:R-:W-:Y:S01]  /*0080*/  BSSY B1, `(.L_x_774) ;  /* 0x0000730000017945 */ /* 0x000fe20003800000 */
[----:B------:R-:W-:Y:S01]  /*0090*/  MOV R34, R2 ;  /* 0x0000000200227202 */ /* 0x000fe20000000f00 */
[----:B------:R-:W-:Y:S01]  /*00a0*/  ULDC UR4, c[0x0][0x5c8] ;  /* 0x0001720000047ab9 */ /* 0x000fe20000000800 */
[----:B------:R-:W-:Y:S01]  /*00b0*/  MOV R35, R3 ;  /* 0x0000000300237202 */ /* 0x000fe20000000f00 */
        /* <DEDUP_REMOVED lines=29> */
[----:B------:R-:W-:Y:S02]  /*0290*/  ULDC.64 UR20, c[0x0][0x118] ;  /* 0x0000460000147ab9 */ /* 0x000fe40000000a00 */
.L_x_877:
[----:B------:R-:W-:Y:S02]  /*02a0*/  SHF.R.S32.HI R0, RZ, 0x1f, R34 ;  /* 0x0000001fff007819 */ /* 0x000fe40000011422 */
[----:B------:R-:W-:Y:S02]  /*02b0*/  MOV R3, c[0x0][0x5c8] ;  /* 0x0001720000037a02 */ /* 0x000fe40000000f00 */
[----:B-1----:R-:W-:Y:S01]  /*02c0*/  MOV R5, c[0x0][0x600] ;  /* 0x0001800000057a02 */ /* 0x002fe20000000f00 */
[C---:B---3--:R-:W-:Y:S02]  /*02d0*/  IMAD R7, R0.reuse, c[0x0][0x5c8], RZ ;  /* 0x0001720000077a24 */ /* 0x048fe400078e02ff */
[----:B----4-:R-:W-:Y:S02]  /*02e0*/  IMAD R9, R0, c[0x0][0x600], RZ ;  /* 0x0001800000097a24 */ /* 0x010fe400078e02ff */
[----:B------:R-:W-:-:S04]  /*02f0*/  IMAD.WIDE.U32 R2, R34, R3, c[0x0][0x5a8] ;  /* 0x00016a0022027625 */ /* 0x000fc800078e0003 */
[----:B------:R-:W-:-:S04]  /*0300*/  IMAD.WIDE.U32 R4, R34, R5, c[0x0][0x5e0] ;  /* 0x0001780022047625 */ /* 0x000fc800078e0005 */
[C---:B------:R-:W-:Y:S02]  /*0310*/  IMAD R7, R34.reuse, UR4, R7 ;  /* 0x0000000422077c24 */ /* 0x040fe4000f8e0207 */
[----:B------:R-:W-:-:S03]  /*0320*/  IMAD R9, R34, UR5, R9 ;  /* 0x0000000522097c24 */ /* 0x000fc6000f8e0209 */
[----:B------:R-:W-:Y:S02]  /*0330*/  IADD3 R3, R3, R7, RZ ;  /* 0x0000000703037210 */ /* 0x000fe40007ffe0ff */
[----:B------:R-:W-:-:S03]  /*0340*/  IADD3 R5, R5, R9, RZ ;  /* 0x0000000905057210 */ /* 0x000fc60007ffe0ff */
[----:B--2---:R-:W2:Y:S04]  /*0350*/  LDG.E R41, [R2.64] ;  /* 0x0000001402297981 */ /* 0x004ea8000c1e1900 */
[----:B------:R-:W2:Y:S01]  /*0360*/  LDG.E R39, [R4.64] ;  /* 0x0000001404277981 */ /* 0x000ea2000c1e1900 */
[----:B------:R-:W-:Y:S01]  /*0370*/  YIELD ;  /* 0x0000000000007946 */ /* 0x000fe20003800000 */
[----:B------:R-:W-:Y:S01]  /*0380*/  BSSY B0, `(.L_x_775) ;  /* 0x00006f9000007945 */ /* 0x000fe20003800000 */
[----:B--2---:R-:W-:-:S13]  /*0390*/  ISETP.NE.AND P0, PT, R41, R39, PT ;  /* 0x000000272900720c */ /* 0x004fda0003f05270 */
[----:B------:R-:W-:Y:S05]  /*03a0*/  @!P0 BRA `(.L_x_776) ;  /* 0x00006f6000008947 */ /* 0x000fea0003800000 */
[----:B------:R-:W-:Y:S02]  /*03b0*/  MOV R3, c[0x0][0x45c] ;  /* 0x0001170000037a02 */ /* 0x000fe40000000f00 */
[----:B------:R-:W-:-:S05]  /*03c0*/  MOV R2, c[0x0][0x458] ;  /* 0x0001160000027a02 */ /* 0x000fca0000000f00 */
[----:B------:R-:W2:Y:S02]  /*03d0*/  LDG.E R3, [R2.64] ;  /* 0x0000001402037981 */ /* 0x000ea4000c1e1900 */
[----:B--2---:R-:W-:-:S13]  /*03e0*/  ISETP.GT.AND P0, PT, R3, R34, PT ;  /* 0x000000220300720c */ /* 0x004fda0003f04270 */
[----:B------:R-:W-:Y:S05]  /*03f0*/  @!P0 BRA `(.L_x_776) ;  /* 0x00006f1000008947 */ /* 0x000fea0003800000 */
[----:B------:R-:W-:Y:S01]  /*0400*/  ISETP.GE.AND P1, PT, R41, RZ, PT ;  /* 0x000000ff2900720c */ /* 0x000fe20003f26270 */
[----:B------:R-:W-:Y:S01]  /*0410*/  BSSY B2, `(.L_x_777) ;  /* 0x0000049000027945 */ /* 0x000fe20003800000 */
[----:B------:R-:W-:Y:S01]  /*0420*/  ISETP.GE.AND P0, PT, R39, RZ, PT ;  /* 0x000000ff2700720c */ /* 0x000fe20003f06270 */
        /* <DEDUP_REMOVED lines=25> */
[----:B------:R-:W-:Y:S01]  /*05c0*/  SEL R0, RZ, 0x1, !P1 ;  /* 0x00000001ff007807 */ /* 0x000fe20004800000 */
[----:B------:R-:W-:Y:S05]  /*05d0*/  @!P1 BRA `(.L_x_778) ;  /* 0x000002c000009947 */ /* 0x000fea0003800000 */
[----:B------:R-:W-:Y:S02]  /*05e0*/  MOV R2, c[0x0][0x248] ;  /* 0x0000920000027a02 */ /* 0x000fe40000000f00 */
[----:B------:R-:W-:-:S02]  /*05f0*/  MOV R4, c[0x0][0x280] ;  /* 0x0000a00000047a02 */ /* 0x000fc40000000f00 */
[----:B------:R-:W-:Y:S01]  /*0600*/  MOV R6, c[0x0][0x2b8] ;  /* 0x0000ae0000067a02 */ /* 0x000fe20000000f00 */
[C---:B------:R-:W-:Y:S01]  /*0610*/  IMAD.WIDE R2, R41.reuse, R2, c[0x0][0x228] ;  /* 0x00008a0029027625 */ /* 0x040fe200078e0202 */
[----:B------:R-:W-:Y:S02]  /*0620*/  MOV R8, c[0x0][0x2f0] ;  /* 0x0000bc0000087a02 */ /* 0x000fe40000000f00 */
[----:B------:R-:W-:Y:S01]  /*0630*/  MOV R10, c[0x0][0x3d0] ;  /* 0x0000f400000a7a02 */ /* 0x000fe20000000f00 */
[C---:B------:R-:W-:Y:S02]  /*0640*/  IMAD.WIDE R4, R41.reuse, R4, c[0x0][0x260] ;  /* 0x0000980029047625 */ /* 0x040fe400078e0204 */
[----:B------:R-:W2:Y:S02]  /*0650*/  LDG.E R2, [R2.64] ;  /* 0x0000001402027981 */ /* 0x000ea4000c1e1900 */
[C---:B------:R-:W-:Y:S02]  /*0660*/  IMAD.WIDE R6, R41.reuse, R6, c[0x0][0x298] ;  /* 0x0000a60029067625 */ /* 0x040fe400078e0206 */
[----:B------:R-:W3:Y:S02]  /*0670*/  LDG.E R4, [R4.64] ;  /* 0x0000001404047981 */ /* 0x000ee4000c1e1900 */
[----:B------:R-:W-:-:S02]  /*0680*/  IMAD.WIDE R8, R41, R8, c[0x0][0x2d0] ;  /* 0x0000b40029087625 */ /* 0x000fc400078e0208 */
[----:B------:R-:W4:Y:S02]  /*0690*/  LDG.E R6, [R6.64] ;  /* 0x0000001406067981 */ /* 0x000f24000c1e1900 */
[----:B------:R-:W-:Y:S02]  /*06a0*/  IMAD.WIDE R10, R41, R10, c[0x0][0x3b0] ;  /* 0x0000ec00290a7625 */ /* 0x000fe400078e020a */
[----:B------:R-:W4:Y:S04]  /*06b0*/  LDG.E R8, [R8.64] ;  /* 0x0000001408087981 */ /* 0x000f28000c1e1900 */
[----:B------:R0:W5:Y:S01]  /*06c0*/  LDG.E R44, [R10.64] ;  /* 0x000000140a2c7981 */ /* 0x000162000c1e1900 */
[----:B------:R-:W-:Y:S02]  /*06d0*/  MOV R63, c[0x0][0x230] ;  /* 0x00008c00003f7a02 */ /* 0x000fe40000000f00 */
[----:B------:R-:W-:-:S02]  /*06e0*/  MOV R64, c[0x0][0x234] ;  /* 0x00008d0000407a02 */ /* 0x000fc40000000f00 */
[----:B------:R-:W-:Y:S02]  /*06f0*/  MOV R24, c[0x0][0x230] ;  /* 0x00008c0000187a02 */ /* 0x000fe40000000f00 */
[----:B------:R-:W-:Y:S02]  /*0700*/  MOV R25, c[0x0][0x234] ;  /* 0x00008d0000197a02 */ /* 0x000fe40000000f00 */
[----:B------:R-:W-:Y:S02]  /*0710*/  MOV R73, c[0x0][0x248] ;  /* 0x0000920000497a02 */ /* 0x000fe40000000f00 */
[----:B------:R-:W-:Y:S02]  /*0720*/  MOV R60, c[0x0][0x268] ;  /* 0x00009a00003c7a02 */ /* 0x000fe40000000f00 */
        /* <DEDUP_REMOVED lines=18> */
[----:B------:R-:W-:Y:S01]  /*0850*/  MOV R57, c[0x0][0x3d0] ;  /* 0x0000f40000397a02 */ /* 0x000fe20000000f00 */
[----:B--2---:R-:W-:Y:S01]  /*0860*/  FADD R46, RZ, R2 ;  /* 0x00000002ff2e7221 */ /* 0x004fe20000000000 */
[----:B---3--:R-:W-:Y:S01]  /*0870*/  FADD R47, RZ, R4 ;  /* 0x00000004ff2f7221 */ /* 0x008fe20000000000 */
[----:B----4-:R-:W-:Y:S01]  /*0880*/  FADD R48, RZ, R6 ;  /* 0x00000006ff307221 */ /* 0x010fe20000000000 */
[----:B------:R-:W-:-:S02]  /*0890*/  FADD R49, RZ, R8 ;  /* 0x00000008ff317221 */ /* 0x000fc40000000000 */
.L_x_778:
[----:B0-----:R-:W-:Y:S05]  /*08a0*/  BSYNC B2 ;  /* 0x0000000000027941 */ /* 0x001fea0003800000 */
.L_x_777:
[----:B------:R-:W-:Y:S01]  /*08b0*/  BSSY B2, `(.L_x_779) ;  /* 0x0000034000027945 */ /* 0x000fe20003800000 */
[----:B------:R-:W-:-:S02]  /*08c0*/  FSEL R11, R46, RZ, P1 ;  /* 0x000000ff2e0b7208 */ /* 0x000fc40000800000 */
[----:B------:R-:W-:Y:S02]  /*08d0*/  FSEL R12, R47, RZ, P1 ;  /* 0x000000ff2f0c7208 */ /* 0x000fe40000800000 */
[----:B------:R-:W-:Y:S02]  /*08e0*/  FSEL R13, R48, RZ, P1 ;  /* 0x000000ff300d7208 */ /* 0x000fe40000800000 */
[----:B------:R-:W-:Y:S01]  /*08f0*/  FSEL R36, R49, RZ, P1 ;  /* 0x000000ff31247208 */ /* 0x000fe20000800000 */
[----:B------:R-:W-:Y:S05]  /*0900*/  @!P0 BRA `(.L_x_780) ;  /* 0x000002e000008947 */ /* 0x000fea0003800000 */
[----:B------:R-:W-:Y:S02]  /*0910*/  MOV R2, c[0x0][0x248] ;  /* 0x0000920000027a02 */ /* 0x000fe40000000f00 */
[----:B------:R-:W-:Y:S02]  /*0920*/  MOV R4, c[0x0][0x280] ;  /* 0x0000a00000047a02 */ /* 0x000fe40000000f00 */
[----:B------:R-:W-:Y:S01]  /*0930*/  MOV R6, c[0x0][0x2b8] ;  /* 0x0000ae0000067a02 */ /* 0x000fe20000000f00 */
[----:B------:R-:W-:Y:S01]  /*0940*/  IMAD.WIDE R2, R39, R2, c[0x0][0x228] ;  /* 0x00008a0027027625 */ /* 0x000fe200078e0202 */
[----:B------:R-:W-:-:S03]  /*0950*/  MOV R8, c[0x0][0x2f0] ;  /* 0x0000bc0000087a02 */ /* 0x000fc60000000f00 */
[C---:B------:R-:W-:Y:S02]  /*0960*/  IMAD.WIDE R4, R39.reuse, R4, c[0x0][0x260] ;  /* 0x0000980027047625 */ /* 0x040fe400078e0204 */
[----:B------:R-:W2:Y:S02]  /*0970*/  LDG.E R2, [R2.64] ;  /* 0x0000001402027981 */ /* 0x000ea4000c1e1900 */
[C---:B------:R-:W-:Y:S02]  /*0980*/  IMAD.WIDE R6, R39.reuse, R6, c[0x0][0x298] ;  /* 0x0000a60027067625 */ /* 0x040fe400078e0206 */
[----:B------:R-:W3:Y:S02]  /*0990*/  LDG.E R4, [R4.64] ;  /* 0x0000001404047981 */ /* 0x000ee4000c1e1900 */
[----:B------:R-:W-:Y:S02]  /*09a0*/  IMAD.WIDE R8, R39, R8, c[0x0][0x2d0] ;  /* 0x0000b40027087625 */ /* 0x000fe400078e0208 */
[----:B------:R-:W4:Y:S04]  /*09b0*/  LDG.E R6, [R6.64] ;  /* 0x0000001406067981 */ /* 0x000f28000c1e1900 */
[----:B------:R-:W4:Y:S01]  /*09c0*/  LDG.E R8, [R8.64] ;  /* 0x0000001408087981 */ /* 0x000f22000c1e1900 */
[----:B------:R-:W-:-:S02]  /*09d0*/  MOV R50, c[0x0][0x3d0] ;  /* 0x0000f40000327a02 */ /* 0x000fc40000000f00 */
[----:B------:R-:W-:-:S03]  /*09e0*/  MOV R10, 0x1 ;  /* 0x00000001000a7802 */ /* 0x000fc60000000f00 */
[----:B------:R-:W-:Y:S01]  /*09f0*/  IMAD.WIDE R50, R39, R50, c[0x0][0x3b0] ;  /* 0x0000ec0027327625 */ /* 0x000fe200078e0232 */
[----:B------:R-:W-:Y:S02]  /*0a00*/  MOV R70, c[0x0][0x230] ;  /* 0x00008c0000467a02 */ /* 0x000fe40000000f00 */
[----:B------:R-:W-:Y:S02]  /*0a10*/  MOV R71, c[0x0][0x234] ;  /* 0x00008d0000477a02 */ /* 0x000fe40000000f00 */
[----:B------:R-:W-:Y:S01]  /*0a20*/  MOV R14, c[0x0][0x230] ;  /* 0x00008c00000e7a02 */ /* 0x000fe20000000f00 */
[----:B------:R0:W5:Y:S01]  /*0a30*/  LDG.E R50, [R50.64] ;  /* 0x0000001432327981 */ /* 0x000162000c1e1900 */
        /* <DEDUP_REMOVED lines=22> */
[----:B0-----:R-:W-:Y:S01]  /*0ba0*/  SEL R51, R10, 0x2, !P1 ;  /* 0x000000020a337807 */ /* 0x001fe20004800000 */
[----:B--2---:R-:W-:Y:S01]  /*0bb0*/  FADD R52, R11, R2 ;  /* 0x000000020b347221 */ /* 0x004fe20000000000 */
[----:B---3--:R-:W-:Y:S01]  /*0bc0*/  FADD R53, R12, R4 ;  /* 0x000000040c357221 */ /* 0x008fe20000000000 */
[----:B----4-:R-:W-:Y:S01]  /*0bd0*/  FADD R54, R13, R6 ;  /* 0x000000060d367221 */ /* 0x010fe20000000000 */
[----:B------:R-:W-:Y:S02]  /*0be0*/  FADD R55, R36, R8 ;  /* 0x0000000824377221 */ /* 0x000fe40000000000 */
.L_x_780:
[----:B------:R-:W-:Y:S05]  /*0bf0*/  BSYNC B2 ;  /* 0x0000000000027941 */ /* 0x000fea0003800000 */
.L_x_779:
[----:B------:R-:W-:Y:S01]  /*0c00*/  SEL R82, R0, R51, !P0 ;  /* 0x0000003300527207 */ /* 0x000fe20004000000 */
[----:B------:R-:W-:Y:S01]  /*0c10*/  BSSY B4, `(.L_x_781) ;  /* 0x0000043000047945 */ /* 0x000fe20003800000 */
[----:B------:R-:W-:Y:S02]  /*0c20*/  FSEL R4, R11, R52, !P0 ;  /* 0x000000340b047208 */ /* 0x000fe40004000000 */
[----:B------:R-:W-:-:S02]  /*0c30*/  ISETP.GE.AND P2, PT, R82, 0x1, PT ;  /* 0x000000015200780c */ /* 0x000fc40003f46270 */
[----:B------:R-:W-:Y:S02]  /*0c40*/  FSEL R5, R12, R53, !P0 ;  /* 0x000000350c057208 */ /* 0x000fe40004000000 */
[----:B------:R-:W-:Y:S02]  /*0c50*/  P2R R148, PR, RZ, 0x4 ;  /* 0x00000004ff947803 */ /* 0x000fe40000000000 */
[----:B------:R-:W-:Y:S02]  /*0c60*/  FSEL R7, R13, R54, !P0 ;  /* 0x000000360d077208 */ /* 0x000fe40004000000 */
[----:B------:R-:W-:-:S05]  /*0c70*/  FSEL R6, R36, R55, !P0 ;  /* 0x0000003724067208 */ /* 0x000fca0004000000 */
[----:B------:R-:W-:Y:S05]  /*0c80*/  @!P2 BRA `(.L_x_782) ;  /* 0x000003b00000a947 */ /* 0x000fea0003800000 */
[----:B------:R-:W-:Y:S01]  /*0c90*/  I2FP.F32.S32 R38, R82 ;  /* 0x0000005200267245 */ /* 0x000fe20000201400 */
[----:B------:R-:W-:Y:S03]  /*0ca0*/  BSSY B5, `(.L_x_783) ;  /* 0x000000e000057945 */ /* 0x000fe60003800000 */
        /* <DEDUP_REMOVED lines=11> */
[----:B-----5:R-:W-:Y:S05]  /*0d60*/  CALL.REL.NOINC `($__internal_13_$__cuda_sm3x_div_rn_noftz_f32_slowpath) ;  /* 0x00006af000007944 */ /* 0x020fea0003c00000 */
[----:B------:R-:W-:Y:S02]  /*0d70*/  MOV R43, R10 ;  /* 0x0000000a002b7202 */ /* 0x000fe40000000f00 */
.L_x_784:
[----:B------:R-:W-:Y:S05]  /*0d80*/  BSYNC B5 ;  /* 0x0000000000057941 */ /* 0x000fea0003800000 */
.L_x_783:
        /* <DEDUP_REMOVED lines=14> */
.L_x_786:
[----:B------:R-:W-:Y:S05]  /*0e70*/  BSYNC B5 ;  /* 0x0000000000057941 */ /* 0x000fea0003800000 */
.L_x_785:
        /* <DEDUP_REMOVED lines=14> */
.L_x_788:
[----:B------:R-:W-:Y:S05]  /*0f60*/  BSYNC B5 ;  /* 0x0000000000057941 */ /* 0x000fea0003800000 */
.L_x_787:
        /* <DEDUP_REMOVED lines=13> */
.L_x_782:
[----:B------:R-:W-:Y:S05]  /*1040*/  BSYNC B4 ;  /* 0x0000000000047941 */ /* 0x000fea0003800000 */
.L_x_781:
[----:B------:R-:W-:Y:S02]  /*1050*/  SHF.R.S32.HI R36, RZ, 0x1f, R34 ;  /* 0x0000001fff247819 */ /* 0x000fe40000011422 */
[----:B------:R-:W-:Y:S02]  /*1060*/  MOV R81, c[0x0][0x520] ;  /* 0x0001480000517a02 */ /* 0x000fe40000000f00 */
[----:B------:R-:W-:Y:S01]  /*1070*/  MOV R83, c[0x0][0x558] ;  /* 0x0001560000537a02 */ /* 0x000fe20000000f00 */
[C---:B------:R-:W-:Y:S01]  /*1080*/  IMAD R0, R36.reuse, c[0x0][0x520], RZ ;  /* 0x0001480024007a24 */ /* 0x040fe200078e02ff */
[----:B------:R-:W-:Y:S01]  /*1090*/  SHF.R.S32.HI R3, RZ, 0x1f, R81 ;  /* 0x0000001fff037819 */ /* 0x000fe20000011451 */
[C---:B------:R-:W-:Y:S01]  /*10a0*/  IMAD R2, R36.reuse, c[0x0][0x558], RZ ;  /* 0x0001560024027a24 */ /* 0x040fe200078e02ff */
[----:B------:R-:W-:Y:S01]  /*10b0*/  SHF.R.S32.HI R9, RZ, 0x1f, R83 ;  /* 0x0000001fff097819 */ /* 0x000fe20000011453 */
[----:B------:R-:W-:Y:S01]  /*10c0*/  IMAD R11, R36, c[0x0][0x4b0], RZ ;  /* 0x00012c00240b7a24 */ /* 0x000fe200078e02ff */
[----:B------:R-:W-:Y:S01]  /*10d0*/  MOV R37, c[0x0][0x4e8] ;  /* 0x00013a0000257a02 */ /* 0x000fe20000000f00 */
[C---:B------:R-:W-:Y:S01]  /*10e0*/  IMAD R77, R34.reuse, R3, R0 ;  /* 0x00000003224d7224 */ /* 0x040fe200078e0200 */
[----:B------:R-:W-:Y:S01]  /*10f0*/  MOV R3, c[0x0][0x4b0] ;  /* 0x00012c0000037a02 */ /* 0x000fe20000000f00 */
[----:B------:R-:W-:-:S02]  /*1100*/  IMAD R79, R34, R9, R2 ;  /* 0x00000009224f7224 */ /* 0x000fc400078e0202 */
[C---:B------:R-:W-:Y:S02]  /*1110*/  IMAD R75, R34.reuse, UR6, R11 ;  /* 0x00000006224b7c24 */ /* 0x040fe4000f8e020b */
[----:B------:R-:W-:-:S04]  /*1120*/  IMAD.WIDE.U32 R2, R34, R3, c[0x0][0x490] ;  /* 0x0001240022027625 */ /* 0x000fc800078e0003 */
[----:B------:R-:W-:Y:S01]  /*1130*/  IMAD R13, R36, c[0x0][0x4e8], RZ ;  /* 0x00013a00240d7a24 */ /* 0x000fe200078e02ff */
[----:B------:R-:W-:Y:S01]  /*1140*/  MOV R74, R2 ;  /* 0x00000002004a7202 */ /* 0x000fe20000000f00 */
[----:B------:R-:W-:Y:S01]  /*1150*/  IMAD.WIDE.U32 R8, R34, R37, c[0x0][0x4c8] ;  /* 0x0001320022087625 */ /* 0x000fe200078e0025 */
[----:B------:R-:W-:-:S03]  /*1160*/  IADD3 R75, R3, R75, RZ ;  /* 0x0000004b034b7210 */ /* 0x000fc60007ffe0ff */
[C---:B------:R-:W-:Y:S02]  /*1170*/  IMAD R37, R34.reuse, UR7, R13 ;  /* 0x0000000722257c24 */ /* 0x040fe4000f8e020d */
[----:B------:R-:W2:Y:S01]  /*1180*/  LDG.E R74, [R74.64] ;  /* 0x000000144a4a7981 */ /* 0x000ea2000c1e1900 */
[C---:B------:R-:W-:Y:S02]  /*1190*/  IMAD.WIDE.U32 R10, R34.reuse, R81, c[0x0][0x500] ;  /* 0x00014000220a7625 */ /* 0x040fe400078e0051 */
[----:B------:R-:W-:Y:S02]  /*11a0*/  IADD3 R9, R9, R37, RZ ;  /* 0x0000002509097210 */ /* 0x000fe40007ffe0ff */
[----:B------:R-:W-:Y:S01]  /*11b0*/  IMAD.WIDE.U32 R12, R34, R83, c[0x0][0x538] ;  /* 0x00014e00220c7625 */ /* 0x000fe200078e0053 */
[----:B------:R-:W-:Y:S02]  /*11c0*/  MOV R37, c[0x0][0x590] ;  /* 0x0001640000257a02 */ /* 0x000fe40000000f00 */
[----:B------:R-:W-:Y:S01]  /*11d0*/  IADD3 R3, R11, R77, RZ ;  /* 0x0000004d0b037210 */ /* 0x000fe20007ffe0ff */
[----:B------:R-:W-:Y:S01]  /*11e0*/  IMAD R0, R36, c[0x0][0x590], RZ ;  /* 0x0001640024007a24 */ /* 0x000fe200078e02ff */
[----:B------:R-:W-:Y:S01]  /*11f0*/  IADD3 R11, R13, R79, RZ ;  /* 0x0000004f0d0b7210 */ /* 0x000fe20007ffe0ff */
[----:B------:R0:W3:Y:S01]  /*1200*/  LDG.E R80, [R8.64] ;  /* 0x0000001408507981 */ /* 0x0000e2000c1e1900 */
[----:B------:R-:W-:-:S02]  /*1210*/  SHF.R.S32.HI R13, RZ, 0x1f, R37 ;  /* 0x0000001fff0d7819 */ /* 0x000fc40000011425 */
[----:B------:R-:W-:Y:S02]  /*1220*/  MOV R2, R10 ;  /* 0x0000000a00027202 */ /* 0x000fe40000000f00 */
[----:B------:R-:W-:Y:S01]  /*1230*/  MOV R10, R12 ;  /* 0x0000000c000a7202 */ /* 0x000fe20000000f00 */
[C---:B------:R-:W-:Y:S02]  /*1240*/  IMAD R13, R34.reuse, R13, R0 ;  /* 0x0000000d220d7224 */ /* 0x040fe400078e0200 */
[----:B------:R1:W4:Y:S01]  /*1250*/  LDG.E R76, [R2.64] ;  /* 0x00000014024c7981 */ /* 0x000322000c1e1900 */
[----:B0-----:R-:W-:-:S03]  /*1260*/  IMAD.WIDE.U32 R8, R34, R37, c[0x0][0x570] ;  /* 0x00015c0022087625 */ /* 0x001fc600078e0025 */
[----:B------:R1:W4:Y:S02]  /*1270*/  LDG.E R77, [R2.64+0x4] ;  /* 0x00000414024d7981 */ /* 0x000324000c1e1900 */
[----:B------:R-:W-:Y:S02]  /*1280*/  IADD3 R9, R9, R13, RZ ;  /* 0x0000000d09097210 */ /* 0x000fe40007ffe0ff */
[----:B------:R1:W4:Y:S04]  /*1290*/  LDG.E R78, [R2.64+0x8] ;  /* 0x00000814024e7981 */ /* 0x000328000c1e1900 */
[----:B------:R-:W4:Y:S04]  /*12a0*/  LDG.E R88, [R10.64] ;  /* 0x000000140a587981 */ /* 0x000f28000c1e1900 */
[----:B------:R-:W4:Y:S04]  /*12b0*/  LDG.E R90, [R10.64+0x4] ;  /* 0x000004140a5a7981 */ /* 0x000f28000c1e1900 */
[----:B------:R-:W4:Y:S04]  /*12c0*/  LDG.E R91, [R10.64+0x8] ;  /* 0x000008140a5b7981 */ /* 0x000f28000c1e1900 */
[----:B------:R0:W5:Y:S04]  /*12d0*/  LDG.E R0, [R8.64] ;  /* 0x0000001408007981 */ /* 0x000168000c1e1900 */
[----:B-1----:R0:W5:Y:S04]  /*12e0*/  LDG.E R2, [R8.64+0x4] ;  /* 0x0000041408027981 */ /* 0x002168000c1e1900 */
[----:B------:R0:W5:Y:S01]  /*12f0*/  LDG.E R3, [R8.64+0x8] ;  /* 0x0000081408037981 */ /* 0x000162000c1e1900 */
[----:B------:R-:W-:Y:S01]  /*1300*/  BSSY B2, `(.L_x_789) ;  /* 0x0000069000027945 */ /* 0x000fe20003800000 */
[----:B------:R-:W-:Y:S01]  /*1310*/  ISETP.GT.AND P2, PT, R82, RZ, PT ;  /* 0x000000ff5200720c */ /* 0x000fe20003f44270 */
[----:B------:R-:W-:Y:S01]  /*1320*/  CS2R R92, SRZ ;  /* 0x00000000005c7805 */ /* 0x000fe2000001ff00 */
[----:B------:R-:W-:Y:S01]  /*1330*/  MOV R81, RZ ;  /* 0x000000ff00517202 */ /* 0x000fe20000000f00 */
[----:B------:R-:W-:Y:S01]  /*1340*/  CS2R R82, SRZ ;  /* 0x0000000000527805 */ /* 0x000fe2000001ff00 */
        /* <DEDUP_REMOVED lines=9> */
[----:B--2---:R-:W-:-:S04]  /*13e0*/  SHF.R.S32.HI R79, RZ, 0x1f, R74 ;  /* 0x0000001fff4f7819 */ /* 0x004fc8000001144a */
[----:B------:R-:W-:Y:S02]  /*13f0*/  ISETP.GE.AND P4, PT, R79, RZ, PT ;  /* 0x000000ff4f00720c */ /* 0x000fe40003f86270 */
[----:B---3--:R-:W-:Y:S02]  /*1400*/  ISETP.GE.AND P3, PT, R80, RZ, PT ;  /* 0x000000ff5000720c */ /* 0x008fe40003f66270 */
[----:B------:R-:W-:Y:S02]  /*1410*/  SHF.R.S32.HI R86, RZ, 0x1f, R80 ;  /* 0x0000001fff567819 */ /* 0x000fe40000011450 */
[----:B----4-:R-:W-:Y:S02]  /*1420*/  MOV R36, R76 ;  /* 0x0000004c00247202 */ /* 0x010fe40000000f00 */
[----:B------:R-:W-:Y:S02]  /*1430*/  MOV R13, R77 ;  /* 0x0000004d000d7202 */ /* 0x000fe40000000f00 */
[----:B------:R-:W-:-:S02]  /*1440*/  MOV R12, R78 ;  /* 0x0000004e000c7202 */ /* 0x000fc40000000f00 */
[----:B------:R-:W-:Y:S02]  /*1450*/  MOV R107, R88 ;  /* 0x00000058006b7202 */ /* 0x000fe40000000f00 */
[----:B------:R-:W-:Y:S02]  /*1460*/  MOV R112, R90 ;  /* 0x0000005a00707202 */ /* 0x000fe40000000f00 */
[----:B------:R-:W-:Y:S01]  /*1470*/  MOV R105, R91 ;  /* 0x0000005b00697202 */ /* 0x000fe20000000f00 */
[----:B------:R-:W-:Y:S05]  /*1480*/  @!P4 BRA `(.L_x_790) ;  /* 0x000005000000c947 */ /* 0x000fea0003800000 */
[----:B0-----:R-:W-:Y:S01]  /*1490*/  IMAD R9, R79, c[0x0][0x1a0], RZ ;  /* 0x000068004f097a24 */ /* 0x001fe200078e02ff */
[----:B------:R-:W-:-:S03]  /*14a0*/  MOV R13, c[0x0][0x1a0] ;  /* 0x00006800000d7a02 */ /* 0x000fc60000000f00 */
[C---:B------:R-:W-:Y:S02]  /*14b0*/  IMAD R11, R74.reuse, UR8, R9 ;  /* 0x000000084a0b7c24 */ /* 0x040fe4000f8e0209 */
[----:B------:R-:W-:Y:S01]  /*14c0*/  IMAD.WIDE.U32 R8, R74, R13, c[0x0][0x180] ;  /* 0x000060004a087625 */ /* 0x000fe200078e000d */
[----:B------:R-:W-:-:S04]  /*14d0*/  MOV R37, c[0x0][0x210] ;  /* 0x0000840000257a02 */ /* 0x000fc80000000f00 */
[----:B------:R-:W-:Y:S01]  /*14e0*/  IADD3 R9, R9, R11, RZ ;  /* 0x0000000b09097210 */ /* 0x000fe20007ffe0ff */
[----:B------:R-:W-:-:S04]  /*14f0*/  IMAD R11, R79, c[0x0][0x210], RZ ;  /* 0x000084004f0b7a24 */ /* 0x000fc800078e02ff */
[----:B------:R-:W2:Y:S01]  /*1500*/  LDG.E R83, [R8.64+0x10] ;  /* 0x0000101408537981 */ /* 0x000ea2000c1e1900 */
[C---:B------:R-:W-:Y:S02]  /*1510*/  IMAD R13, R74.reuse, UR9, R11 ;  /* 0x000000094a0d7c24 */ /* 0x040fe4000f8e020b */
[----:B------:R-:W-:Y:S01]  /*1520*/  IMAD.WIDE.U32 R10, R74, R37, c[0x0][0x1f0] ;  /* 0x00007c004a0a7625 */ /* 0x000fe200078e0025 */
[----:B------:R-:W3:Y:S04]  /*1530*/  LDG.E R81, [R8.64+0x18] ;  /* 0x0000181408517981 */ /* 0x000ee8000c1e1900 */
[----:B------:R-:W4:Y:S01]  /*1540*/  LDG.E R84, [R8.64+0xc] ;  /* 0x00000c1408547981 */ /* 0x000f22000c1e1900 */
[----:B------:R-:W-:-:S03]  /*1550*/  IADD3 R11, R11, R13, RZ ;  /* 0x0000000d0b0b7210 */ /* 0x000fc60007ffe0ff */
[----:B------:R-:W4:Y:S04]  /*1560*/  LDG.E R82, [R8.64+0x14] ;  /* 0x0000141408527981 */ /* 0x000f28000c1e1900 */
[----:B------:R0:W4:Y:S04]  /*1570*/  LDG.E R85, [R10.64+0x4] ;  /* 0x000004140a557981 */ /* 0x000128000c1e1900 */
[----:B------:R0:W4:Y:S04]  /*1580*/  LDG.E R87, [R10.64] ;  /* 0x000000140a577981 */ /* 0x000128000c1e1900 */
[----:B------:R0:W4:Y:S04]  /*1590*/  LDG.E R89, [R10.64+0x8] ;  /* 0x000008140a597981 */ /* 0x000128000c1e1900 */
[----:B------:R1:W4:Y:S04]  /*15a0*/  LDG.E R103, [R8.64] ;  /* 0x0000001408677981 */ /* 0x000328000c1e1900 */
[----:B------:R1:W4:Y:S04]  /*15b0*/  LDG.E R104, [R8.64+0x4] ;  /* 0x0000041408687981 */ /* 0x000328000c1e1900 */
[----:B------:R1:W4:Y:S01]  /*15c0*/  LDG.E R106, [R8.64+0x8] ;  /* 0x00000814086a7981 */ /* 0x000322000c1e1900 */
[----:B------:R-:W-:Y:S01]  /*15d0*/  ISETP.GE.AND P4, PT, R41, RZ, PT ;  /* 0x000000ff2900720c */ /* 0x000fe20003f86270 */
[-C--:B--2---:R-:W-:Y:S01]  /*15e0*/  FMUL R13, R77, R83.reuse ;  /* 0x000000534d0d7220 */ /* 0x084fe20000400000 */
[----:B------:R-:W-:Y:S01]  /*15f0*/  FMUL R102, R76, R83 ;  /* 0x000000534c667220 */ /* 0x000fe20000400000 */
[----:B---3--:R-:W-:-:S02]  /*1600*/  FADD R12, R81, R81 ;  /* 0x00000051510c7221 */ /* 0x008fc40000000000 */
[----:B----4-:R-:W-:Y:S02]  /*1610*/  FFMA R13, R76, R84, R13 ;  /* 0x000000544c0d7223 */ /* 0x010fe4000000000d */
[----:B------:R-:W-:Y:S01]  /*1620*/  FFMA R12, R81, R12, -1 ;  /* 0xbf800000510c7423 */ /* 0x000fe2000000000c */
[CC--:B------:R-:W-:Y:S01]  /*1630*/  FMUL R75, R78.reuse, R84.reuse ;  /* 0x000000544e4b7220 */ /* 0x0c0fe20000400000 */
[C---:B------:R-:W-:Y:S01]  /*1640*/  FFMA R102, R77.reuse, R84, -R102 ;  /* 0x000000544d667223 */ /* 0x040fe20000000866 */
[CC--:B------:R-:W-:Y:S01]  /*1650*/  FMUL R37, R77.reuse, R82.reuse ;  /* 0x000000524d257220 */ /* 0x0c0fe20000400000 */
[----:B------:R-:W-:Y:S01]  /*1660*/  FFMA R13, R78, R82, R13 ;  /* 0x000000524e0d7223 */ /* 0x000fe2000000000d */
[-C--:B0-----:R-:W-:Y:S01]  /*1670*/  FMUL R11, R76, R12.reuse ;  /* 0x0000000c4c0b7220 */ /* 0x081fe20000400000 */
[-C--:B------:R-:W-:Y:S01]  /*1680*/  FMUL R10, R77, R12.reuse ;  /* 0x0000000c4d0a7220 */ /* 0x080fe20000400000 */
[C---:B-1----:R-:W-:Y:S01]  /*1690*/  FFMA R8, R78.reuse, R83, -R37 ;  /* 0x000000534e087223 */ /* 0x042fe20000000825 */
[----:B------:R-:W-:Y:S01]  /*16a0*/  FMUL R37, R83, R85 ;  /* 0x0000005553257220 */ /* 0x000fe20000400000 */
[----:B------:R-:W-:Y:S01]  /*16b0*/  FADD R13, R13, R13 ;  /* 0x0000000d0d0d7221 */ /* 0x000fe20000000000 */
[----:B------:R-:W-:Y:S01]  /*16c0*/  FMUL R9, R78, R12 ;  /* 0x0000000c4e097220 */ /* 0x000fe20000400000 */
[----:B------:R-:W-:Y:S01]  /*16d0*/  FFMA R36, R76, R82, -R75 ;  /* 0x000000524c247223 */ /* 0x000fe2000000084b */
[C---:B------:R-:W-:Y:S01]  /*16e0*/  FFMA R37, R84.reuse, R87, R37 ;  /* 0x0000005754257223 */ /* 0x040fe20000000025 */
[-C--:B------:R-:W-:Y:S01]  /*16f0*/  FFMA R11, R84, R13.reuse, R11 ;  /* 0x0000000d540b7223 */ /* 0x080fe2000000000b */
[-C--:B------:R-:W-:Y:S01]  /*1700*/  FFMA R10, R83, R13.reuse, R10 ;  /* 0x0000000d530a7223 */ /* 0x080fe2000000000a */
[C---:B------:R-:W-:Y:S01]  /*1710*/  FFMA R13, R82.reuse, R13, R9 ;  /* 0x0000000d520d7223 */ /* 0x040fe20000000009 */
[C---:B------:R-:W-:Y:S01]  /*1720*/  FMUL R8, R81.reuse, R8 ;  /* 0x0000000851087220 */ /* 0x040fe20000400000 */
[C---:B------:R-:W-:Y:S01]  /*1730*/  FMUL R9, R81.reuse, R36 ;  /* 0x0000002451097220 */ /* 0x040fe20000400000 */
[-C--:B------:R-:W-:Y:S01]  /*1740*/  FFMA R37, R82, R89.reuse, R37 ;  /* 0x0000005952257223 */ /* 0x080fe20000000025 */
[----:B------:R-:W-:Y:S01]  /*1750*/  FMUL R102, R81, R102 ;  /* 0x0000006651667220 */ /* 0x000fe20000400000 */
[----:B------:R-:W-:Y:S01]  /*1760*/  FFMA R8, R8, 2, R11 ;  /* 0x4000000008087823 */ /* 0x000fe2000000000b */
[----:B------:R-:W-:Y:S01]  /*1770*/  FFMA R9, R9, 2, R10 ;  /* 0x4000000009097823 */ /* 0x000fe2000000000a */
[----:B------:R-:W-:Y:S01]  /*1780*/  FMUL R11, R84, R89 ;  /* 0x00000059540b7220 */ /* 0x000fe20000400000 */
[----:B------:R-:W-:Y:S01]  /*1790*/  FMUL R10, R82, R85 ;  /* 0x00000055520a7220 */ /* 0x000fe20000400000 */
[----:B------:R-:W-:Y:S01]  /*17a0*/  FADD R37, R37, R37 ;  /* 0x0000002525257221 */ /* 0x000fe20000000000 */
[----:B------:R-:W-:Y:S01]  /*17b0*/  FFMA R13, R102, 2, R13 ;  /* 0x40000000660d7823 */ /* 0x000fe2000000000d */
[----:B------:R-:W-:Y:S01]  /*17c0*/  FFMA R102, R82, R87, -R11 ;  /* 0x0000005752667223 */ /* 0x000fe2000000080b */
[C---:B------:R-:W-:Y:S01]  /*17d0*/  FFMA R10, R83.reuse, R89, -R10 ;  /* 0x00000059530a7223 */ /* 0x040fe2000000080a */
[----:B------:R-:W-:Y:S01]  /*17e0*/  FMUL R11, R84, R37 ;  /* 0x00000025540b7220 */ /* 0x000fe20000400000 */
[C---:B------:R-:W-:Y:S01]  /*17f0*/  FMUL R75, R83.reuse, R87 ;  /* 0x00000057534b7220 */ /* 0x040fe20000400000 */
[----:B------:R-:W-:Y:S01]  /*1800*/  FMUL R36, R83, R37 ;  /* 0x0000002553247220 */ /* 0x000fe20000400000 */
[C---:B------:R-:W-:Y:S01]  /*1810*/  FMUL R10, R81.reuse, R10 ;  /* 0x0000000a510a7220 */ /* 0x040fe20000400000 */
[----:B------:R-:W-:Y:S01]  /*1820*/  FFMA R11, R12, R87, R11 ;  /* 0x000000570c0b7223 */ /* 0x000fe2000000000b */
[----:B------:R-:W-:Y:S01]  /*1830*/  FFMA R110, R84, R85, -R75 ;  /* 0x00000055546e7223 */ /* 0x000fe2000000084b */
[----:B------:R-:W-:Y:S01]  /*1840*/  FMUL R108, R82, R37 ;  /* 0x00000025526c7220 */ /* 0x000fe20000400000 */
[C---:B------:R-:W-:Y:S01]  /*1850*/  FMUL R37, R81.reuse, R102 ;  /* 0x0000006651257220 */ /* 0x040fe20000400000 */
[----:B------:R-:W-:Y:S01]  /*1860*/  FFMA R36, R12, R85, R36 ;  /* 0x000000550c247223 */ /* 0x000fe20000000024 */
[----:B------:R-:W-:Y:S01]  /*1870*/  FFMA R10, R10, 2, R11 ;  /* 0x400000000a0a7823 */ /* 0x000fe2000000000b */
[----:B------:R-:W-:Y:S01]  /*1880*/  FFMA R108, R12, R89, R108 ;  /* 0x000000590c6c7223 */ /* 0x000fe2000000006c */
[----:B------:R-:W-:Y:S01]  /*1890*/  FMUL R75, R81, R110 ;  /* 0x0000006e514b7220 */ /* 0x000fe20000400000 */
[----:B------:R-:W-:Y:S01]  /*18a0*/  FADD R11, R8, R103 ;  /* 0x00000067080b7221 */ /* 0x000fe20000000000 */
[----:B-----5:R-:W-:Y:S01]  /*18b0*/  FSEL R8, R44, RZ, P4 ;  /* 0x000000ff2c087208 */ /* 0x020fe20002000000 */
[----:B------:R-:W-:Y:S01]  /*18c0*/  FFMA R37, R37, 2, R36 ;  /* 0x4000000025257823 */ /* 0x000fe20000000024 */
[----:B------:R-:W-:Y:S01]  /*18d0*/  FADD R9, R9, R104 ;  /* 0x0000006809097221 */ /* 0x000fe20000000000 */
[----:B------:R-:W-:Y:S01]  /*18e0*/  FFMA R75, R75, 2, R108 ;  /* 0x400000004b4b7823 */ /* 0x000fe2000000006c */
[----:B------:R-:W-:Y:S01]  /*18f0*/  FADD R12, R13, R106 ;  /* 0x0000006a0d0c7221 */ /* 0x000fe20000000000 */
[----:B------:R-:W-:Y:S01]  /*1900*/  FADD R103, R103, R10 ;  /* 0x0000000a67677221 */ /* 0x000fe20000000000 */
[-C--:B------:R-:W-:Y:S01]  /*1910*/  FFMA R36, R0, -R8.reuse, R11 ;  /* 0x8000000800247223 */ /* 0x080fe2000000000b */
[----:B------:R-:W-:Y:S01]  /*1920*/  FADD R104, R104, R37 ;  /* 0x0000002568687221 */ /* 0x000fe20000000000 */
[-C--:B------:R-:W-:Y:S01]  /*1930*/  FFMA R13, R2, -R8.reuse, R9 ;  /* 0x80000008020d7223 */ /* 0x080fe20000000009 */
[----:B------:R-:W-:Y:S01]  /*1940*/  FADD R75, R106, R75 ;  /* 0x0000004b6a4b7221 */ /* 0x000fe20000000000 */
[----:B------:R-:W-:Y:S01]  /*1950*/  FFMA R12, R3, -R8, R12 ;  /* 0x80000008030c7223 */ /* 0x000fe2000000000c */
[----:B------:R-:W-:Y:S01]  /*1960*/  FADD R102, R36, -R103 ;  /* 0x8000006724667221 */ /* 0x000fe20000000000 */
[----:B------:R-:W-:-:S02]  /*1970*/  FADD R103, R13, -R104 ;  /* 0x800000680d677221 */ /* 0x000fc40000000000 */
[----:B------:R-:W-:Y:S02]  /*1980*/  FADD R104, R12, -R75 ;  /* 0x8000004b0c687221 */ /* 0x000fe40000000000 */
.L_x_790:
[----:B0-----:R-:W-:Y:S05]  /*1990*/  BSYNC B2 ;  /* 0x0000000000027941 */ /* 0x001fea0003800000 */
.L_x_789:
[----:B------:R-:W-:Y:S01]  /*19a0*/  BSSY B2, `(.L_x_791) ;  /* 0x0000052000027945 */ /* 0x000fe20003800000 */
[----:B------:R-:W-:Y:S05]  /*19b0*/  @!P3 BRA `(.L_x_792) ;  /* 0x000005000000b947 */ /* 0x000fea0003800000 */
[----:B------:R-:W-:Y:S01]  /*19c0*/  IMAD R9, R86, c[0x0][0x1a0], RZ ;  /* 0x0000680056097a24 */ /* 0x000fe200078e02ff */
[----:B------:R-:W-:-:S03]  /*19d0*/  MOV R37, c[0x0][0x1a0] ;  /* 0x0000680000257a02 */ /* 0x000fc60000000f00 */
[C---:B------:R-:W-:Y:S02]  /*19e0*/  IMAD R11, R80.reuse, UR8, R9 ;  /* 0x00000008500b7c24 */ /* 0x040fe4000f8e0209 */
[----:B------:R-:W-:-:S05]  /*19f0*/  IMAD.WIDE.U32 R8, R80, R37, c[0x0][0x180] ;  /* 0x0000600050087625 */ /* 0x000fca00078e0025 */
[----:B------:R-:W-:-:S05]  /*1a00*/  IADD3 R9, R9, R11, RZ ;  /* 0x0000000b09097210 */ /* 0x000fca0007ffe0ff */
[----:B------:R-:W2:Y:S01]  /*1a10*/  LDG.E R92, [R8.64+0x10] ;  /* 0x00001014085c7981 */ /* 0x000ea2000c1e1900 */
[----:B------:R-:W-:Y:S01]  /*1a20*/  IMAD R11, R86, c[0x0][0x210], RZ ;  /* 0x00008400560b7a24 */ /* 0x000fe200078e02ff */
[----:B------:R-:W-:Y:S02]  /*1a30*/  MOV R75, c[0x0][0x210] ;  /* 0x00008400004b7a02 */ /* 0x000fe40000000f00 */
[----:B------:R-:W3:Y:S04]  /*1a40*/  LDG.E R93, [R8.64+0x18] ;  /* 0x00001814085d7981 */ /* 0x000ee8000c1e1900 */
[----:B------:R-:W4:Y:S01]  /*1a50*/  LDG.E R94, [R8.64+0xc] ;  /* 0x00000c14085e7981 */ /* 0x000f22000c1e1900 */
[----:B------:R-:W-:-:S03]  /*1a60*/  IMAD R37, R80, UR9, R11 ;  /* 0x0000000950257c24 */ /* 0x000fc6000f8e020b */
[----:B------:R-:W4:Y:S01]  /*1a70*/  LDG.E R95, [R8.64+0x14] ;  /* 0x00001414085f7981 */ /* 0x000f22000c1e1900 */
[----:B------:R-:W-:-:S03]  /*1a80*/  IMAD.WIDE.U32 R10, R80, R75, c[0x0][0x1f0] ;  /* 0x00007c00500a7625 */ /* 0x000fc600078e004b */
[----:B------:R0:W4:Y:S02]  /*1a90*/  LDG.E R107, [R8.64] ;  /* 0x00000014086b7981 */ /* 0x000124000c1e1900 */
[----:B------:R-:W-:Y:S02]  /*1aa0*/  IADD3 R11, R11, R37, RZ ;  /* 0x000000250b0b7210 */ /* 0x000fe40007ffe0ff */
[----:B------:R0:W4:Y:S04]  /*1ab0*/  LDG.E R109, [R8.64+0x4] ;  /* 0x00000414086d7981 */ /* 0x000128000c1e1900 */
[----:B------:R1:W4:Y:S04]  /*1ac0*/  LDG.E R97, [R10.64+0x4] ;  /* 0x000004140a617981 */ /* 0x000328000c1e1900 */
[----:B------:R1:W4:Y:S04]  /*1ad0*/  LDG.E R99, [R10.64] ;  /* 0x000000140a637981 */ /* 0x000328000c1e1900 */
[----:B------:R1:W4:Y:S04]  /*1ae0*/  LDG.E R101, [R10.64+0x8] ;  /* 0x000008140a657981 */ /* 0x000328000c1e1900 */
[----:B------:R0:W4:Y:S01]  /*1af0*/  LDG.E R100, [R8.64+0x8] ;  /* 0x0000081408647981 */ /* 0x000122000c1e1900 */
[----:B------:R-:W-:Y:S01]  /*1b00*/  ISETP.GE.AND P4, PT, R39, RZ, PT ;  /* 0x000000ff2700720c */ /* 0x000fe20003f86270 */
[----:B--2---:R-:W-:Y:S01]  /*1b10*/  FMUL R37, R90, R92 ;  /* 0x0000005c5a257220 */ /* 0x004fe20000400000 */
[----:B---3--:R-:W-:-:S03]  /*1b20*/  FADD R96, R93, R93 ;  /* 0x0000005d5d607221 */ /* 0x008fc60000000000 */
[----:B----4-:R-:W-:Y:S01]  /*1b30*/  FFMA R98, R88, R94, R37 ;  /* 0x0000005e58627223 */ /* 0x010fe20000000025 */
[----:B------:R-:W-:-:S03]  /*1b40*/  FFMA R96, R93, R96, -1 ;  /* 0xbf8000005d607423 */ /* 0x000fc60000000060 */
[C---:B------:R-:W-:Y:S01]  /*1b50*/  FFMA R98, R91.reuse, R95, R98 ;  /* 0x0000005f5b627223 */ /* 0x040fe20000000062 */
[-C--:B------:R-:W-:Y:S01]  /*1b60*/  FMUL R37, R88, R96.reuse ;  /* 0x0000006058257220 */ /* 0x080fe20000400000 */
[-C--:B0-----:R-:W-:Y:S01]  /*1b70*/  FMUL R9, R90, R96.reuse ;  /* 0x000000605a097220 */ /* 0x081fe20000400000 */
[C---:B------:R-:W-:Y:S01]  /*1b80*/  FMUL R8, R91.reuse, R96 ;  /* 0x000000605b087220 */ /* 0x040fe20000400000 */
[----:B-1----:R-:W-:Y:S01]  /*1b90*/  FADD R11, R98, R98 ;  /* 0x00000062620b7221 */ /* 0x002fe20000000000 */
[----:B------:R-:W-:Y:S01]  /*1ba0*/  FMUL R75, R91, R94 ;  /* 0x0000005e5b4b7220 */ /* 0x000fe20000400000 */
[----:B------:R-:W-:Y:S02]  /*1bb0*/  FMUL R105, R88, R92 ;  /* 0x0000005c58697220 */ /* 0x000fe40000400000 */
[-C--:B------:R-:W-:Y:S01]  /*1bc0*/  FFMA R37, R94, R11.reuse, R37 ;  /* 0x0000000b5e257223 */ /* 0x080fe20000000025 */
[-C--:B------:R-:W-:Y:S01]  /*1bd0*/  FFMA R9, R92, R11.reuse, R9 ;  /* 0x0000000b5c097223 */ /* 0x080fe20000000009 */
[----:B------:R-:W-:Y:S01]  /*1be0*/  FFMA R11, R95, R11, R8 ;  /* 0x0000000b5f0b7223 */ /* 0x000fe20000000008 */
[-C--:B------:R-:W-:Y:S01]  /*1bf0*/  FMUL R10, R90, R95.reuse ;  /* 0x0000005f5a0a7220 */ /* 0x080fe20000400000 */
[----:B------:R-:W-:Y:S01]  /*1c00*/  FFMA R8, R88, R95, -R75 ;  /* 0x0000005f58087223 */ /* 0x000fe2000000084b */
[----:B------:R-:W-:Y:S01]  /*1c10*/  FMUL R75, R92, R97 ;  /* 0x000000615c4b7220 */ /* 0x000fe20000400000 */
[----:B------:R-:W-:Y:S01]  /*1c20*/  FFMA R98, R90, R94, -R105 ;  /* 0x0000005e5a627223 */ /* 0x000fe20000000869 */
[----:B------:R-:W-:Y:S01]  /*1c30*/  FFMA R10, R91, R92, -R10 ;  /* 0x0000005c5b0a7223 */ /* 0x000fe2000000080a */
[C---:B------:R-:W-:Y:S01]  /*1c40*/  FMUL R8, R93.reuse, R8 ;  /* 0x000000085d087220 */ /* 0x040fe20000400000 */
[----:B------:R-:W-:Y:S01]  /*1c50*/  FFMA R106, R94, R99, R75 ;  /* 0x000000635e6a7223 */ /* 0x000fe2000000004b */
[C---:B------:R-:W-:Y:S01]  /*1c60*/  FMUL R98, R93.reuse, R98 ;  /* 0x000000625d627220 */ /* 0x040fe20000400000 */
[----:B------:R-:W-:Y:S01]  /*1c70*/  FMUL R10, R93, R10 ;  /* 0x0000000a5d0a7220 */ /* 0x000fe20000400000 */
[----:B------:R-:W-:Y:S01]  /*1c80*/  FFMA R8, R8, 2, R9 ;  /* 0x4000000008087823 */ /* 0x000fe20000000009 */
[C---:B------:R-:W-:Y:S01]  /*1c90*/  FMUL R9, R95.reuse, R97 ;  /* 0x000000615f097220 */ /* 0x040fe20000400000 */
[----:B------:R-:W-:Y:S01]  /*1ca0*/  FFMA R106, R95, R101, R106 ;  /* 0x000000655f6a7223 */ /* 0x000fe2000000006a */
[----:B------:R-:W-:Y:S01]  /*1cb0*/  FFMA R10, R10, 2, R37 ;  /* 0x400000000a0a7823 */ /* 0x000fe20000000025 */
[----:B------:R-:W-:Y:S01]  /*1cc0*/  FFMA R11, R98, 2, R11 ;  /* 0x40000000620b7823 */ /* 0x000fe2000000000b */
[C---:B------:R-:W-:Y:S01]  /*1cd0*/  FMUL R37, R92.reuse, R99 ;  /* 0x000000635c257220 */ /* 0x040fe20000400000 */
[-C--:B------:R-:W-:Y:S01]  /*1ce0*/  FFMA R98, R92, R101.reuse, -R9 ;  /* 0x000000655c627223 */ /* 0x080fe20000000809 */
[----:B------:R-:W-:Y:S01]  /*1cf0*/  FMUL R108, R94, R101 ;  /* 0x000000655e6c7220 */ /* 0x000fe20000400000 */
[----:B------:R-:W-:Y:S01]  /*1d00*/  FADD R9, R106, R106 ;  /* 0x0000006a6a097221 */ /* 0x000fe20000000000 */
[----:B------:R-:W-:-:S02]  /*1d10*/  FFMA R112, R94, R97, -R37 ;  /* 0x000000615e707223 */ /* 0x000fc40000000825 */
[C---:B------:R-:W-:Y:S01]  /*1d20*/  FFMA R108, R95.reuse, R99, -R108 ;  /* 0x000000635f6c7223 */ /* 0x040fe2000000086c */
[-C--:B------:R-:W-:Y:S01]  /*1d30*/  FMUL R37, R94, R9.reuse ;  /* 0x000000095e257220 */ /* 0x080fe20000400000 */
[-C--:B------:R-:W-:Y:S01]  /*1d40*/  FMUL R106, R92, R9.reuse ;  /* 0x000000095c6a7220 */ /* 0x080fe20000400000 */
[----:B------:R-:W-:Y:S01]  /*1d50*/  FMUL R110, R95, R9 ;  /* 0x000000095f6e7220 */ /* 0x000fe20000400000 */
[C---:B------:R-:W-:Y:S01]  /*1d60*/  FMUL R98, R93.reuse, R98 ;  /* 0x000000625d627220 */ /* 0x040fe20000400000 */
[C---:B------:R-:W-:Y:S01]  /*1d70*/  FMUL R9, R93.reuse, R108 ;  /* 0x0000006c5d097220 */ /* 0x040fe20000400000 */
[C---:B------:R-:W-:Y:S01]  /*1d80*/  FFMA R37, R96.reuse, R99, R37 ;  /* 0x0000006360257223 */ /* 0x040fe20000000025 */
[C---:B------:R-:W-:Y:S01]  /*1d90*/  FFMA R106, R96.reuse, R97, R106 ;  /* 0x00000061606a7223 */ /* 0x040fe2000000006a */
[----:B------:R-:W-:Y:S01]  /*1da0*/  FFMA R110, R96, R101, R110 ;  /* 0x00000065606e7223 */ /* 0x000fe2000000006e */
[----:B------:R-:W-:Y:S01]  /*1db0*/  FMUL R75, R93, R112 ;  /* 0x000000705d4b7220 */ /* 0x000fe20000400000 */
[----:B------:R-:W-:Y:S01]  /*1dc0*/  FFMA R98, R98, 2, R37 ;  /* 0x4000000062627823 */ /* 0x000fe20000000025 */
[----:B------:R-:W-:Y:S01]  /*1dd0*/  FFMA R106, R9, 2, R106 ;  /* 0x40000000096a7823 */ /* 0x000fe2000000006a */
[----:B-----5:R-:W-:Y:S01]  /*1de0*/  FSEL R105, R50, RZ, P4 ;  /* 0x000000ff32697208 */ /* 0x020fe20002000000 */
[----:B------:R-:W-:Y:S01]  /*1df0*/  FADD R9, R10, R107 ;  /* 0x0000006b0a097221 */ /* 0x000fe20000000000 */
[----:B------:R-:W-:Y:S01]  /*1e00*/  FADD R37, R8, R109 ;  /* 0x0000006d08257221 */ /* 0x000fe20000000000 */
[----:B------:R-:W-:Y:S01]  /*1e10*/  FFMA R75, R75, 2, R110 ;  /* 0x400000004b4b7823 */ /* 0x000fe2000000006e */
[----:B------:R-:W-:Y:S01]  /*1e20*/  FADD R8, R11, R100 ;  /* 0x000000640b087221 */ /* 0x000fe20000000000 */
[----:B------:R-:W-:Y:S01]  /*1e30*/  FADD R98, R107, R98 ;  /* 0x000000626b627221 */ /* 0x000fe20000000000 */
[-C--:B------:R-:W-:Y:S01]  /*1e40*/  FFMA R107, R0, R105.reuse, R9 ;  /* 0x00000069006b7223 */ /* 0x080fe20000000009 */
[-C--:B------:R-:W-:Y:S01]  /*1e50*/  FFMA R112, R2, R105.reuse, R37 ;  /* 0x0000006902707223 */ /* 0x080fe20000000025 */
[----:B------:R-:W-:Y:S01]  /*1e60*/  FADD R109, R109, R106 ;  /* 0x0000006a6d6d7221 */ /* 0x000fe20000000000 */
[----:B------:R-:W-:Y:S01]  /*1e70*/  FADD R96, R100, R75 ;  /* 0x0000004b64607221 */ /* 0x000fe20000000000 */
[----:B------:R-:W-:Y:S01]  /*1e80*/  FFMA R105, R3, R105, R8 ;  /* 0x0000006903697223 */ /* 0x000fe20000000008 */
[----:B------:R-:W-:Y:S01]  /*1e90*/  FADD R100, R107, -R98 ;  /* 0x800000626b647221 */ /* 0x000fe20000000000 */
[----:B------:R-:W-:-:S02]  /*1ea0*/  FADD R98, R112, -R109 ;  /* 0x8000006d70627221 */ /* 0x000fc40000000000 */
[----:B------:R-:W-:Y:S02]  /*1eb0*/  FADD R96, R105, -R96 ;  /* 0x8000006069607221 */ /* 0x000fe40000000000 */
.L_x_792:
[----:B------:R-:W-:Y:S05]  /*1ec0*/  BSYNC B2 ;  /* 0x0000000000027941 */ /* 0x000fea0003800000 */
.L_x_791:
[----:B------:R-:W-:Y:S01]  /*1ed0*/  FADD R109, -R107, R36 ;  /* 0x000000246b6d7221 */ /* 0x000fe20000000100 */
[----:B------:R-:W-:Y:S01]  /*1ee0*/  FADD R107, -R112, R13 ;  /* 0x0000000d706b7221 */ /* 0x000fe20000000100 */
[----:B------:R-:W-:Y:S01]  /*1ef0*/  FADD R108, -R105, R12 ;  /* 0x0000000c696c7221 */ /* 0x000fe20000000100 */
[----:B------:R-:W-:Y:S01]  /*1f00*/  BSSY B4, `(.L_x_793) ;  /* 0x0000242000047945 */ /* 0x000fe20003800000 */
[----:B-----5:R-:W-:Y:S01]  /*1f10*/  FMUL R9, R0, R109 ;  /* 0x0000006d00097220 */ /* 0x020fe20000400000 */
[----:B------:R-:W-:Y:S01]  /*1f20*/  MOV R75, RZ ;  /* 0x000000ff004b7202 */ /* 0x000fe20000000f00 */
[----:B------:R-:W-:Y:S01]  /*1f30*/  CS2R R10, SRZ ;  /* 0x00000000000a7805 */ /* 0x000fe2000001ff00 */
[----:B------:R-:W-:Y:S01]  /*1f40*/  CS2R R12, SRZ ;  /* 0x00000000000c7805 */ /* 0x000fe2000001ff00 */
[----:B------:R-:W-:Y:S01]  /*1f50*/  FFMA R8, R2, R107, R9 ;  /* 0x0000006b02087223 */ /* 0x000fe20000000009 */
[----:B------:R-:W-:Y:S01]  /*1f60*/  MOV R36, RZ ;  /* 0x000000ff00247202 */ /* 0x000fe20000000f00 */
[----:B------:R-:W-:Y:S01]  /*1f70*/  CS2R R128, SRZ ;  /* 0x0000000000807805 */ /* 0x000fe2000001ff00 */
[----:B------:R-:W-:Y:S01]  /*1f80*/  MOV R9, RZ ;  /* 0x000000ff00097202 */ /* 0x000fe20000000f00 */
[----:B------:R-:W-:Y:S01]  /*1f90*/  FFMA R8, R3, R108, R8 ;  /* 0x0000006c03087223 */ /* 0x000fe20000000008 */
[----:B------:R-:W-:-:S02]  /*1fa0*/  MOV R105, RZ ;  /* 0x000000ff00697202 */ /* 0x000fc40000000f00 */
[----:B------:R-:W-:Y:S02]  /*1fb0*/  MOV R106, RZ ;  /* 0x000000ff006a7202 */ /* 0x000fe40000000f00 */
[----:B------:R-:W-:Y:S02]  /*1fc0*/  FSETP.GE.AND P4, PT, R8, RZ, PT ;  /* 0x000000ff0800720b */ /* 0x000fe40003f86000 */
[----:B------:R-:W-:Y:S02]  /*1fd0*/  MOV R126, RZ ;  /* 0x000000ff007e7202 */ /* 0x000fe40000000f00 */
[----:B------:R-:W-:Y:S02]  /*1fe0*/  MOV R122, RZ ;  /* 0x000000ff007a7202 */ /* 0x000fe40000000f00 */
[----:B------:R-:W-:Y:S02]  /*1ff0*/  MOV R124, RZ ;  /* 0x000000ff007c7202 */ /* 0x000fe40000000f00 */
[----:B------:R-:W-:-:S02]  /*2000*/  MOV R120, RZ ;  /* 0x000000ff00787202 */ /* 0x000fc40000000f00 */
[----:B------:R-:W-:Y:S02]  /*2010*/  FSEL R7, R42, R7, P2 ;  /* 0x000000072a077208 */ /* 0x000fe40001000000 */
[----:B------:R-:W-:Y:S01]  /*2020*/  FSEL R6, R45, R6, P2 ;  /* 0x000000062d067208 */ /* 0x000fe20001000000 */
[----:B------:R-:W-:Y:S05]  /*2030*/  @P4 BRA `(.L_x_794) ;  /* 0x000022e000004947 */ /* 0x000fea0003800000 */
[----:B------:R-:W-:Y:S01]  /*2040*/  ISETP.GE.AND P4, PT, R74, RZ, PT ;  /* 0x000000ff4a00720c */ /* 0x000fe20003f86270 */
[----:B------:R-:W-:Y:S01]  /*2050*/  BSSY B2, `(.L_x_795) ;  /* 0x000001e000027945 */ /* 0x000fe20003800000 */
[----:B------:R-:W-:Y:S01]  /*2060*/  CS2R R112, SRZ ;  /* 0x0000000000707805 */ /* 0x000fe2000001ff00 */
[----:B------:R-:W-:Y:S01]  /*2070*/  CS2R R110, SRZ ;  /* 0x00000000006e7805 */ /* 0x000fe2000001ff00 */
[----:B------:R-:W-:Y:S01]  /*2080*/  CS2R R114, SRZ ;  /* 0x0000000000727805 */ /* 0x000fe2000001ff00 */
[----:B------:R-:W-:Y:S01]  /*2090*/  MOV R121, RZ ;  /* 0x000000ff00797202 */ /* 0x000fe20000000f00 */
[----:B------:R-:W-:Y:S01]  /*20a0*/  CS2R R116, SRZ ;  /* 0x0000000000747805 */ /* 0x000fe2000001ff00 */
[----:B------:R-:W-:-:S02]  /*20b0*/  MOV R37, RZ ;  /* 0x000000ff00257202 */ /* 0x000fc40000000f00 */
[----:B------:R-:W-:Y:S02]  /*20c0*/  MOV R106, RZ ;  /* 0x000000ff006a7202 */ /* 0x000fe40000000f00 */
[----:B------:R-:W-:Y:S02]  /*20d0*/  MOV R119, RZ ;  /* 0x000000ff00777202 */ /* 0x000fe40000000f00 */
[----:B------:R-:W-:Y:S05]  /*20e0*/  @!P4 BRA `(.L_x_796) ;  /* 0x000001400000c947 */ /* 0x000fea0003800000 */
[----:B------:R-:W-:Y:S01]  /*20f0*/  MOV R11, c[0x0][0x1d8] ;  /* 0x00007600000b7a02 */ /* 0x000fe20000000f00 */
[----:B------:R-:W-:-:S04]  /*2100*/  IMAD R9, R79, c[0x0][0x1d8], RZ ;  /* 0x000076004f097a24 */ /* 0x000fc800078e02ff */
[C---:B------:R-:W-:Y:S02]  /*2110*/  IMAD R9, R74.reuse, UR15, R9 ;  /* 0x0000000f4a097c24 */ /* 0x040fe4000f8e0209 */
[----:B------:R-:W-:-:S05]  /*2120*/  IMAD.WIDE.U32 R10, R74, R11, c[0x0][0x1b8] ;  /* 0x00006e004a0a7625 */ /* 0x000fca00078e000b */
[----:B------:R-:W-:-:S05]  /*2130*/  IADD3 R11, R11, R9, RZ ;  /* 0x000000090b0b7210 */ /* 0x000fca0007ffe0ff */
[----:B------:R-:W2:Y:S04]  /*2140*/  LDG.E R110, [R10.64+0x8] ;  /* 0x000008140a6e7981 */ /* 0x000ea8000c1e1900 */
[----:B------:R-:W3:Y:S04]  /*2150*/  LDG.E R112, [R10.64] ;  /* 0x000000140a707981 */ /* 0x000ee8000c1e1900 */
[----:B------:R-:W4:Y:S04]  /*2160*/  LDG.E R111, [R10.64+0x4] ;  /* 0x000004140a6f7981 */ /* 0x000f28000c1e1900 */
[----:B------:R-:W5:Y:S04]  /*2170*/  LDG.E R119, [R10.64+0xc] ;  /* 0x00000c140a777981 */ /* 0x000f68000c1e1900 */
[----:B------:R-:W5:Y:S04]  /*2180*/  LDG.E R36, [R10.64+0x10] ;  /* 0x000010140a247981 */ /* 0x000f68000c1e1900 */
[----:B------:R-:W5:Y:S01]  /*2190*/  LDG.E R114, [R10.64+0x14] ;  /* 0x000014140a727981 */ /* 0x000f62000c1e1900 */
[----:B--2---:R-:W-:Y:S01]  /*21a0*/  FMUL R12, R110, R103 ;  /* 0x000000676e0c7220 */ /* 0x004fe20000400000 */
[----:B---3--:R-:W-:Y:S01]  /*21b0*/  FMUL R9, R112, R104 ;  /* 0x0000006870097220 */ /* 0x008fe20000400000 */
[----:B----4-:R-:W-:-:S02]  /*21c0*/  FMUL R13, R111, R102 ;  /* 0x000000666f0d7220 */ /* 0x010fc40000400000 */
[----:B------:R-:W-:Y:S01]  /*21d0*/  FFMA R12, R111, R104, -R12 ;  /* 0x000000686f0c7223 */ /* 0x000fe2000000080c */
[----:B------:R-:W-:Y:S01]  /*21e0*/  FFMA R9, R110, R102, -R9 ;  /* 0x000000666e097223 */ /* 0x000fe20000000809 */
[----:B------:R-:W-:Y:S02]  /*21f0*/  FFMA R13, R112, R103, -R13 ;  /* 0x00000067700d7223 */ /* 0x000fe4000000080d */
[----:B-----5:R-:W-:Y:S01]  /*2200*/  FADD R119, R12, R119 ;  /* 0x000000770c777221 */ /* 0x020fe20000000000 */
[----:B------:R-:W-:Y:S01]  /*2210*/  FADD R121, R9, R36 ;  /* 0x0000002409797221 */ /* 0x000fe20000000000 */
[----:B------:R-:W-:Y:S02]  /*2220*/  FADD R114, R13, R114 ;  /* 0x000000720d727221 */ /* 0x000fe40000000000 */
.L_x_796:
[----:B------:R-:W-:Y:S05]  /*2230*/  BSYNC B2 ;  /* 0x0000000000027941 */ /* 0x000fea0003800000 */
.L_x_795:
[----:B------:R-:W-:Y:S01]  /*2240*/  BSSY B2, `(.L_x_797) ;  /* 0x0000016000027945 */ /* 0x000fe20003800000 */
        /* <DEDUP_REMOVED lines=21> */
.L_x_798:
[----:B------:R-:W-:Y:S05]  /*23a0*/  BSYNC B2 ;  /* 0x0000000000027941 */ /* 0x000fea0003800000 */
.L_x_797:
[----:B------:R-:W-:Y:S01]  /*23b0*/  FADD R119, -R116, R119 ;  /* 0x0000007774777221 */ /* 0x000fe20000000100 */
[----:B------:R-:W-:Y:S01]  /*23c0*/  FADD R121, -R106, R121 ;  /* 0x000000796a797221 */ /* 0x000fe20000000100 */
[----:B------:R-:W-:Y:S01]  /*23d0*/  FADD R114, -R37, R114 ;  /* 0x0000007225727221 */ /* 0x000fe20000000100 */
[----:B------:R-:W-:Y:S01]  /*23e0*/  ISETP.GE.AND P5, PT, R41, RZ, PT ;  /* 0x000000ff2900720c */ /* 0x000fe20003fa6270 */
[----:B------:R-:W-:Y:S01]  /*23f0*/  FMUL R9, R0, R119 ;  /* 0x0000007700097220 */ /* 0x000fe20000400000 */
[----:B------:R-:W-:Y:S01]  /*2400*/  ISETP.GE.AND P4, PT, R39, RZ, PT ;  /* 0x000000ff2700720c */ /* 0x000fe20003f86270 */
[----:B------:R-:W-:Y:S01]  /*2410*/  BSSY B2, `(.L_x_799) ;  /* 0x000001c000027945 */ /* 0x000fe20003800000 */
[----:B------:R-:W-:Y:S01]  /*2420*/  FSEL R13, R46, RZ, P5 ;  /* 0x000000ff2e0d7208 */ /* 0x000fe20002800000 */
[----:B------:R-:W-:Y:S01]  /*2430*/  FFMA R116, R2, R121, R9 ;  /* 0x0000007902747223 */ /* 0x000fe20000000009 */
[----:B------:R-:W-:-:S03]  /*2440*/  FSEL R36, R47, RZ, P5 ;  /* 0x000000ff2f247208 */ /* 0x000fc60002800000 */
[----:B------:R-:W-:-:S04]  /*2450*/  FFMA R116, R3, R114, R116 ;  /* 0x0000007203747223 */ /* 0x000fc80000000074 */
[-C--:B------:R-:W-:Y:S01]  /*2460*/  FFMA R12, -R2, R116.reuse, R121 ;  /* 0x00000074020c7223 */ /* 0x080fe20000000179 */
[-C--:B------:R-:W-:Y:S01]  /*2470*/  FFMA R11, -R0, R116.reuse, R119 ;  /* 0x00000074000b7223 */ /* 0x080fe20000000177 */
[----:B------:R-:W-:Y:S02]  /*2480*/  FFMA R9, -R3, R116, R114 ;  /* 0x0000007403097223 */ /* 0x000fe40000000172 */
[----:B------:R-:W-:-:S04]  /*2490*/  FMUL R10, R12, R12 ;  /* 0x0000000c0c0a7220 */ /* 0x000fc80000400000 */
[----:B------:R-:W-:-:S04]  /*24a0*/  FFMA R10, R11, R11, R10 ;  /* 0x0000000b0b0a7223 */ /* 0x000fc8000000000a */
[----:B------:R-:W-:Y:S01]  /*24b0*/  FFMA R105, R9, R9, R10 ;  /* 0x0000000909697223 */ /* 0x000fe2000000000a */
[----:B------:R-:W-:-:S03]  /*24c0*/  FSEL R10, R13, R52, !P4 ;  /* 0x000000340d0a7208 */ /* 0x000fc60006000000 */
[----:B------:R0:W1:Y:S01]  /*24d0*/  MUFU.RSQ R106, R105 ;  /* 0x00000069006a7308 */ /* 0x0000620000001400 */
[----:B------:R-:W-:Y:S02]  /*24e0*/  IADD3 R37, R105, -0xd000000, RZ ;  /* 0xf300000069257810 */ /* 0x000fe40007ffe0ff */
[----:B------:R-:W-:Y:S02]  /*24f0*/  FSEL R13, R43, R10, P2 ;  /* 0x0000000a2b0d7208 */ /* 0x000fe40001000000 */
[----:B------:R-:W-:Y:S02]  /*2500*/  ISETP.GT.U32.AND P5, PT, R37, 0x727fffff, PT ;  /* 0x727fffff2500780c */ /* 0x000fe40003fa4070 */
[----:B------:R-:W-:Y:S01]  /*2510*/  FSEL R37, R36, R53, !P4 ;  /* 0x0000003524257208 */ /* 0x000fe20006000000 */
[----:B------:R-:W-:-:S03]  /*2520*/  FMUL R122, R8, R13 ;  /* 0x0000000d087a7220 */ /* 0x000fc60000400000 */
[----:B------:R-:W-:-:S07]  /*2530*/  FSEL R129, R40, R37, P2 ;  /* 0x0000002528817208 */ /* 0x000fce0001000000 */
[----:B------:R-:W-:Y:S05]  /*2540*/  @!P5 BRA `(.L_x_800) ;  /* 0x000000400000d947 */ /* 0x000fea0003800000 */
[----:B01----:R-:W-:Y:S02]  /*2550*/  MOV R120, 0x2570 ;  /* 0x0000257000787802 */ /* 0x003fe40000000f00 */
[----:B------:R-:W-:Y:S05]  /*2560*/  CALL.REL.NOINC `($__internal_12_$__cuda_sm20_sqrt_rn_f32_slowpath) ;  /* 0x0000518000007944 */ /* 0x000fea0003c00000 */
[----:B------:R-:W-:Y:S01]  /*2570*/  MOV R118, R13 ;  /* 0x0000000d00767202 */ /* 0x000fe20000000f00 */
[----:B------:R-:W-:Y:S05]  /*2580*/  BRA `(.L_x_801) ;  /* 0x0000004000007947 */ /* 0x000fea0003800000 */
.L_x_800:
[----:B01----:R-:W-:Y:S01]  /*2590*/  FMUL.FTZ R118, R105, R106 ;  /* 0x0000006a69767220 */ /* 0x003fe20000410000 */
[----:B------:R-:W-:-:S03]  /*25a0*/  FMUL.FTZ R10, R106, 0.5 ;  /* 0x3f0000006a0a7820 */ /* 0x000fc60000410000 */
[----:B------:R-:W-:-:S04]  /*25b0*/  FFMA R13, -R118, R118, R105 ;  /* 0x00000076760d7223 */ /* 0x000fc80000000169 */
[----:B------:R-:W-:Y:S02]  /*25c0*/  FFMA R118, R13, R10, R118 ;  /* 0x0000000a0d767223 */ /* 0x000fe40000000076 */
.L_x_801:
[----:B------:R-:W-:Y:S05]  /*25d0*/  BSYNC B2 ;  /* 0x0000000000027941 */ /* 0x000fea0003800000 */
.L_x_799:
[----:B------:R-:W-:Y:S01]  /*25e0*/  FSETP.GT.AND P4, PT, R118, RZ, PT ;  /* 0x000000ff7600720b */ /* 0x000fe20003f84000 */
[----:B------:R-:W-:Y:S01]  /*25f0*/  BSSY B5, `(.L_x_802) ;  /* 0x0000033000057945 */ /* 0x000fe20003800000 */
[----:B------:R-:W-:Y:S02]  /*2600*/  MOV R105, RZ ;  /* 0x000000ff00697202 */ /* 0x000fe40000000f00 */
[----:B------:R-:W-:Y:S02]  /*2610*/  MOV R127, RZ ;  /* 0x000000ff007f7202 */ /* 0x000fe40000000f00 */
[----:B------:R-:W-:Y:S02]  /*2620*/  MOV R125, RZ ;  /* 0x000000ff007d7202 */ /* 0x000fe40000000f00 */
[----:B------:R-:W-:-:S05]  /*2630*/  MOV R123, RZ ;  /* 0x000000ff007b7202 */ /* 0x000fca0000000f00 */
        /* <DEDUP_REMOVED lines=13> */
[----:B------:R-:W-:Y:S05]  /*2710*/  CALL.REL.NOINC `($__internal_13_$__cuda_sm3x_div_rn_noftz_f32_slowpath) ;  /* 0x0000514000007944 */ /* 0x000fea0003c00000 */
[----:B------:R-:W-:Y:S02]  /*2720*/  MOV R123, R10 ;  /* 0x0000000a007b7202 */ /* 0x000fe40000000f00 */
.L_x_805:
[----:B------:R-:W-:Y:S05]  /*2730*/  BSYNC B6 ;  /* 0x0000000000067941 */ /* 0x000fea0003800000 */
.L_x_804:
        /* <DEDUP_REMOVED lines=14> */
.L_x_807:
[----:B------:R-:W-:Y:S05]  /*2820*/  BSYNC B6 ;  /* 0x0000000000067941 */ /* 0x000fea0003800000 */
.L_x_806:
        /* <DEDUP_REMOVED lines=14> */
.L_x_808:
[----:B------:R-:W-:Y:S05]  /*2910*/  BSYNC B6 ;  /* 0x0000000000067941 */ /* 0x000fea0003800000 */
.L_x_803:
[----:B------:R-:W-:Y:S05]  /*2920*/  BSYNC B5 ;  /* 0x0000000000057941 */ /* 0x000fea0003800000 */
.L_x_802:
[----:B------:R-:W-:Y:S01]  /*2930*/  FMNMX R10, RZ, R116, PT ;  /* 0x00000074ff0a7209 */ /* 0x000fe20003800000 */
[----:B------:R-:W-:Y:S01]  /*2940*/  FMUL R13, R7, R118 ;  /* 0x00000076070d7220 */ /* 0x000fe20000400000 */
[----:B------:R-:W-:Y:S01]  /*2950*/  FSET.BF.LT.AND R11, R8, RZ, PT ;  /* 0x000000ff080b720a */ /* 0x000fe20003801000 */
[----:B------:R-:W-:Y:S01]  /*2960*/  BSSY B2, `(.L_x_809) ;  /* 0x0000058000027945 */ /* 0x000fe20003800000 */
[----:B------:R-:W-:Y:S01]  /*2970*/  MOV R36, RZ ;  /* 0x000000ff00247202 */ /* 0x000fe20000000f00 */
[----:B------:R-:W-:Y:S01]  /*2980*/  FMUL R10, R129, R10 ;  /* 0x0000000a810a7220 */ /* 0x000fe20000400000 */
[----:B------:R-:W-:-:S02]  /*2990*/  MOV R106, RZ ;  /* 0x000000ff006a7202 */ /* 0x000fc40000000f00 */
[----:B------:R-:W-:Y:S01]  /*29a0*/  MOV R124, RZ ;  /* 0x000000ff007c7202 */ /* 0x000fe20000000f00 */
[----:B------:R-:W-:Y:S01]  /*29b0*/  FFMA R11, R11, R10, R122 ;  /* 0x0000000a0b0b7223 */ /* 0x000fe2000000007a */
[----:B------:R-:W-:Y:S02]  /*29c0*/  MOV R122, RZ ;  /* 0x000000ff007a7202 */ /* 0x000fe40000000f00 */
[----:B------:R-:W-:Y:S01]  /*29d0*/  MOV R120, RZ ;  /* 0x000000ff00787202 */ /* 0x000fe20000000f00 */
[----:B------:R-:W-:-:S05]  /*29e0*/  FFMA R10, -R6, R11, RZ ;  /* 0x0000000b060a7223 */ /* 0x000fca00000001ff */
[----:B------:R-:W-:-:S04]  /*29f0*/  FSETP.GEU.AND P5, PT, R13, R10, PT ;  /* 0x0000000a0d00720b */ /* 0x000fc80003fae000 */
[----:B------:R-:W-:-:S05]  /*2a00*/  FSEL R10, R13, R10, !P5 ;  /* 0x0000000a0d0a7208 */ /* 0x000fca0006800000 */
[C---:B------:R-:W-:Y:S01]  /*2a10*/  FMUL R13, R10.reuse, R127 ;  /* 0x0000007f0a0d7220 */ /* 0x040fe20000400000 */
[C---:B------:R-:W-:Y:S01]  /*2a20*/  FMUL R37, R10.reuse, R125 ;  /* 0x0000007d0a257220 */ /* 0x040fe20000400000 */
[----:B------:R-:W-:Y:S02]  /*2a30*/  FMUL R12, R10, R123 ;  /* 0x0000007b0a0c7220 */ /* 0x000fe40000400000 */
[-C--:B------:R-:W-:Y:S01]  /*2a40*/  FFMA R151, R0, R11.reuse, R13 ;  /* 0x0000000b00977223 */ /* 0x080fe2000000000d */
[-C--:B------:R-:W-:Y:S01]  /*2a50*/  FFMA R153, R2, R11.reuse, R37 ;  /* 0x0000000b02997223 */ /* 0x080fe20000000025 */
[----:B------:R-:W-:Y:S01]  /*2a60*/  FFMA R150, R3, R11, R12 ;  /* 0x0000000b03967223 */ /* 0x000fe2000000000c */
[----:B------:R-:W-:Y:S05]  /*2a70*/  @!P3 BRA `(.L_x_810) ;  /* 0x000004600000b947 */ /* 0x000fea0003800000 */
        /* <DEDUP_REMOVED lines=10> */
[----:B------:R-:W4:Y:S04]  /*2b20*/  LDG.E R105, [R12.64+0x8] ;  /* 0x000008140c697981 */ /* 0x000f28000c1e1900 */
[----:B------:R-:W5:Y:S04]  /*2b30*/  LDG.E R106, [R12.64+0xc] ;  /* 0x00000c140c6a7981 */ /* 0x000f68000c1e1900 */
[----:B------:R-:W5:Y:S04]  /*2b40*/  LDG.E R120, [R12.64+0x10] ;  /* 0x000010140c787981 */ /* 0x000f68000c1e1900 */
[----:B------:R-:W5:Y:S01]  /*2b50*/  LDG.E R122, [R12.64+0x14] ;  /* 0x000014140c7a7981 */ /* 0x000f62000c1e1900 */
[----:B--2---:R-:W-:Y:S01]  /*2b60*/  FADD R36, RZ, R36 ;  /* 0x00000024ff247221 */ /* 0x004fe20000000000 */
[----:B---3--:R-:W-:Y:S01]  /*2b70*/  FADD R37, RZ, R37 ;  /* 0x00000025ff257221 */ /* 0x008fe20000000000 */
[----:B----4-:R-:W-:Y:S01]  /*2b80*/  FADD R105, RZ, R105 ;  /* 0x00000069ff697221 */ /* 0x010fe20000000000 */
[----:B-----5:R-:W-:Y:S01]  /*2b90*/  FADD R106, RZ, R106 ;  /* 0x0000006aff6a7221 */ /* 0x020fe20000000000 */
[----:B------:R-:W-:Y:S01]  /*2ba0*/  FADD R120, RZ, R120 ;  /* 0x00000078ff787221 */ /* 0x000fe20000000000 */
[----:B------:R-:W-:Y:S01]  /*2bb0*/  FADD R122, RZ, R122 ;  /* 0x0000007aff7a7221 */ /* 0x000fe20000000000 */
[----:B------:R-:W-:Y:S05]  /*2bc0*/  BRA `(.L_x_812) ;  /* 0x0000019000007947 */ /* 0x000fea0003800000 */
.L_x_811:
        /* <DEDUP_REMOVED lines=15> */
[----:B------:R-:W-:Y:S02]  /*2cc0*/  MOV R106, RZ ;  /* 0x000000ff006a7202 */ /* 0x000fe40000000f00 */
[----:B------:R-:W-:Y:S02]  /*2cd0*/  MOV R120, RZ ;  /* 0x000000ff00787202 */ /* 0x000fe40000000f00 */
[----:B------:R-:W-:Y:S01]  /*2ce0*/  MOV R122, RZ ;  /* 0x000000ff007a7202 */ /* 0x000fe20000000f00 */
[----:B--2---:R-:W-:Y:S01]  /*2cf0*/  @P4 FADD R36, RZ, R37 ;  /* 0x00000025ff244221 */ /* 0x004fe20000000000 */
[----:B------:R-:W-:Y:S01]  /*2d00*/  MOV R37, RZ ;  /* 0x000000ff00257202 */ /* 0x000fe20000000f00 */
[----:B---3--:R-:W-:Y:S01]  /*2d10*/  @P4 FADD R37, RZ, R124 ;  /* 0x0000007cff254221 */ /* 0x008fe20000000000 */
[----:B----4-:R-:W-:Y:S01]  /*2d20*/  @P4 FADD R105, RZ, R126 ;  /* 0x0000007eff694221 */ /* 0x010fe20000000000 */
[----:B-----5:R-:W-:Y:S01]  /*2d30*/  @P4 FADD R106, RZ, R128 ;  /* 0x00000080ff6a4221 */ /* 0x020fe20000000000 */
[----:B------:R-:W-:Y:S01]  /*2d40*/  @P4 FADD R120, RZ, R129 ;  /* 0x00000081ff784221 */ /* 0x000fe20000000000 */
[----:B------:R-:W-:Y:S01]  /*2d50*/  @P4 FADD R122, RZ, R130 ;  /* 0x00000082ff7a4221 */ /* 0x000fe20000000000 */
.L_x_812:
[----:B------:R-:W-:Y:S01]  /*2d60*/  FADD R105, RZ, R105 ;  /* 0x00000069ff697221 */ /* 0x000fe20000000000 */
[----:B------:R-:W-:Y:S01]  /*2d70*/  FADD R13, RZ, R36 ;  /* 0x00000024ff0d7221 */ /* 0x000fe20000000000 */
[----:B------:R-:W-:Y:S01]  /*2d80*/  FADD R129, RZ, R106 ;  /* 0x0000006aff817221 */ /* 0x000fe20000000000 */
[----:B------:R-:W-:Y:S01]  /*2d90*/  FADD R37, RZ, R37 ;  /* 0x00000025ff257221 */ /* 0x000fe20000000000 */
[----:B------:R-:W-:Y:S01]  /*2da0*/  FMUL R106, R105, R98 ;  /* 0x00000062696a7220 */ /* 0x000fe20000400000 */
[----:B------:R-:W-:Y:S01]  /*2db0*/  FMUL R36, R153, R13 ;  /* 0x0000000d99247220 */ /* 0x000fe20000400000 */
[-C--:B------:R-:W-:Y:S01]  /*2dc0*/  FMUL R126, R13, R96.reuse ;  /* 0x000000600d7e7220 */ /* 0x080fe20000400000 */
[CC--:B------:R-:W-:Y:S01]  /*2dd0*/  FMUL R12, R150.reuse, R37.reuse ;  /* 0x00000025960c7220 */ /* 0x0c0fe20000400000 */
[C---:B------:R-:W-:Y:S01]  /*2de0*/  FFMA R128, R37.reuse, R96, -R106 ;  /* 0x0000006025807223 */ /* 0x040fe2000000086a */
[-C--:B------:R-:W-:Y:S01]  /*2df0*/  FMUL R106, R37, R100.reuse ;  /* 0x00000064256a7220 */ /* 0x080fe20000400000 */
[C---:B------:R-:W-:Y:S01]  /*2e00*/  FFMA R124, R151.reuse, R37, -R36 ;  /* 0x00000025977c7223 */ /* 0x040fe20000000824 */
[-C--:B------:R-:W-:Y:S01]  /*2e10*/  FMUL R36, R151, R105.reuse ;  /* 0x0000006997247220 */ /* 0x080fe20000400000 */
[----:B------:R-:W-:Y:S01]  /*2e20*/  FFMA R12, R153, R105, -R12 ;  /* 0x00000069990c7223 */ /* 0x000fe2000000080c */
[----:B------:R-:W-:Y:S01]  /*2e30*/  FFMA R126, R105, R100, -R126 ;  /* 0x00000064697e7223 */ /* 0x000fe2000000087e */
[----:B------:R-:W-:Y:S01]  /*2e40*/  FADD R122, RZ, R122 ;  /* 0x0000007aff7a7221 */ /* 0x000fe20000000000 */
[----:B------:R-:W-:Y:S01]  /*2e50*/  FFMA R105, R13, R98, -R106 ;  /* 0x000000620d697223 */ /* 0x000fe2000000086a */
[----:B------:R-:W-:Y:S01]  /*2e60*/  FADD R37, RZ, R120 ;  /* 0x00000078ff257221 */ /* 0x000fe20000000000 */
[----:B------:R-:W-:Y:S01]  /*2e70*/  FFMA R13, R150, R13, -R36 ;  /* 0x0000000d960d7223 */ /* 0x000fe20000000824 */
[----:B------:R-:W-:Y:S01]  /*2e80*/  FADD R106, R128, R129 ;  /* 0x00000081806a7221 */ /* 0x000fe20000000000 */
[----:B------:R-:W-:Y:S01]  /*2e90*/  FADD R105, R105, R122 ;  /* 0x0000007a69697221 */ /* 0x000fe20000000000 */
[----:B------:R-:W-:Y:S01]  /*2ea0*/  FADD R122, RZ, R124 ;  /* 0x0000007cff7a7221 */ /* 0x000fe20000000000 */
[----:B------:R-:W-:Y:S01]  /*2eb0*/  FADD R36, R126, R37 ;  /* 0x000000257e247221 */ /* 0x000fe20000000000 */
[----:B------:R-:W-:Y:S01]  /*2ec0*/  FADD R120, RZ, R12 ;  /* 0x0000000cff787221 */ /* 0x000fe20000000000 */
[----:B------:R-:W-:-:S02]  /*2ed0*/  FADD R124, RZ, R13 ;  /* 0x0000000dff7c7221 */ /* 0x000fc40000000000 */
.L_x_810:
[----:B------:R-:W-:Y:S05]  /*2ee0*/  BSYNC B2 ;  /* 0x0000000000027941 */ /* 0x000fea0003800000 */
.L_x_809:
[----:B------:R-:W-:Y:S01]  /*2ef0*/  ISETP.GE.AND P4, PT, R74, RZ, PT ;  /* 0x000000ff4a00720c */ /* 0x000fe20003f86270 */
[----:B------:R-:W-:Y:S01]  /*2f00*/  BSSY B2, `(.L_x_813) ;  /* 0x000004a000027945 */ /* 0x000fe20003800000 */
[----:B------:R-:W-:Y:S01]  /*2f10*/  MOV R37, RZ ;  /* 0x000000ff00257202 */ /* 0x000fe20000000f00 */
[----:B------:R-:W-:Y:S01]  /*2f20*/  CS2R R128, SRZ ;  /* 0x0000000000807805 */ /* 0x000fe2000001ff00 */
[----:B------:R-:W-:-:S09]  /*2f30*/  MOV R126, RZ ;  /* 0x000000ff007e7202 */ /* 0x000fd20000000f00 */
        /* <DEDUP_REMOVED lines=15> */
[----:B--2---:R-:W-:Y:S01]  /*3030*/  FADD R126, RZ, -R126 ;  /* 0x8000007eff7e7221 */ /* 0x004fe20000000000 */
[----:B---3--:R-:W-:Y:S01]  /*3040*/  FADD R128, RZ, -R128 ;  /* 0x80000080ff807221 */ /* 0x008fe20000000000 */
[----:B----4-:R-:W-:Y:S01]  /*3050*/  FADD R129, RZ, -R129 ;  /* 0x80000081ff817221 */ /* 0x010fe20000000000 */
[----:B-----5:R-:W-:Y:S01]  /*3060*/  FADD R133, RZ, -R130 ;  /* 0x80000082ff857221 */ /* 0x020fe20000000000 */
[----:B------:R-:W-:Y:S01]  /*3070*/  FADD R131, RZ, -R131 ;  /* 0x80000083ff837221 */ /* 0x000fe20000000000 */
[----:B------:R-:W-:Y:S01]  /*3080*/  FADD R132, RZ, -R132 ;  /* 0x80000084ff847221 */ /* 0x000fe20000000000 */
[----:B------:R-:W-:Y:S05]  /*3090*/  BRA `(.L_x_816) ;  /* 0x0000018000007947 */ /* 0x000fea0003800000 */
.L_x_815:
        /* <DEDUP_REMOVED lines=13> */
[----:B------:R-:W-:Y:S01]  /*3170*/  MOV R126, RZ ;  /* 0x000000ff007e7202 */ /* 0x000fe20000000f00 */
[----:B------:R-:W-:Y:S01]  /*3180*/  CS2R R132, SRZ ;  /* 0x0000000000847805 */ /* 0x000fe2000001ff00 */
[----:B------:R-:W-:Y:S01]  /*3190*/  MOV R128, RZ ;  /* 0x000000ff00807202 */ /* 0x000fe20000000f00 */
[----:B--2---:R-:W-:Y:S01]  /*31a0*/  @P4 FADD R126, RZ, -R131 ;  /* 0x80000083ff7e4221 */ /* 0x004fe20000000000 */
[----:B------:R-:W-:Y:S01]  /*31b0*/  MOV R131, RZ ;  /* 0x000000ff00837202 */ /* 0x000fe20000000f00 */
[----:B---3--:R-:W-:Y:S01]  /*31c0*/  @P4 FADD R128, RZ, -R129 ;  /* 0x80000081ff804221 */ /* 0x008fe20000000000 */
[----:B------:R-:W-:Y:S01]  /*31d0*/  MOV R129, RZ ;  /* 0x000000ff00817202 */ /* 0x000fe20000000f00 */
[----:B----4-:R-:W-:Y:S01]  /*31e0*/  @P4 FADD R129, RZ, -R130 ;  /* 0x80000082ff814221 */ /* 0x010fe20000000000 */
[----:B-----5:R-:W-:Y:S01]  /*31f0*/  @P4 FADD R133, RZ, -R134 ;  /* 0x80000086ff854221 */ /* 0x020fe20000000000 */
[----:B------:R-:W-:Y:S01]  /*3200*/  @P4 FADD R131, RZ, -R135 ;  /* 0x80000087ff834221 */ /* 0x000fe20000000000 */
[----:B------:R-:W-:Y:S01]  /*3210*/  @P4 FADD R132, RZ, -R149 ;  /* 0x80000095ff844221 */ /* 0x000fe20000000000 */
.L_x_816:
[----:B------:R-:W-:Y:S01]  /*3220*/  FADD R129, RZ, R129 ;  /* 0x00000081ff817221 */ /* 0x000fe20000000000 */
[----:B------:R-:W-:Y:S01]  /*3230*/  FADD R126, RZ, R126 ;  /* 0x0000007eff7e7221 */ /* 0x000fe20000000000 */
[----:B------:R-:W-:Y:S01]  /*3240*/  FADD R13, RZ, R128 ;  /* 0x00000080ff0d7221 */ /* 0x000fe20000000000 */
[----:B------:R-:W-:Y:S01]  /*3250*/  FADD R130, R36, R131 ;  /* 0x0000008324827221 */ /* 0x000fe20000000000 */
[----:B------:R-:W-:Y:S01]  /*3260*/  FADD R131, R105, R132 ;  /* 0x0000008469837221 */ /* 0x000fe20000000000 */
[----:B------:R-:W-:Y:S01]  /*3270*/  FMUL R105, R129, R102 ;  /* 0x0000006681697220 */ /* 0x000fe20000400000 */
[----:B------:R-:W-:Y:S01]  /*3280*/  FADD R135, R106, R133 ;  /* 0x000000856a877221 */ /* 0x000fe20000000000 */
[----:B------:R-:W-:Y:S01]  /*3290*/  FMUL R128, R126, R103 ;  /* 0x000000677e807220 */ /* 0x000fe20000400000 */
[----:B------:R-:W-:Y:S01]  /*32a0*/  FMUL R133, R151, R129 ;  /* 0x0000008197857220 */ /* 0x000fe20000400000 */
[----:B------:R-:W-:Y:S01]  /*32b0*/  FMUL R12, R150, R13 ;  /* 0x0000000d960c7220 */ /* 0x000fe20000400000 */
[----:B------:R-:W-:Y:S01]  /*32c0*/  FMUL R106, R13, R104 ;  /* 0x000000680d6a7220 */ /* 0x000fe20000400000 */
[----:B------:R-:W-:Y:S01]  /*32d0*/  FMUL R36, R153, R126 ;  /* 0x0000007e99247220 */ /* 0x000fe20000400000 */
[----:B------:R-:W-:Y:S01]  /*32e0*/  FFMA R105, R126, R104, -R105 ;  /* 0x000000687e697223 */ /* 0x000fe20000000869 */
[----:B------:R-:W-:Y:S01]  /*32f0*/  FFMA R128, R13, R102, -R128 ;  /* 0x000000660d807223 */ /* 0x000fe20000000880 */
[----:B------:R-:W-:Y:S01]  /*3300*/  FFMA R133, R150, R126, -R133 ;  /* 0x0000007e96857223 */ /* 0x000fe20000000885 */
[----:B------:R-:W-:Y:S01]  /*3310*/  FFMA R12, R153, R129, -R12 ;  /* 0x00000081990c7223 */ /* 0x000fe2000000080c */
[----:B------:R-:W-:Y:S01]  /*3320*/  FFMA R106, R129, R103, -R106 ;  /* 0x00000067816a7223 */ /* 0x000fe2000000086a */
[----:B------:R-:W-:Y:S01]  /*3330*/  FFMA R13, R151, R13, -R36 ;  /* 0x0000000d970d7223 */ /* 0x000fe20000000824 */
[----:B------:R-:W-:Y:S01]  /*3340*/  FADD R36, -R105, R130 ;  /* 0x0000008269247221 */ /* 0x000fe20000000100 */
[----:B------:R-:W-:Y:S01]  /*3350*/  FADD R105, -R128, R131 ;  /* 0x0000008380697221 */ /* 0x000fe20000000100 */
[----:B------:R-:W-:Y:S01]  /*3360*/  FADD R106, -R106, R135 ;  /* 0x000000876a6a7221 */ /* 0x000fe20000000100 */
[----:B------:R-:W-:Y:S01]  /*3370*/  FADD R126, RZ, R12 ;  /* 0x0000000cff7e7221 */ /* 0x000fe20000000000 */
[----:B------:R-:W-:Y:S01]  /*3380*/  FADD R128, RZ, R133 ;  /* 0x00000085ff807221 */ /* 0x000fe20000000000 */
[----:B------:R-:W-:-:S02]  /*3390*/  FADD R129, RZ, R13 ;  /* 0x0000000dff817221 */ /* 0x000fc40000000000 */
.L_x_814:
[----:B------:R-:W-:Y:S05]  /*33a0*/  BSYNC B2 ;  /* 0x0000000000027941 */ /* 0x000fea0003800000 */
.L_x_813:
[----:B------:R-:W-:Y:S01]  /*33b0*/  FADD R36, RZ, R36 ;  /* 0x00000024ff247221 */ /* 0x000fe20000000000 */
[----:B------:R-:W-:Y:S01]  /*33c0*/  FADD R106, RZ, R106 ;  /* 0x0000006aff6a7221 */ /* 0x000fe20000000000 */
[----:B------:R-:W-:Y:S01]  /*33d0*/  FADD R12, RZ, R105 ;  /* 0x00000069ff0c7221 */ /* 0x000fe20000000000 */
[----:B------:R-:W-:Y:S01]  /*33e0*/  FSETP.GT.AND P4, PT, R118, RZ, PT ;  /* 0x000000ff7600720b */ /* 0x000fe20003f84000 */
[----:B------:R-:W-:Y:S01]  /*33f0*/  FMUL R13, R36, R125 ;  /* 0x0000007d240d7220 */ /* 0x000fe20000400000 */
[CC--:B------:R-:W-:Y:S01]  /*3400*/  FFMA R131, R11.reuse, R36.reuse, RZ ;  /* 0x000000240b837223 */ /* 0x0c0fe200000000ff */
[C---:B------:R-:W-:Y:S01]  /*3410*/  FFMA R130, R10.reuse, R36, RZ ;  /* 0x000000240a827223 */ /* 0x040fe200000000ff */
[----:B------:R-:W-:Y:S01]  /*3420*/  FFMA R134, R10, R106, RZ ;  /* 0x0000006a0a867223 */ /* 0x000fe200000000ff */
[----:B------:R-:W-:Y:S01]  /*3430*/  FFMA R13, R106, R127, R13 ;  /* 0x0000007f6a0d7223 */ /* 0x000fe2000000000d */
[----:B------:R-:W-:Y:S01]  /*3440*/  BSSY B5, `(.L_x_817) ;  /* 0x0000063000057945 */ /* 0x000fe20003800000 */
[----:B------:R-:W-:Y:S01]  /*3450*/  FFMA R135, R11, R12, RZ ;  /* 0x0000000c0b877223 */ /* 0x000fe200000000ff */
[----:B------:R-:W-:Y:S01]  /*3460*/  MOV R149, RZ ;  /* 0x000000ff00957202 */ /* 0x000fe20000000f00 */
[----:B------:R-:W-:Y:S01]  /*3470*/  FFMA R105, R12, R123, R13 ;  /* 0x0000007b0c697223 */ /* 0x000fe2000000000d */
[----:B------:R-:W-:Y:S01]  /*3480*/  FMUL R13, R2, R36 ;  /* 0x00000024020d7220 */ /* 0x000fe20000400000 */
[----:B------:R-:W-:-:S02]  /*3490*/  MOV R150, RZ ;  /* 0x000000ff00967202 */ /* 0x000fc40000000f00 */
[----:B------:R-:W-:Y:S01]  /*34a0*/  FADD R105, RZ, R105 ;  /* 0x00000069ff697221 */ /* 0x000fe20000000000 */
[----:B------:R-:W-:-:S03]  /*34b0*/  FFMA R132, R0, R106, R13 ;  /* 0x0000006a00847223 */ /* 0x000fc6000000000d */
[----:B------:R-:W-:Y:S01]  /*34c0*/  FADD R133, RZ, -R105 ;  /* 0x80000069ff857221 */ /* 0x000fe20000000000 */
[-C--:B------:R-:W-:Y:S01]  /*34d0*/  FFMA R13, R3, R12.reuse, R132 ;  /* 0x0000000c030d7223 */ /* 0x080fe20000000084 */
[----:B------:R-:W-:-:S03]  /*34e0*/  FFMA R132, R10, R12, RZ ;  /* 0x0000000c0a847223 */ /* 0x000fc600000000ff */
[----:B------:R-:W-:Y:S01]  /*34f0*/  FSEL R36, R133, RZ, P5 ;  /* 0x000000ff85247208 */ /* 0x000fe20002800000 */
[----:B------:R-:W-:Y:S01]  /*3500*/  FADD R13, RZ, R13 ;  /* 0x0000000dff0d7221 */ /* 0x000fe20000000000 */
[----:B------:R-:W-:-:S03]  /*3510*/  FFMA R133, R11, R106, RZ ;  /* 0x0000006a0b857223 */ /* 0x000fc600000000ff */
[-C--:B------:R-:W-:Y:S01]  /*3520*/  FFMA R10, R6, R36.reuse, RZ ;  /* 0x00000024060a7223 */ /* 0x080fe200000000ff */
[----:B------:R-:W-:Y:S01]  /*3530*/  FSEL R6, R105, RZ, !P5 ;  /* 0x000000ff69067208 */ /* 0x000fe20006800000 */
[----:B------:R-:W-:Y:S02]  /*3540*/  FFMA R106, R11, R36, RZ ;  /* 0x000000240b6a7223 */ /* 0x000fe400000000ff */
[----:B------:R-:W-:Y:S02]  /*3550*/  FADD R11, R13, R10 ;  /* 0x0000000a0d0b7221 */ /* 0x000fe40000000000 */
[----:B------:R-:W-:Y:S01]  /*3560*/  FFMA R12, R7, R6, RZ ;  /* 0x00000006070c7223 */ /* 0x000fe200000000ff */
[----:B------:R-:W-:Y:S01]  /*3570*/  FFMA R105, R6, R118, RZ ;  /* 0x0000007606697223 */ /* 0x000fe200000000ff */
[----:B------:R-:W-:Y:S05]  /*3580*/  @!P4 BRA `(.L_x_818) ;  /* 0x000004e00000c947 */ /* 0x000fea0003800000 */
[----:B------:R-:W0:Y:S01]  /*3590*/  MUFU.RCP R7, R118 ;  /* 0x0000007600077308 */ /* 0x000e220000001000 */
[----:B------:R-:W-:Y:S01]  /*35a0*/  FFMA R10, -R0, R116, R119 ;  /* 0x00000074000a7223 */ /* 0x000fe20000000177 */
[----:B------:R-:W-:Y:S06]  /*35b0*/  BSSY B6, `(.L_x_819) ;  /* 0x000000c000067945 */ /* 0x000fec0003800000 */
        /* <DEDUP_REMOVED lines=9> */
[----:B------:R-:W-:Y:S05]  /*3650*/  CALL.REL.NOINC `($__internal_13_$__cuda_sm3x_div_rn_noftz_f32_slowpath) ;  /* 0x0000420000007944 */ /* 0x000fea0003c00000 */
[----:B------:R-:W-:Y:S02]  /*3660*/  MOV R149, R10 ;  /* 0x0000000a00957202 */ /* 0x000fe40000000f00 */
.L_x_820:
[----:B------:R-:W-:Y:S05]  /*3670*/  BSYNC B6 ;  /* 0x0000000000067941 */ /* 0x000fea0003800000 */
.L_x_819:
        /* <DEDUP_REMOVED lines=14> */
.L_x_822:
[----:B------:R-:W-:Y:S05]  /*3760*/  BSYNC B6 ;  /* 0x0000000000067941 */ /* 0x000fea0003800000 */
.L_x_821:
        /* <DEDUP_REMOVED lines=14> */
.L_x_824:
[----:B------:R-:W-:Y:S05]  /*3850*/  BSYNC B6 ;  /* 0x0000000000067941 */ /* 0x000fea0003800000 */
.L_x_823:
[----:B------:R-:W-:Y:S01]  /*3860*/  IADD3 R9, R118, 0x1800000, RZ ;  /* 0x0180000076097810 */ /* 0x000fe20007ffe0ff */
[----:B------:R-:W-:Y:S01]  /*3870*/  BSSY B2, `(.L_x_825) ;  /* 0x0000010000027945 */ /* 0x000fe20003800000 */
[C---:B------:R-:W-:Y:S01]  /*3880*/  FFMA R150, R12.reuse, R149, RZ ;  /* 0x000000950c967223 */ /* 0x040fe200000000ff */
[C---:B------:R-:W-:Y:S01]  /*3890*/  FFMA R152, R12.reuse, R6, RZ ;  /* 0x000000060c987223 */ /* 0x040fe200000000ff */
[----:B------:R-:W-:Y:S01]  /*38a0*/  LOP3.LUT R9, R9, 0x7f800000, RZ, 0xc0, !PT ;  /* 0x7f80000009097812 */ /* 0x000fe200078ec0ff */
[----:B------:R-:W-:-:S03]  /*38b0*/  FFMA R154, R12, R7, RZ ;  /* 0x000000070c9a7223 */ /* 0x000fc600000000ff */
[----:B------:R-:W-:-:S13]  /*38c0*/  ISETP.GT.U32.AND P4, PT, R9, 0x1ffffff, PT ;  /* 0x01ffffff0900780c */ /* 0x000fda0003f84070 */
[----:B------:R-:W-:Y:S05]  /*38d0*/  @P4 BRA `(.L_x_826) ;  /* 0x0000005000004947 */ /* 0x000fea0003800000 */
[----:B------:R-:W-:Y:S02]  /*38e0*/  MOV R7, R118 ;  /* 0x0000007600077202 */ /* 0x000fe40000000f00 */
[----:B------:R-:W-:Y:S02]  /*38f0*/  MOV R37, 0x3910 ;  /* 0x0000391000257802 */ /* 0x000fe40000000f00 */
[----:B------:R-:W-:Y:S05]  /*3900*/  CALL.REL.NOINC `($__internal_11_$__cuda_sm20_rcp_rn_f32_slowpath) ;  /* 0x00003a9000007944 */ /* 0x000fea0003c00000 */
[----:B-1----:R-:W-:Y:S01]  /*3910*/  MOV R7, R9 ;  /* 0x0000000900077202 */ /* 0x002fe20000000f00 */
[----:B------:R-:W-:Y:S05]  /*3920*/  BRA `(.L_x_827) ;  /* 0x0000004000007947 */ /* 0x000fea0003800000 */
.L_x_826:
[----:B------:R-:W0:Y:S02]  /*3930*/  MUFU.RCP R7, R118 ;  /* 0x0000007600077308 */ /* 0x000e240000001000 */
[----:B0-----:R-:W-:-:S04]  /*3940*/  FFMA R6, R7, R118, -1 ;  /* 0xbf80000007067423 */ /* 0x001fc80000000076 */
[----:B------:R-:W-:-:S04]  /*3950*/  FADD.FTZ R6, -R6, -RZ ;  /* 0x800000ff06067221 */ /* 0x000fc80000010100 */
[----:B------:R-:W-:Y:S02]  /*3960*/  FFMA R7, R7, R6, R7 ;  /* 0x0000000607077223 */ /* 0x000fe40000000007 */
.L_x_827:
[----:B------:R-:W-:Y:S05]  /*3970*/  BSYNC B2 ;  /* 0x0000000000027941 */ /* 0x000fea0003800000 */
.L_x_825:
        /* <DEDUP_REMOVED lines=12> */
[----:B------:R-:W-:Y:S01]  /*3a40*/  FADD R150, R150, R9 ;  /* 0x0000000996967221 */ /* 0x000fe20000000000 */
[----:B------:R-:W-:Y:S01]  /*3a50*/  FADD R149, R152, R13 ;  /* 0x0000000d98957221 */ /* 0x000fe20000000000 */
[----:B------:R-:W-:Y:S02]  /*3a60*/  FADD R37, R154, R37 ;  /* 0x000000259a257221 */ /* 0x000fe40000000000 */
.L_x_818:
[----:B------:R-:W-:Y:S05]  /*3a70*/  BSYNC B5 ;  /* 0x0000000000057941 */ /* 0x000fea0003800000 */
.L_x_817:
[----:B------:R-:W-:Y:S01]  /*3a80*/  FSET.BF.LT.AND R6, R8, RZ, PT ;  /* 0x000000ff0806720a */ /* 0x000fe20003801000 */
[----:B------:R-:W-:Y:S01]  /*3a90*/  FADD R9, RZ, -R149 ;  /* 0x80000095ff097221 */ /* 0x000fe20000000000 */
[----:B------:R-:W-:Y:S01]  /*3aa0*/  FSEL R10, R40, R5, P2 ;  /* 0x00000005280a7208 */ /* 0x000fe20001000000 */
[----:B------:R-:W-:Y:S01]  /*3ab0*/  FADD R7, RZ, -R150 ;  /* 0x80000096ff077221 */ /* 0x000fe20000000000 */
[----:B------:R-:W-:Y:S01]  /*3ac0*/  FADD R118, RZ, -R37 ;  /* 0x80000025ff767221 */ /* 0x000fe20000000000 */
[----:B------:R-:W-:Y:S01]  /*3ad0*/  FFMA R5, R6, R11, RZ ;  /* 0x0000000b06057223 */ /* 0x000fe200000000ff */
[----:B------:R-:W-:Y:S01]  /*3ae0*/  FMUL R13, R2, R9 ;  /* 0x00000009020d7220 */ /* 0x000fe20000400000 */
[C---:B------:R-:W-:Y:S01]  /*3af0*/  FSETP.GEU.AND P4, PT, R116.reuse, RZ, PT ;  /* 0x000000ff7400720b */ /* 0x040fe20003f8e000 */
[-C--:B------:R-:W-:Y:S01]  /*3b00*/  FFMA R36, R116, R7.reuse, R133 ;  /* 0x0000000774247223 */ /* 0x080fe20000000085 */
[----:B------:R-:W-:Y:S01]  /*3b10*/  FFMA R10, R5, R10, RZ ;  /* 0x0000000a050a7223 */ /* 0x000fe200000000ff */
[----:B------:R-:W-:Y:S01]  /*3b20*/  FFMA R6, R0, R7, R13 ;  /* 0x0000000700067223 */ /* 0x000fe2000000000d */
[CC--:B------:R-:W-:Y:S01]  /*3b30*/  FFMA R135, R116.reuse, R118.reuse, R135 ;  /* 0x0000007674877223 */ /* 0x0c0fe20000000087 */
[----:B------:R-:W-:Y:S01]  /*3b40*/  FFMA R12, R116, R9, R131 ;  /* 0x00000009740c7223 */ /* 0x000fe20000000083 */
[----:B------:R-:W-:Y:S01]  /*3b50*/  FADD R149, RZ, R149 ;  /* 0x00000095ff957221 */ /* 0x000fe20000000000 */
[----:B------:R-:W-:Y:S01]  /*3b60*/  FFMA R7, R3, R118, R6 ;  /* 0x0000007603077223 */ /* 0x000fe20000000006 */
[----:B------:R-:W-:Y:S01]  /*3b70*/  FSEL R10, R10, RZ, !P4 ;  /* 0x000000ff0a0a7208 */ /* 0x000fe20006000000 */
[----:B------:R-:W-:Y:S01]  /*3b80*/  BSSY B2, `(.L_x_828) ;  /* 0x0000045000027945 */ /* 0x000fe20003800000 */
[----:B------:R-:W-:Y:S01]  /*3b90*/  FSEL R6, R43, R4, P2 ;  /* 0x000000042b067208 */ /* 0x000fe20001000000 */
[----:B------:R-:W-:Y:S01]  /*3ba0*/  FFMA R9, R8, R11, RZ ;  /* 0x0000000b08097223 */ /* 0x000fe200000000ff */
[----:B------:R-:W-:Y:S01]  /*3bb0*/  FMNMX R4, RZ, R116, PT ;  /* 0x00000074ff047209 */ /* 0x000fe20003800000 */
[----:B------:R-:W-:-:S02]  /*3bc0*/  FADD R7, R10, R7 ;  /* 0x000000070a077221 */ /* 0x000fc40000000000 */
[----:B------:R-:W-:Y:S02]  /*3bd0*/  FFMA R13, R11, R6, RZ ;  /* 0x000000060b0d7223 */ /* 0x000fe400000000ff */
[----:B------:R-:W-:Y:S01]  /*3be0*/  FFMA R10, R4, R5, RZ ;  /* 0x00000005040a7223 */ /* 0x000fe200000000ff */
[----:B------:R-:W-:Y:S01]  /*3bf0*/  FADD R5, RZ, R150 ;  /* 0x00000096ff057221 */ /* 0x000fe20000000000 */
[----:B------:R-:W-:Y:S01]  /*3c00*/  FADD R4, RZ, R37 ;  /* 0x00000025ff047221 */ /* 0x000fe20000000000 */
[-C--:B------:R-:W-:Y:S01]  /*3c10*/  FFMA R11, R114, R7.reuse, R135 ;  /* 0x00000007720b7223 */ /* 0x080fe20000000087 */
[-C--:B------:R-:W-:Y:S01]  /*3c20*/  FFMA R36, R119, R7.reuse, R36 ;  /* 0x0000000777247223 */ /* 0x080fe20000000024 */
[-C--:B------:R-:W-:Y:S01]  /*3c30*/  FFMA R12, R121, R7.reuse, R12 ;  /* 0x00000007790c7223 */ /* 0x080fe2000000000c */
[-C--:B------:R-:W-:Y:S01]  /*3c40*/  FFMA R114, R0, R7.reuse, R5 ;  /* 0x0000000700727223 */ /* 0x080fe20000000005 */
[-C--:B------:R-:W-:Y:S01]  /*3c50*/  FFMA R149, R2, R7.reuse, R149 ;  /* 0x0000000702957223 */ /* 0x080fe20000000095 */
[----:B------:R-:W-:Y:S01]  /*3c60*/  FFMA R116, R3, R7, R4 ;  /* 0x0000000703747223 */ /* 0x000fe20000000004 */
[----:B------:R-:W-:Y:S05]  /*3c70*/  @!P3 BRA `(.L_x_829) ;  /* 0x000003500000b947 */ /* 0x000fea0003800000 */
[----:B------:R-:W-:Y:S01]  /*3c80*/  ISETP.NE.U32.AND P4, PT, RZ, c[0x0][0x688], PT ;  /* 0x0001a200ff007a0c */ /* 0x000fe20003f85070 */
[----:B------:R-:W-:Y:S01]  /*3c90*/  FADD R5, RZ, -R149 ;  /* 0x80000095ff057221 */ /* 0x000fe20000000000 */
[----:B------:R-:W-:Y:S01]  /*3ca0*/  FADD R6, RZ, -R116 ;  /* 0x80000074ff067221 */ /* 0x000fe20000000000 */
[----:B------:R-:W-:Y:S01]  /*3cb0*/  FADD R4, RZ, -R114 ;  /* 0x80000072ff047221 */ /* 0x000fe20000000000 */
[----:B------:R-:W-:Y:S01]  /*3cc0*/  ISETP.NE.AND.EX P4, PT, RZ, c[0x0][0x68c], PT, P4 ;  /* 0x0001a300ff007a0c */ /* 0x000fe20003f85340 */
[----:B------:R-:W-:Y:S01]  /*3cd0*/  FADD R121, RZ, R5 ;  /* 0x00000005ff797221 */ /* 0x000fe20000000000 */
[----:B------:R-:W-:Y:S01]  /*3ce0*/  FADD R123, RZ, R6 ;  /* 0x00000006ff7b7221 */ /* 0x000fe20000000000 */
[----:B------:R-:W-:-:S02]  /*3cf0*/  FADD R119, RZ, R4 ;  /* 0x00000004ff777221 */ /* 0x000fc40000000000 */
[----:B------:R-:W-:Y:S01]  /*3d00*/  FMUL R4, R121, R113 ;  /* 0x0000007179047220 */ /* 0x000fe20000400000 */
[----:B------:R-:W-:Y:S01]  /*3d10*/  FMUL R6, R123, R117 ;  /* 0x000000757b067220 */ /* 0x000fe20000400000 */
[-C--:B------:R-:W-:Y:S01]  /*3d20*/  FMUL R8, R119, R115.reuse ;  /* 0x0000007377087220 */ /* 0x080fe20000400000 */
[----:B------:R-:W-:Y:S01]  /*3d30*/  FMUL R5, R121, R96 ;  /* 0x0000006079057220 */ /* 0x000fe20000400000 */
[----:B------:R-:W-:Y:S01]  /*3d40*/  FMUL R7, R123, R100 ;  /* 0x000000647b077220 */ /* 0x000fe20000400000 */
[-C--:B------:R-:W-:Y:S01]  /*3d50*/  FMUL R37, R119, R98.reuse ;  /* 0x0000006277257220 */ /* 0x080fe20000400000 */
[----:B------:R-:W-:Y:S01]  /*3d60*/  FFMA R115, R123, R115, -R4 ;  /* 0x000000737b737223 */ /* 0x000fe20000000804 */
[----:B------:R-:W-:Y:S01]  /*3d70*/  FFMA R113, R119, R113, -R6 ;  /* 0x0000007177717223 */ /* 0x000fe20000000806 */
[----:B------:R-:W-:Y:S01]  /*3d80*/  FFMA R117, R121, R117, -R8 ;  /* 0x0000007579757223 */ /* 0x000fe20000000808 */
[----:B------:R-:W-:Y:S01]  /*3d90*/  FFMA R5, R123, R98, -R5 ;  /* 0x000000627b057223 */ /* 0x000fe20000000805 */
[----:B------:R-:W-:Y:S01]  /*3da0*/  FFMA R7, R119, R96, -R7 ;  /* 0x0000006077077223 */ /* 0x000fe20000000807 */
[----:B------:R-:W-:Y:S01]  /*3db0*/  FFMA R37, R121, R100, -R37 ;  /* 0x0000006479257223 */ /* 0x000fe20000000825 */
[----:B------:R-:W-:Y:S01]  /*3dc0*/  FADD R120, R120, -R115 ;  /* 0x8000007378787221 */ /* 0x000fe20000000000 */
[----:B------:R-:W-:Y:S01]  /*3dd0*/  FADD R124, R124, -R113 ;  /* 0x800000717c7c7221 */ /* 0x000fe20000000000 */
[----:B------:R-:W-:Y:S01]  /*3de0*/  FADD R122, R122, -R117 ;  /* 0x800000757a7a7221 */ /* 0x000fe20000000000 */
        /* <DEDUP_REMOVED lines=16> */
.L_x_830:
        /* <DEDUP_REMOVED lines=14> */
.L_x_829:
[----:B------:R-:W-:Y:S05]  /*3fd0*/  BSYNC B2 ;  /* 0x0000000000027941 */ /* 0x000fea0003800000 */
.L_x_828:
[----:B------:R-:W-:-:S13]  /*3fe0*/  ISETP.GE.AND P4, PT, R74, RZ, PT ;  /* 0x000000ff4a00720c */ /* 0x000fda0003f86270 */
[----:B------:R-:W-:Y:S05]  /*3ff0*/  @!P4 BRA `(.L_x_794) ;  /* 0x000003200000c947 */ /* 0x000fea0003800000 */
[----:B------:R-:W-:Y:S01]  /*4000*/  ISETP.NE.U32.AND P4, PT, RZ, c[0x0][0x688], PT ;  /* 0x0001a200ff007a0c */ /* 0x000fe20003f85070 */
[----:B0-----:R-:W-:Y:S01]  /*4010*/  FADD R113, RZ, R149 ;  /* 0x00000095ff717221 */ /* 0x001fe20000000000 */
[----:B------:R-:W-:Y:S01]  /*4020*/  FADD R37, RZ, R116 ;  /* 0x00000074ff257221 */ /* 0x000fe20000000000 */
[----:B------:R-:W-:Y:S01]  /*4030*/  FADD R7, RZ, R114 ;  /* 0x00000072ff077221 */ /* 0x000fe20000000000 */
[----:B------:R-:W-:Y:S01]  /*4040*/  ISETP.NE.AND.EX P4, PT, RZ, c[0x0][0x68c], PT, P4 ;  /* 0x0001a300ff007a0c */ /* 0x000fe20003f85340 */
[C---:B------:R-:W-:Y:S01]  /*4050*/  FMUL R96, R113.reuse, R110 ;  /* 0x0000006e71607220 */ /* 0x040fe20000400000 */
[----:B------:R-:W-:Y:S01]  /*4060*/  FMUL R4, R113, R104 ;  /* 0x0000006871047220 */ /* 0x000fe20000400000 */
[----:B------:R-:W-:Y:S01]  /*4070*/  FMUL R6, R37, R102 ;  /* 0x0000006625067220 */ /* 0x000fe20000400000 */
[----:B------:R-:W-:Y:S01]  /*4080*/  FMUL R8, R7, R103 ;  /* 0x0000006707087220 */ /* 0x000fe20000400000 */
[----:B------:R-:W-:Y:S01]  /*4090*/  FMUL R98, R37, R112 ;  /* 0x0000007025627220 */ /* 0x000fe20000400000 */
[-C--:B------:R-:W-:Y:S01]  /*40a0*/  FMUL R100, R7, R111.reuse ;  /* 0x0000006f07647220 */ /* 0x080fe20000400000 */
[C---:B------:R-:W-:Y:S01]  /*40b0*/  FFMA R111, R37.reuse, R111, -R96 ;  /* 0x0000006f256f7223 */ /* 0x040fe20000000860 */
[----:B------:R-:W-:Y:S01]  /*40c0*/  FFMA R4, R37, R103, -R4 ;  /* 0x0000006725047223 */ /* 0x000fe20000000804 */
[----:B------:R-:W-:Y:S01]  /*40d0*/  FFMA R6, R7, R104, -R6 ;  /* 0x0000006807067223 */ /* 0x000fe20000000806 */
[----:B------:R-:W-:Y:S01]  /*40e0*/  FFMA R8, R113, R102, -R8 ;  /* 0x0000006671087223 */ /* 0x000fe20000000808 */
[----:B------:R-:W-:Y:S01]  /*40f0*/  FFMA R5, R7, R110, -R98 ;  /* 0x0000006e07057223 */ /* 0x000fe20000000862 */
[----:B------:R-:W-:Y:S01]  /*4100*/  FFMA R100, R113, R112, -R100 ;  /* 0x0000007071647223 */ /* 0x000fe20000000864 */
[----:B------:R-:W-:Y:S01]  /*4110*/  FADD R126, R126, -R111 ;  /* 0x8000006f7e7e7221 */ /* 0x000fe20000000000 */
[----:B------:R-:W-:Y:S01]  /*4120*/  FADD R111, RZ, R4 ;  /* 0x00000004ff6f7221 */ /* 0x000fe20000000000 */
[----:B------:R-:W-:Y:S01]  /*4130*/  FADD R128, R128, -R5 ;  /* 0x8000000580807221 */ /* 0x000fe20000000000 */
        /* <DEDUP_REMOVED lines=16> */
.L_x_831:
        /* <DEDUP_REMOVED lines=14> */
.L_x_794:
[----:B------:R-:W-:Y:S05]  /*4320*/  BSYNC B4 ;  /* 0x0000000000047941 */ /* 0x000fea0003800000 */
.L_x_793:
[-C--:B0-----:R-:W-:Y:S01]  /*4330*/  FFMA R5, R0, R13.reuse, RZ ;  /* 0x0000000d00057223 */ /* 0x081fe200000000ff */
[-C--:B------:R-:W-:Y:S01]  /*4340*/  FFMA R7, R2, R13.reuse, RZ ;  /* 0x0000000d02077223 */ /* 0x080fe200000000ff */
[-C--:B------:R-:W-:Y:S01]  /*4350*/  FFMA R4, R3, R13.reuse, RZ ;  /* 0x0000000d03047223 */ /* 0x080fe200000000ff */
[----:B------:R-:W-:Y:S01]  /*4360*/  BSSY B2, `(.L_x_832) ;  /* 0x0000108000027945 */ /* 0x000fe20003800000 */
[----:B------:R-:W-:Y:S01]  /*4370*/  FADD R37, RZ, -R5 ;  /* 0x80000005ff257221 */ /* 0x000fe20000000000 */
[----:B------:R-:W-:Y:S01]  /*4380*/  FADD R6, RZ, -R7 ;  /* 0x80000007ff067221 */ /* 0x000fe20000000000 */
[----:B------:R-:W-:Y:S01]  /*4390*/  FADD R8, RZ, -R4 ;  /* 0x80000004ff087221 */ /* 0x000fe20000000000 */
[-C--:B------:R-:W-:Y:S01]  /*43a0*/  FFMA R109, R109, R13.reuse, R36 ;  /* 0x0000000d6d6d7223 */ /* 0x080fe20000000024 */
[-C--:B------:R-:W-:Y:S01]  /*43b0*/  FFMA R107, R107, R13.reuse, R12 ;  /* 0x0000000d6b6b7223 */ /* 0x080fe2000000000c */
[----:B------:R-:W-:Y:S01]  /*43c0*/  FFMA R108, R108, R13, R11 ;  /* 0x0000000d6c6c7223 */ /* 0x000fe2000000000b */
[----:B------:R-:W-:Y:S01]  /*43d0*/  FADD R37, RZ, R37 ;  /* 0x00000025ff257221 */ /* 0x000fe20000000000 */
[----:B------:R-:W-:Y:S01]  /*43e0*/  FADD R11, RZ, R6 ;  /* 0x00000006ff0b7221 */ /* 0x000fe20000000000 */
[----:B------:R-:W-:Y:S01]  /*43f0*/  FADD R13, RZ, R8 ;  /* 0x00000008ff0d7221 */ /* 0x000fe20000000000 */
[----:B------:R-:W-:Y:S05]  /*4400*/  @!P3 BRA `(.L_x_833) ;  /* 0x00000fd00000b947 */ /* 0x000fea0003800000 */
[-C--:B------:R-:W-:Y:S01]  /*4410*/  FMUL R6, R99, R95.reuse ;  /* 0x0000005f63067220 */ /* 0x080fe20000400000 */
[----:B------:R-:W-:Y:S01]  /*4420*/  FMUL R36, R97, R95 ;  /* 0x0000005f61247220 */ /* 0x000fe20000400000 */
[CC--:B------:R-:W-:Y:S01]  /*4430*/  FMUL R104, R101.reuse, R94.reuse ;  /* 0x0000005e65687220 */ /* 0x0c0fe20000400000 */
[----:B------:R-:W-:Y:S01]  /*4440*/  FMUL R100, R101, R93 ;  /* 0x0000005d65647220 */ /* 0x000fe20000400000 */
[-C--:B------:R-:W-:Y:S01]  /*4450*/  FFMA R96, R99, R95.reuse, R6 ;  /* 0x0000005f63607223 */ /* 0x080fe20000000006 */
[CC--:B------:R-:W-:Y:S01]  /*4460*/  FMUL R6, R97.reuse, R94.reuse ;  /* 0x0000005e61067220 */ /* 0x0c0fe20000400000 */
[-C--:B------:R-:W-:Y:S01]  /*4470*/  FFMA R102, R97, R95.reuse, R36 ;  /* 0x0000005f61667223 */ /* 0x080fe20000000024 */
[C---:B------:R-:W-:Y:S01]  /*4480*/  FFMA R103, R101.reuse, R94, R104 ;  /* 0x0000005e65677223 */ /* 0x040fe20000000068 */
[----:B------:R-:W-:Y:S01]  /*4490*/  FMUL R36, R101, R92 ;  /* 0x0000005c65247220 */ /* 0x000fe20000400000 */
[----:B------:R-:W-:Y:S01]  /*44a0*/  FFMA R98, R97, R94, R6 ;  /* 0x0000005e61627223 */ /* 0x000fe20000000006 */
[----:B------:R-:W-:Y:S01]  /*44b0*/  FMUL R6, R101, R95 ;  /* 0x0000005f65067220 */ /* 0x000fe20000400000 */
[-C--:B------:R-:W-:Y:S01]  /*44c0*/  FMUL R75, R99, R92.reuse ;  /* 0x0000005c634b7220 */ /* 0x080fe20000400000 */
[-C--:B------:R-:W-:Y:S01]  /*44d0*/  FMUL R101, R94, R92.reuse ;  /* 0x0000005c5e657220 */ /* 0x080fe20000400000 */
[C---:B------:R-:W-:Y:S01]  /*44e0*/  FMUL R111, R92.reuse, R93 ;  /* 0x0000005d5c6f7220 */ /* 0x040fe20000400000 */
[C---:B------:R-:W-:Y:S01]  /*44f0*/  FMUL R104, R92.reuse, R95 ;  /* 0x0000005f5c687220 */ /* 0x040fe20000400000 */
[-C--:B------:R-:W-:Y:S01]  /*4500*/  FMUL R115, R92, R92.reuse ;  /* 0x0000005c5c737220 */ /* 0x080fe20000400000 */
[-C--:B------:R-:W-:Y:S01]  /*4510*/  FMUL R110, R91, R92.reuse ;  /* 0x0000005c5b6e7220 */ /* 0x080fe20000400000 */
[-C--:B------:R-:W-:Y:S01]  /*4520*/  FMUL R117, R88, R92.reuse ;  /* 0x0000005c58757220 */ /* 0x080fe20000400000 */
[-C--:B------:R-:W-:Y:S01]  /*4530*/  FFMA R75, R99, R92.reuse, R75 ;  /* 0x0000005c634b7223 */ /* 0x080fe2000000004b */
[-C--:B------:R-:W-:Y:S01]  /*4540*/  FMUL R12, R97, R92.reuse ;  /* 0x0000005c610c7220 */ /* 0x080fe20000400000 */
[-C--:B------:R-:W-:Y:S01]  /*4550*/  FFMA R101, R94, R92.reuse, R101 ;  /* 0x0000005c5e657223 */ /* 0x080fe20000000065 */
[C---:B------:R-:W-:Y:S01]  /*4560*/  FFMA R111, R92.reuse, R93, R111 ;  /* 0x0000005d5c6f7223 */ /* 0x040fe2000000006f */
[CC--:B------:R-:W-:Y:S01]  /*4570*/  FFMA R113, R92.reuse, R95.reuse, R104 ;  /* 0x0000005f5c717223 */ /* 0x0c0fe20000000068 */
[-C--:B------:R-:W-:Y:S01]  /*4580*/  FFMA R114, R92, R92.reuse, R115 ;  /* 0x0000005c5c727223 */ /* 0x080fe20000000073 */
[-C--:B------:R-:W-:Y:S01]  /*4590*/  FFMA R132, R91, R92.reuse, R110 ;  /* 0x0000005c5b847223 */ /* 0x080fe2000000006e */
[-C--:B------:R-:W-:Y:S01]  /*45a0*/  FFMA R119, R88, R92.reuse, R117 ;  /* 0x0000005c58777223 */ /* 0x080fe20000000075 */
[----:B------:R-:W-:Y:S01]  /*45b0*/  FMUL R130, R90, R92 ;  /* 0x0000005c5a827220 */ /* 0x000fe20000400000 */
[----:B------:R-:W-:Y:S01]  /*45c0*/  FMUL R117, R88, R95 ;  /* 0x0000005f58757220 */ /* 0x000fe20000400000 */
[C---:B------:R-:W-:Y:S01]  /*45d0*/  FMUL R92, R95.reuse, R93 ;  /* 0x0000005d5f5c7220 */ /* 0x040fe20000400000 */
[-C--:B------:R-:W-:Y:S01]  /*45e0*/  FMUL R115, R94, R95.reuse ;  /* 0x0000005f5e737220 */ /* 0x080fe20000400000 */
[CC--:B------:R-:W-:Y:S01]  /*45f0*/  FMUL R104, R95.reuse, R95.reuse ;  /* 0x0000005f5f687220 */ /* 0x0c0fe20000400000 */
[-C--:B------:R-:W-:Y:S01]  /*4600*/  FMUL R121, R90, R95.reuse ;  /* 0x0000005f5a797220 */ /* 0x080fe20000400000 */
[----:B------:R-:W-:Y:S01]  /*4610*/  FFMA R134, R88, R95, R117 ;  /* 0x0000005f58867223 */ /* 0x000fe20000000075 */
[C---:B------:R-:W-:Y:S01]  /*4620*/  FFMA R92, R95.reuse, R93, R92 ;  /* 0x0000005d5f5c7223 */ /* 0x040fe2000000005c */
[-C--:B------:R-:W-:Y:S01]  /*4630*/  FFMA R112, R94, R95.reuse, R115 ;  /* 0x0000005f5e707223 */ /* 0x080fe20000000073 */
[-C--:B------:R-:W-:Y:S01]  /*4640*/  FFMA R116, R95, R95.reuse, R104 ;  /* 0x0000005f5f747223 */ /* 0x080fe20000000068 */
[-C--:B------:R-:W-:Y:S01]  /*4650*/  FFMA R135, R90, R95.reuse, R121 ;  /* 0x0000005f5a877223 */ /* 0x080fe20000000079 */
[C---:B------:R-:W-:Y:S01]  /*4660*/  FMUL R118, R91.reuse, R95 ;  /* 0x0000005f5b767220 */ /* 0x040fe20000400000 */
[-C--:B------:R-:W-:Y:S01]  /*4670*/  FMUL R95, R94, R94.reuse ;  /* 0x0000005e5e5f7220 */ /* 0x080fe20000400000 */
[-C--:B------:R-:W-:Y:S01]  /*4680*/  FMUL R115, R90, R94.reuse ;  /* 0x0000005e5a737220 */ /* 0x080fe20000400000 */
[CC--:B------:R-:W-:Y:S01]  /*4690*/  FMUL R125, R88.reuse, R94.reuse ;  /* 0x0000005e587d7220 */ /* 0x0c0fe20000400000 */
[-C--:B------:R-:W-:Y:S01]  /*46a0*/  FMUL R123, R88, R93.reuse ;  /* 0x0000005d587b7220 */ /* 0x080fe20000400000 */
[----:B------:R-:W-:Y:S01]  /*46b0*/  FADD R88, R100, R100 ;  /* 0x0000006464587221 */ /* 0x000fe20000000000 */
[-C--:B------:R-:W-:Y:S01]  /*46c0*/  FMUL R131, R91, R93.reuse ;  /* 0x0000005d5b837220 */ /* 0x080fe20000400000 */
[----:B------:R-:W-:Y:S01]  /*46d0*/  FADD R11, R11, R124 ;  /* 0x0000007c0b0b7221 */ /* 0x000fe20000000000 */
[-C--:B------:R-:W-:Y:S01]  /*46e0*/  FMUL R8, R99, R94.reuse ;  /* 0x0000005e63087220 */ /* 0x080fe20000400000 */
[CC--:B------:R-:W-:Y:S01]  /*46f0*/  FMUL R104, R94.reuse, R93.reuse ;  /* 0x0000005d5e687220 */ /* 0x0c0fe20000400000 */
[-C--:B------:R-:W-:Y:S01]  /*4700*/  FMUL R152, R91, R94.reuse ;  /* 0x0000005e5b987220 */ /* 0x080fe20000400000 */
[-C--:B------:R-:W-:Y:S01]  /*4710*/  FFMA R110, R94, R94.reuse, R95 ;  /* 0x0000005e5e6e7223 */ /* 0x080fe2000000005f */
[CC--:B------:R-:W-:Y:S01]  /*4720*/  FFMA R150, R90.reuse, R94.reuse, R115 ;  /* 0x0000005e5a967223 */ /* 0x0c0fe20000000073 */
[-C--:B------:R-:W-:Y:S01]  /*4730*/  FMUL R121, R90, R93.reuse ;  /* 0x0000005d5a797220 */ /* 0x080fe20000400000 */
[C---:B------:R-:W-:Y:S01]  /*4740*/  FADD R90, R75.reuse, -R88 ;  /* 0x800000584b5a7221 */ /* 0x040fe20000000000 */
[----:B------:R-:W-:Y:S01]  /*4750*/  FADD R95, -R75, R98 ;  /* 0x000000624b5f7221 */ /* 0x000fe20000000100 */
[----:B------:R-:W-:Y:S01]  /*4760*/  FADD R75, R131, R131 ;  /* 0x00000083834b7221 */ /* 0x000fe20000000000 */
[C-C-:B------:R-:W-:Y:S01]  /*4770*/  FADD R115, R92.reuse, R101.reuse ;  /* 0x000000655c737221 */ /* 0x140fe20000000000 */
[----:B------:R-:W-:Y:S01]  /*4780*/  FADD R117, R92, -R101 ;  /* 0x800000655c757221 */ /* 0x000fe20000000000 */
[----:B------:R-:W-:Y:S01]  /*4790*/  FADD R37, R37, R120 ;  /* 0x0000007825257221 */ /* 0x000fe20000000000 */
[----:B------:R-:W-:Y:S01]  /*47a0*/  FADD R92, RZ, R11 ;  /* 0x0000000bff5c7221 */ /* 0x000fe20000000000 */
[-C--:B------:R-:W-:Y:S01]  /*47b0*/  FMUL R99, R99, R93.reuse ;  /* 0x0000005d63637220 */ /* 0x080fe20000400000 */
[-C--:B------:R-:W-:Y:S01]  /*47c0*/  FMUL R97, R97, R93.reuse ;  /* 0x0000005d61617220 */ /* 0x080fe20000400000 */
[-C--:B------:R-:W-:Y:S01]  /*47d0*/  FFMA R104, R94, R93.reuse, R104 ;  /* 0x0000005d5e687223 */ /* 0x080fe20000000068 */
[----:B------:R-:W-:Y:S01]  /*47e0*/  FFMA R149, R91, R94, R152 ;  /* 0x0000005e5b957223 */ /* 0x000fe20000000098 */
[----:B------:R-:W-:Y:S01]  /*47f0*/  FADD R11, R8, R8 ;  /* 0x00000008080b7221 */ /* 0x000fe20000000000 */
[----:B------:R-:W-:Y:S01]  /*4800*/  FMUL R93, R93, R93 ;  /* 0x0000005d5d5d7220 */ /* 0x000fe20000400000 */
[----:B------:R-:W-:Y:S01]  /*4810*/  FADD R91, R98, R88 ;  /* 0x00000058625b7221 */ /* 0x000fe20000000000 */
[--C-:B------:R-:W-:Y:S01]  /*4820*/  FADD R98, R119, -R75.reuse ;  /* 0x8000004b77627221 */ /* 0x100fe20000000000 */
[----:B------:R-:W-:Y:S01]  /*4830*/  FADD R133, R150, R75 ;  /* 0x0000004b96857221 */ /* 0x000fe20000000000 */
[----:B------:R-:W-:Y:S01]  /*4840*/  FADD R75, R13, R122 ;  /* 0x0000007a0d4b7221 */ /* 0x000fe20000000000 */
[----:B------:R-:W-:Y:S01]  /*4850*/  FADD R94, RZ, R37 ;  /* 0x00000025ff5e7221 */ /* 0x000fe20000000000 */
[----:B------:R-:W-:Y:S01]  /*4860*/  FADD R13, R12, R12 ;  /* 0x0000000c0c0d7221 */ /* 0x000fe20000000000 */
[--C-:B------:R-:W-:Y:S01]  /*4870*/  FFMA R37, R6, 2, R11.reuse ;  /* 0x4000000006257823 */ /* 0x100fe2000000000b */
[C---:B------:R-:W-:Y:S01]  /*4880*/  FFMA R114, R93.reuse, 2, R114 ;  /* 0x400000005d727823 */ /* 0x040fe20000000072 */
[C---:B------:R-:W-:Y:S01]  /*4890*/  FFMA R110, R93.reuse, 2, R110 ;  /* 0x400000005d6e7823 */ /* 0x040fe2000000006e */
[----:B------:R-:W-:Y:S01]  /*48a0*/  FFMA R116, R93, 2, R116 ;  /* 0x400000005d747823 */ /* 0x000fe20000000074 */
[----:B------:R-:W-:Y:S01]  /*48b0*/  FFMA R11, R12, 2, R11 ;  /* 0x400000000c0b7823 */ /* 0x000fe2000000000b */
[----:B------:R-:W-:Y:S01]  /*48c0*/  FADD R150, -R119, R150 ;  /* 0x0000009677967221 */ /* 0x000fe20000000100 */
[----:B------:R-:W-:Y:S01]  /*48d0*/  FSEL R93, R50, RZ, P0 ;  /* 0x000000ff325d7208 */ /* 0x000fe20000000000 */
[----:B------:R-:W-:Y:S01]  /*48e0*/  FADD R119, RZ, R75 ;  /* 0x0000004bff777221 */ /* 0x000fe20000000000 */
[----:B------:R-:W-:Y:S01]  /*48f0*/  FFMA R13, R6, 2, R13 ;  /* 0x40000000060d7823 */ /* 0x000fe2000000000d */
[C---:B------:R-:W-:Y:S01]  /*4900*/  FMUL R75, R99.reuse, 4 ;  /* 0x40800000634b7820 */ /* 0x040fe20000400000 */
[----:B------:R-:W-:Y:S01]  /*4910*/  FFMA R37, R12, 4, R37 ;  /* 0x408000000c257823 */ /* 0x000fe20000000025 */
[----:B------:R-:W-:Y:S01]  /*4920*/  FADD R99, R99, R99 ;  /* 0x0000006363637221 */ /* 0x000fe20000000000 */
[----:B------:R-:W-:Y:S01]  /*4930*/  FFMA R12, R6, 4, R11 ;  /* 0x40800000060c7823 */ /* 0x000fe2000000000b */
[----:B------:R-:W-:Y:S01]  /*4940*/  FADD R6, R97, R97 ;  /* 0x0000006161067221 */ /* 0x000fe20000000000 */
[-C--:B------:R-:W-:Y:S01]  /*4950*/  FFMA R109, R94, R93.reuse, R109 ;  /* 0x0000005d5e6d7223 */ /* 0x080fe2000000006d */
[-C--:B------:R-:W-:Y:S01]  /*4960*/  FFMA R107, R92, R93.reuse, R107 ;  /* 0x0000005d5c6b7223 */ /* 0x080fe2000000006b */
[----:B------:R-:W-:Y:S01]  /*4970*/  FFMA R108, R119, R93, R108 ;  /* 0x0000005d776c7223 */ /* 0x000fe2000000006c */
[----:B------:R-:W-:Y:S01]  /*4980*/  FADD R127, R130, R130 ;  /* 0x00000082827f7221 */ /* 0x000fe20000000000 */
[----:B------:R-:W-:Y:S01]  /*4990*/  FFMA R13, R8, 4, R13 ;  /* 0x40800000080d7823 */ /* 0x000fe2000000000d */
[C---:B------:R-:W-:Y:S01]  /*49a0*/  FFMA R93, R36.reuse, 2, R75 ;  /* 0x40000000245d7823 */ /* 0x040fe2000000004b */
[----:B------:R-:W-:Y:S01]  /*49b0*/  FFMA R75, R36, 2, R99 ;  /* 0x40000000244b7823 */ /* 0x000fe20000000063 */
[--C-:B------:R-:W-:Y:S01]  /*49c0*/  FFMA R8, R97, 4, R96.reuse ;  /* 0x4080000061087823 */ /* 0x100fe20000000060 */
[C---:B------:R-:W-:Y:S01]  /*49d0*/  FADD R96, R6.reuse, R96 ;  /* 0x0000006006607221 */ /* 0x040fe20000000000 */
[----:B------:R-:W-:Y:S01]  /*49e0*/  FADD R36, R6, -R103 ;  /* 0x8000006706247221 */ /* 0x000fe20000000000 */
[----:B------:R-:W-:Y:S01]  /*49f0*/  FFMA R6, R118, 2, R127 ;  /* 0x4000000076067823 */ /* 0x000fe2000000007f */
[----:B------:R-:W-:Y:S01]  /*4a00*/  FADD R11, R125, R125 ;  /* 0x0000007d7d0b7221 */ /* 0x000fe20000000000 */
[----:B------:R-:W-:Y:S01]  /*4a10*/  FADD R103, -R103, R8 ;  /* 0x0000000867677221 */ /* 0x000fe20000000100 */
[----:B------:R-:W-:Y:S01]  /*4a20*/  FFMA R8, R123, 4, R132 ;  /* 0x408000007b087823 */ /* 0x000fe20000000084 */
[----:B------:R-:W-:Y:S01]  /*4a30*/  FFMA R125, R125, 4, R6 ;  /* 0x408000007d7d7823 */ /* 0x000fe20000000006 */
[----:B------:R-:W-:Y:S01]  /*4a40*/  FADD R6, R123, R123 ;  /* 0x0000007b7b067221 */ /* 0x000fe20000000000 */
[----:B------:R-:W-:Y:S01]  /*4a50*/  FADD R99, R99, -R102 ;  /* 0x8000006663637221 */ /* 0x000fe20000000000 */
[----:B------:R-:W-:Y:S01]  /*4a60*/  FADD R93, -R102, R93 ;  /* 0x0000005d665d7221 */ /* 0x000fe20000000100 */
[----:B------:R-:W-:Y:S01]  /*4a70*/  FFMA R97, R118, 2, R11 ;  /* 0x4000000076617823 */ /* 0x000fe2000000000b */
[C---:B------:R-:W-:Y:S01]  /*4a80*/  FADD R123, R6.reuse, R132 ;  /* 0x00000084067b7221 */ /* 0x040fe20000000000 */
[----:B------:R-:W-:Y:S01]  /*4a90*/  FADD R102, R6, -R135 ;  /* 0x8000008706667221 */ /* 0x000fe20000000000 */
[----:B------:R-:W-:Y:S01]  /*4aa0*/  FADD R135, -R135, R8 ;  /* 0x0000000887877221 */ /* 0x000fe20000000100 */
[C---:B------:R-:W-:Y:S01]  /*4ab0*/  FADD R6, R121.reuse, R121 ;  /* 0x0000007979067221 */ /* 0x040fe20000000000 */
[----:B------:R-:W-:Y:S01]  /*4ac0*/  FFMA R11, R130, 2, R11 ;  /* 0x40000000820b7823 */ /* 0x000fe2000000000b */
[----:B------:R-:W-:Y:S01]  /*4ad0*/  FADD R120, RZ, -R120 ;  /* 0x80000078ff787221 */ /* 0x000fe20000000000 */
[----:B------:R-:W-:Y:S01]  /*4ae0*/  FFMA R8, R121, 4, R134 ;  /* 0x4080000079087823 */ /* 0x000fe20000000086 */
[C-C-:B------:R-:W-:Y:S01]  /*4af0*/  FADD R88, R104.reuse, R113.reuse ;  /* 0x0000007168587221 */ /* 0x140fe20000000000 */
[----:B------:R-:W-:Y:S01]  /*4b00*/  FADD R124, RZ, -R124 ;  /* 0x8000007cff7c7221 */ /* 0x000fe20000000000 */
[----:B------:R-:W-:Y:S01]  /*4b10*/  FADD R113, R104, -R113 ;  /* 0x8000007168717221 */ /* 0x000fe20000000000 */
[----:B------:R-:W-:Y:S01]  /*4b20*/  FADD R104, R6, -R149 ;  /* 0x8000009506687221 */ /* 0x000fe20000000000 */
[----:B------:R-:W-:Y:S01]  /*4b30*/  FFMA R118, R118, 4, R11 ;  /* 0x4080000076767823 */ /* 0x000fe2000000000b */
[----:B------:R-:W-:Y:S01]  /*4b40*/  FADD R149, -R149, R8 ;  /* 0x0000000895957221 */ /* 0x000fe20000000100 */
[----:B------:R-:W-:Y:S01]  /*4b50*/  FMUL R91, R120, R91 ;  /* 0x0000005b785b7220 */ /* 0x000fe20000400000 */
[----:B------:R-:W-:Y:S01]  /*4b60*/  FADD R11, RZ, -R122 ;  /* 0x8000007aff0b7221 */ /* 0x000fe20000000000 */
[----:B------:R-:W-:Y:S01]  /*4b70*/  FMUL R8, R124, R75 ;  /* 0x0000004b7c087220 */ /* 0x000fe20000400000 */
[----:B------:R-:W-:Y:S01]  /*4b80*/  FADD R134, R6, R134 ;  /* 0x0000008606867221 */ /* 0x000fe20000000000 */
[C-C-:B------:R-:W-:Y:S01]  /*4b90*/  FADD R101, R111.reuse, -R112.reuse ;  /* 0x800000706f657221 */ /* 0x140fe20000000000 */
[----:B------:R-:W-:Y:S01]  /*4ba0*/  FFMA R6, R124, R37, R91 ;  /* 0x000000257c067223 */ /* 0x000fe2000000005b */
[----:B------:R-:W-:Y:S01]  /*4bb0*/  FADD R111, R111, R112 ;  /* 0x000000706f6f7221 */ /* 0x000fe20000000000 */
[----:B------:R-:W-:Y:S01]  /*4bc0*/  FFMA R97, R130, 4, R97 ;  /* 0x4080000082617823 */ /* 0x000fe20000000061 */
[----:B------:R-:W-:Y:S01]  /*4bd0*/  FMUL R133, R94, R133 ;  /* 0x000000855e857220 */ /* 0x000fe20000400000 */
[----:B------:R-:W-:Y:S01]  /*4be0*/  FFMA R37, R11, R12, R8 ;  /* 0x0000000c0b257223 */ /* 0x000fe20000000008 */
[----:B------:R-:W-:Y:S01]  /*4bf0*/  FADD R75, R116, -1 ;  /* 0xbf800000744b7421 */ /* 0x000fe20000000000 */
[----:B------:R-:W-:Y:S01]  /*4c00*/  FMUL R12, R124, R113 ;  /* 0x000000717c0c7220 */ /* 0x000fe20000400000 */
[----:B------:R-:W-:Y:S01]  /*4c10*/  FMUL R112, R113, R92 ;  /* 0x0000005c71707220 */ /* 0x000fe20000400000 */
[----:B------:R-:W-:Y:S01]  /*4c20*/  FFMA R95, R100, 4, R95 ;  /* 0x40800000645f7823 */ /* 0x000fe2000000005f */
[----:B------:R-:W-:Y:S01]  /*4c30*/  FFMA R100, R92, R97, R133 ;  /* 0x000000615c647223 */ /* 0x000fe20000000085 */
[----:B------:R-:W-:Y:S01]  /*4c40*/  ISETP.NE.U32.AND P3, PT, RZ, c[0x0][0x6c0], PT ;  /* 0x0001b000ff007a0c */ /* 0x000fe20003f65070 */
[C---:B------:R-:W-:Y:S01]  /*4c50*/  FMUL R8, R120.reuse, R117 ;  /* 0x0000007578087220 */ /* 0x040fe20000400000 */
[----:B------:R-:W-:Y:S01]  /*4c60*/  FFMA R97, R11, R75, -R12 ;  /* 0x0000004b0b617223 */ /* 0x000fe2000000080c */
[----:B------:R-:W-:Y:S01]  /*4c70*/  FFMA R112, R75, R119, -R112 ;  /* 0x000000774b707223 */ /* 0x000fe20000000870 */
[----:B------:R-:W-:Y:S01]  /*4c80*/  FMUL R117, R117, R94 ;  /* 0x0000005e75757220 */ /* 0x000fe20000400000 */
[----:B------:R-:W-:Y:S01]  /*4c90*/  FMUL R13, R13, R120 ;  /* 0x000000780d0d7220 */ /* 0x000fe20000400000 */
[C---:B------:R-:W-:Y:S01]  /*4ca0*/  FMUL R93, R120.reuse, R93 ;  /* 0x0000005d785d7220 */ /* 0x040fe20000400000 */
[----:B------:R-:W-:Y:S01]  /*4cb0*/  FFMA R36, R120, -R36, R37 ;  /* 0x8000002478247223 */ /* 0x000fe20000000025 */
[----:B------:R-:W-:Y:S01]  /*4cc0*/  FMUL R75, R119, R118 ;  /* 0x00000076774b7220 */ /* 0x000fe20000400000 */
[----:B------:R-:W-:Y:S01]  /*4cd0*/  FADD R37, R110, -1 ;  /* 0xbf8000006e257421 */ /* 0x000fe20000000000 */
[----:B------:R-:W-:Y:S01]  /*4ce0*/  ISETP.NE.AND.EX P3, PT, RZ, c[0x0][0x6c4], PT, P3 ;  /* 0x0001b100ff007a0c */ /* 0x000fe20003f65330 */
[----:B------:R-:W-:Y:S01]  /*4cf0*/  FFMA R91, R11, R88, -R8 ;  /* 0x000000580b5b7223 */ /* 0x000fe20000000808 */
[----:B------:R-:W-:Y:S01]  /*4d00*/  FFMA R117, R88, R119, -R117 ;  /* 0x0000007758757223 */ /* 0x000fe20000000875 */
[----:B------:R-:W-:Y:S01]  /*4d10*/  FFMA R13, R96, R11, R13 ;  /* 0x0000000b600d7223 */ /* 0x000fe2000000000d */
[----:B------:R-:W-:Y:S01]  /*4d20*/  FFMA R8, R124, R103, R93 ;  /* 0x000000677c087223 */ /* 0x000fe2000000005d */
[----:B------:R-:W-:Y:S01]  /*4d30*/  FMUL R12, R94, R125 ;  /* 0x0000007d5e0c7220 */ /* 0x000fe20000400000 */
[C---:B------:R-:W-:Y:S01]  /*4d40*/  FMUL R149, R92.reuse, R149 ;  /* 0x000000955c957220 */ /* 0x040fe20000400000 */
[----:B------:R-:W-:Y:S01]  /*4d50*/  FFMA R123, R92, R123, R75 ;  /* 0x0000007b5c7b7223 */ /* 0x000fe2000000004b */
[----:B------:R-:W-:Y:S01]  /*4d60*/  FMUL R75, R120, R37 ;  /* 0x00000025784b7220 */ /* 0x000fe20000400000 */
[----:B------:R-:W-:Y:S01]  /*4d70*/  FMUL R88, R37, R94 ;  /* 0x0000005e25587220 */ /* 0x000fe20000400000 */
[----:B------:R-:W-:Y:S01]  /*4d80*/  FMUL R93, R2, R92 ;  /* 0x0000005c025d7220 */ /* 0x000fe20000400000 */
[----:B------:R-:W-:Y:S01]  /*4d90*/  FFMA R6, R11, -R99, R6 ;  /* 0x800000630b067223 */ /* 0x000fe20000000006 */
[----:B------:R-:W-:Y:S01]  /*4da0*/  FADD R37, RZ, R120 ;  /* 0x00000078ff257221 */ /* 0x000fe20000000000 */
[----:B------:R-:W-:Y:S01]  /*4db0*/  FFMA R150, R131, 4, R150 ;  /* 0x4080000083967823 */ /* 0x000fe20000000096 */
[C---:B------:R-:W-:Y:S01]  /*4dc0*/  FFMA R99, R119.reuse, R134, R12 ;  /* 0x0000008677637223 */ /* 0x040fe2000000000c */
[----:B------:R-:W-:Y:S01]  /*4dd0*/  FFMA R96, R94, R135, R149 ;  /* 0x000000875e607223 */ /* 0x000fe20000000095 */
[----:B------:R-:W-:Y:S01]  /*4de0*/  FFMA R103, R119, -R102, R100 ;  /* 0x8000006677677223 */ /* 0x000fe20000000064 */
[----:B------:R-:W-:Y:S01]  /*4df0*/  FFMA R13, R90, R124, R13 ;  /* 0x0000007c5a0d7223 */ /* 0x000fe2000000000d */
[----:B------:R-:W-:Y:S01]  /*4e00*/  FFMA R8, R11, R95, R8 ;  /* 0x0000005f0b087223 */ /* 0x000fe20000000008 */
[----:B------:R-:W-:Y:S01]  /*4e10*/  FADD R114, R114, -1 ;  /* 0xbf80000072727421 */ /* 0x000fe20000000000 */
[----:B------:R-:W-:Y:S01]  /*4e20*/  FFMA R12, R124, R115, R75 ;  /* 0x000000737c0c7223 */ /* 0x000fe2000000004b */
[----:B------:R-:W-:Y:S01]  /*4e30*/  FFMA R100, R115, R92, R88 ;  /* 0x0000005c73647223 */ /* 0x000fe20000000058 */
[----:B------:R-:W-:Y:S01]  /*4e40*/  FFMA R90, R0, R94, R93 ;  /* 0x0000005e005a7223 */ /* 0x000fe2000000005d */
[----:B------:R-:W-:Y:S01]  /*4e50*/  FADD R102, R94, R37 ;  /* 0x000000255e667221 */ /* 0x000fe20000000000 */
[----:B------:R-:W-:Y:S01]  /*4e60*/  FADD R75, RZ, R124 ;  /* 0x0000007cff4b7221 */ /* 0x000fe20000000000 */
[----:B------:R-:W-:Y:S01]  /*4e70*/  FFMA R98, R92, R98, R99 ;  /* 0x000000625c627223 */ /* 0x000fe20000000063 */
[----:B------:R-:W-:Y:S01]  /*4e80*/  FFMA R37, R119, R150, R96 ;  /* 0x0000009677257223 */ /* 0x000fe20000000060 */
[----:B------:R-:W-:Y:S01]  /*4e90*/  FADD R13, RZ, R13 ;  /* 0x0000000dff0d7221 */ /* 0x000fe20000000000 */
[----:B------:R-:W-:Y:S01]  /*4ea0*/  FADD R8, RZ, R8 ;  /* 0x00000008ff087221 */ /* 0x000fe20000000000 */
[----:B------:R-:W-:Y:S01]  /*4eb0*/  FFMA R91, R124, R114, R91 ;  /* 0x000000727c5b7223 */ /* 0x000fe2000000005b */
[----:B------:R-:W-:Y:S01]  /*4ec0*/  FFMA R117, R114, R92, R117 ;  /* 0x0000005c72757223 */ /* 0x000fe20000000075 */
[----:B------:R-:W-:Y:S01]  /*4ed0*/  FFMA R97, R120, R111, R97 ;  /* 0x0000006f78617223 */ /* 0x000fe20000000061 */
[----:B------:R-:W-:Y:S01]  /*4ee0*/  FFMA R112, R111, R94, R112 ;  /* 0x0000005e6f707223 */ /* 0x000fe20000000070 */
[----:B------:R-:W-:Y:S01]  /*4ef0*/  FFMA R123, R94, -R104, R123 ;  /* 0x800000685e7b7223 */ /* 0x000fe2000000007b */
[----:B------:R-:W-:Y:S01]  /*4f00*/  FADD R88, RZ, R11 ;  /* 0x0000000bff587221 */ /* 0x000fe20000000000 */
[----:B------:R-:W-:Y:S01]  /*4f10*/  FFMA R12, R11, -R101, R12 ;  /* 0x800000650b0c7223 */ /* 0x000fe2000000000c */
[----:B------:R-:W-:Y:S01]  /*4f20*/  FADD R36, RZ, R36 ;  /* 0x00000024ff247221 */ /* 0x000fe20000000000 */
[-C--:B------:R-:W-:Y:S01]  /*4f30*/  FFMA R90, R3, R119.reuse, R90 ;  /* 0x00000077035a7223 */ /* 0x080fe2000000005a */
[----:B------:R-:W-:Y:S01]  /*4f40*/  FFMA R100, -R101, R119, R100 ;  /* 0x0000007765647223 */ /* 0x000fe20000000164 */
[----:B------:R-:W-:Y:S01]  /*4f50*/  FADD R6, RZ, R6 ;  /* 0x00000006ff067221 */ /* 0x000fe20000000000 */
[----:B------:R-:W-:Y:S01]  /*4f60*/  FADD R94, R92, R75 ;  /* 0x0000004b5c5e7221 */ /* 0x000fe20000000000 */
[----:B------:R-:W-:Y:S01]  /*4f70*/  FADD R98, R13, R98 ;  /* 0x000000620d627221 */ /* 0x000fe20000000000 */
        /* <DEDUP_REMOVED lines=21> */
.L_x_834:
        /* <DEDUP_REMOVED lines=11> */
.L_x_835:
[----:B------:R-:W-:Y:S01]  /*5180*/  ISETP.NE.U32.AND P3, PT, RZ, c[0x0][0x650], PT ;  /* 0x00019400ff007a0c */ /* 0x000fe20003f65070 */
[----:B0-----:R-:W-:Y:S01]  /*5190*/  FADD R95, RZ, R102 ;  /* 0x00000066ff5f7221 */ /* 0x001fe20000000000 */
        /* <DEDUP_REMOVED lines=21> */
.L_x_836:
        /* <DEDUP_REMOVED lines=15> */
.L_x_833:
[----:B------:R-:W-:Y:S05]  /*53e0*/  BSYNC B2 ;  /* 0x0000000000027941 */ /* 0x000fea0003800000 */
.L_x_832:
[----:B------:R-:W-:Y:S01]  /*53f0*/  ISETP.GE.AND P3, PT, R74, RZ, PT ;  /* 0x000000ff4a00720c */ /* 0x000fe20003f66270 */
[----:B------:R-:W-:Y:S01]  /*5400*/  BSSY B2, `(.L_x_837) ;  /* 0x0000103000027945 */ /* 0x000fe20003800000 */
[----:B------:R-:W-:-:S11]  /*5410*/  MOV R6, RZ ;  /* 0x000000ff00067202 */ /* 0x000fd60000000f00 */
[----:B------:R-:W-:Y:S05]  /*5420*/  @!P3 BRA `(.L_x_838) ;  /* 0x000010000000b947 */ /* 0x000fea0003800000 */
[----:B------:R-:W-:Y:S01]  /*5430*/  FMUL R6, R87, R83 ;  /* 0x0000005357067220 */ /* 0x000fe20000400000 */
[----:B------:R-:W-:Y:S01]  /*5440*/  FMUL R80, R89, R81 ;  /* 0x0000005159507220 */ /* 0x000fe20000400000 */
[-C--:B------:R-:W-:Y:S01]  /*5450*/  FMUL R8, R85, R84.reuse ;  /* 0x0000005455087220 */ /* 0x080fe20000400000 */
[----:B------:R-:W-:Y:S01]  /*5460*/  FADD R98, R7, R128 ;  /* 0x0000008007627221 */ /* 0x000fe20000000000 */
[-C--:B------:R-:W-:Y:S01]  /*5470*/  FFMA R7, R87, R83.reuse, R6 ;  /* 0x0000005357077223 */ /* 0x080fe20000000006 */
[----:B------:R-:W-:Y:S01]  /*5480*/  FADD R12, R80, R80 ;  /* 0x00000050500c7221 */ /* 0x000fe20000000000 */
[----:B------:R-:W-:Y:S01]  /*5490*/  FFMA R8, R85, R84, R8 ;  /* 0x0000005455087223 */ /* 0x000fe20000000008 */
[----:B------:R-:W-:Y:S01]  /*54a0*/  FADD R36, RZ, -R98 ;  /* 0x80000062ff247221 */ /* 0x000fe20000000000 */
[----:B------:R-:W-:Y:S01]  /*54b0*/  FSEL R102, R44, RZ, P1 ;  /* 0x000000ff2c667208 */ /* 0x000fe20000800000 */
[--C-:B------:R-:W-:Y:S01]  /*54c0*/  FADD R6, R7, -R12.reuse ;  /* 0x8000000c07067221 */ /* 0x100fe20000000000 */
[----:B------:R-:W-:Y:S01]  /*54d0*/  FADD R86, R8, R12 ;  /* 0x0000000c08567221 */ /* 0x000fe20000000000 */
[----:B0-----:R-:W-:Y:S01]  /*54e0*/  FMUL R103, R2, R36 ;  /* 0x0000002402677220 */ /* 0x001fe20000400000 */
[----:B------:R-:W-:Y:S01]  /*54f0*/  FMUL R2, R85, R82 ;  /* 0x0000005255027220 */ /* 0x000fe20000400000 */
[----:B------:R-:W-:Y:S01]  /*5500*/  FMUL R12, R89, R84 ;  /* 0x00000054590c7220 */ /* 0x000fe20000400000 */
[----:B------:R-:W-:Y:S01]  /*5510*/  FADD R93, -R7, R8 ;  /* 0x00000008075d7221 */ /* 0x000fe20000000100 */
[-C--:B------:R-:W-:Y:S01]  /*5520*/  FMUL R8, R87, R82.reuse ;  /* 0x0000005257087220 */ /* 0x080fe20000400000 */
[----:B------:R-:W-:Y:S01]  /*5530*/  FFMA R88, R85, R82, R2 ;  /* 0x0000005255587223 */ /* 0x000fe20000000002 */
[C---:B------:R-:W-:Y:S01]  /*5540*/  FFMA R91, R89.reuse, R84, R12 ;  /* 0x00000054595b7223 */ /* 0x040fe2000000000c */
[CC--:B------:R-:W-:Y:S01]  /*5550*/  FMUL R2, R89.reuse, R82.reuse ;  /* 0x0000005259027220 */ /* 0x0c0fe20000400000 */
[-C--:B------:R-:W-:Y:S01]  /*5560*/  FMUL R12, R89, R83.reuse ;  /* 0x00000053590c7220 */ /* 0x080fe20000400000 */
[----:B------:R-:W-:Y:S01]  /*5570*/  FADD R99, R5, R126 ;  /* 0x0000007e05637221 */ /* 0x000fe20000000000 */
[-C--:B------:R-:W-:Y:S01]  /*5580*/  FMUL R95, R78, R83.reuse ;  /* 0x000000534e5f7220 */ /* 0x080fe20000400000 */
[----:B------:R-:W-:Y:S01]  /*5590*/  FMUL R5, R84, R83 ;  /* 0x0000005354057220 */ /* 0x000fe20000400000 */
[C---:B------:R-:W-:Y:S01]  /*55a0*/  FMUL R90, R83.reuse, R81 ;  /* 0x00000051535a7220 */ /* 0x040fe20000400000 */
[C---:B------:R-:W-:Y:S01]  /*55b0*/  FMUL R89, R83.reuse, R82 ;  /* 0x0000005253597220 */ /* 0x040fe20000400000 */
[-C--:B------:R-:W-:Y:S01]  /*55c0*/  FMUL R92, R83, R83.reuse ;  /* 0x00000053535c7220 */ /* 0x080fe20000400000 */
[-C--:B------:R-:W-:Y:S01]  /*55d0*/  FMUL R97, R76, R83.reuse ;  /* 0x000000534c617220 */ /* 0x080fe20000400000 */
[----:B------:R-:W-:Y:S01]  /*55e0*/  FFMA R107, R36, R102, R107 ;  /* 0x00000066246b7223 */ /* 0x000fe2000000006b */
[-C--:B------:R-:W-:Y:S01]  /*55f0*/  FFMA R36, R87, R82.reuse, R8 ;  /* 0x0000005257247223 */ /* 0x080fe20000000008 */
[----:B------:R-:W-:Y:S01]  /*5600*/  FADD R101, R4, R129 ;  /* 0x0000008104657221 */ /* 0x000fe20000000000 */
[-C--:B------:R-:W-:Y:S01]  /*5610*/  FFMA R116, R78, R83.reuse, R95 ;  /* 0x000000534e747223 */ /* 0x080fe2000000005f */
[-C--:B------:R-:W-:Y:S01]  /*5620*/  FMUL R8, R85, R83.reuse ;  /* 0x0000005355087220 */ /* 0x080fe20000400000 */
[----:B------:R-:W-:Y:S01]  /*5630*/  FFMA R4, R84, R83, R5 ;  /* 0x0000005354047223 */ /* 0x000fe20000000005 */
[C---:B------:R-:W-:Y:S01]  /*5640*/  FFMA R90, R83.reuse, R81, R90 ;  /* 0x00000051535a7223 */ /* 0x040fe2000000005a */
[CC--:B------:R-:W-:Y:S01]  /*5650*/  FFMA R89, R83.reuse, R82.reuse, R89 ;  /* 0x0000005253597223 */ /* 0x0c0fe20000000059 */
[-C--:B------:R-:W-:Y:S01]  /*5660*/  FFMA R94, R83, R83.reuse, R92 ;  /* 0x00000053535e7223 */ /* 0x080fe2000000005c */
[CC--:B------:R-:W-:Y:S01]  /*5670*/  FFMA R115, R76.reuse, R83.reuse, R97 ;  /* 0x000000534c737223 */ /* 0x0c0fe20000000061 */
[C---:B------:R-:W-:Y:S01]  /*5680*/  FMUL R114, R77.reuse, R83 ;  /* 0x000000534d727220 */ /* 0x040fe20000400000 */
[-C--:B------:R-:W-:Y:S01]  /*5690*/  FMUL R95, R76, R82.reuse ;  /* 0x000000524c5f7220 */ /* 0x080fe20000400000 */
[-C--:B------:R-:W-:Y:S01]  /*56a0*/  FMUL R5, R82, R81.reuse ;  /* 0x0000005152057220 */ /* 0x080fe20000400000 */
[-C--:B------:R-:W-:Y:S01]  /*56b0*/  FMUL R83, R84, R82.reuse ;  /* 0x0000005254537220 */ /* 0x080fe20000400000 */
[-C--:B------:R-:W-:Y:S01]  /*56c0*/  FMUL R97, R82, R82.reuse ;  /* 0x0000005252617220 */ /* 0x080fe20000400000 */
[C---:B------:R-:W-:Y:S01]  /*56d0*/  FMUL R92, R77.reuse, R82 ;  /* 0x000000524d5c7220 */ /* 0x040fe20000400000 */
[C---:B------:R-:W-:Y:S01]  /*56e0*/  FMUL R100, R77.reuse, R84 ;  /* 0x000000544d647220 */ /* 0x040fe20000400000 */
[-C--:B------:R-:W-:Y:S01]  /*56f0*/  FFMA R113, R76, R82.reuse, R95 ;  /* 0x000000524c717223 */ /* 0x080fe2000000005f */
[-C--:B------:R-:W-:Y:S01]  /*5700*/  FFMA R5, R82, R81.reuse, R5 ;  /* 0x0000005152057223 */ /* 0x080fe20000000005 */
[-C--:B------:R-:W-:Y:S01]  /*5710*/  FFMA R95, R84, R82.reuse, R83 ;  /* 0x00000052545f7223 */ /* 0x080fe20000000053 */
[-C--:B------:R-:W-:Y:S01]  /*5720*/  FFMA R96, R82, R82.reuse, R97 ;  /* 0x0000005252607223 */ /* 0x080fe20000000061 */
[CC--:B------:R-:W-:Y:S01]  /*5730*/  FFMA R119, R77.reuse, R82.reuse, R92 ;  /* 0x000000524d777223 */ /* 0x0c0fe2000000005c */
[----:B------:R-:W-:Y:S01]  /*5740*/  FMUL R104, R78, R82 ;  /* 0x000000524e687220 */ /* 0x000fe20000400000 */
[CC--:B------:R-:W-:Y:S01]  /*5750*/  FMUL R83, R84.reuse, R84.reuse ;  /* 0x0000005454537220 */ /* 0x0c0fe20000400000 */
[-C--:B------:R-:W-:Y:S01]  /*5760*/  FMUL R82, R84, R81.reuse ;  /* 0x0000005154527220 */ /* 0x080fe20000400000 */
[-C--:B------:R-:W-:Y:S01]  /*5770*/  FMUL R97, R78, R84.reuse ;  /* 0x000000544e617220 */ /* 0x080fe20000400000 */
[CC--:B------:R-:W-:Y:S01]  /*5780*/  FFMA R118, R77.reuse, R84.reuse, R100 ;  /* 0x000000544d767223 */ /* 0x0c0fe20000000064 */
[-C--:B------:R-:W-:Y:S01]  /*5790*/  FMUL R110, R77, R81.reuse ;  /* 0x000000514d6e7220 */ /* 0x080fe20000400000 */
[----:B------:R-:W-:Y:S01]  /*57a0*/  FADD R77, R8, R8 ;  /* 0x00000008084d7221 */ /* 0x000fe20000000000 */
[-C--:B------:R-:W-:Y:S01]  /*57b0*/  FMUL R7, R87, R84.reuse ;  /* 0x0000005457077220 */ /* 0x080fe20000400000 */
[CC--:B------:R-:W-:Y:S01]  /*57c0*/  FFMA R92, R84.reuse, R84.reuse, R83 ;  /* 0x00000054545c7223 */ /* 0x0c0fe20000000053 */
[-C--:B------:R-:W-:Y:S01]  /*57d0*/  FFMA R82, R84, R81.reuse, R82 ;  /* 0x0000005154527223 */ /* 0x080fe20000000052 */
[-C--:B------:R-:W-:Y:S01]  /*57e0*/  FFMA R121, R78, R84.reuse, R97 ;  /* 0x000000544e797223 */ /* 0x080fe20000000061 */
[----:B------:R-:W-:Y:S01]  /*57f0*/  FMUL R112, R76, R84 ;  /* 0x000000544c707220 */ /* 0x000fe20000400000 */
[C-C-:B------:R-:W-:Y:S01]  /*5800*/  FADD R83, R5.reuse, R4.reuse ;  /* 0x0000000405537221 */ /* 0x140fe20000000000 */
[----:B------:R-:W-:Y:S01]  /*5810*/  FADD R84, R5, -R4 ;  /* 0x8000000405547221 */ /* 0x000fe20000000000 */
[C---:B------:R-:W-:Y:S01]  /*5820*/  FFMA R4, R2.reuse, 2, R77 ;  /* 0x4000000002047823 */ /* 0x040fe2000000004d */
[----:B------:R-:W-:Y:S01]  /*5830*/  FADD R5, R7, R7 ;  /* 0x0000000707057221 */ /* 0x000fe20000000000 */
[-C--:B------:R-:W-:Y:S01]  /*5840*/  FMUL R87, R87, R81.reuse ;  /* 0x0000005157577220 */ /* 0x080fe20000400000 */
[----:B------:R-:W-:Y:S01]  /*5850*/  FADD R100, RZ, -R99 ;  /* 0x80000063ff647221 */ /* 0x000fe20000000000 */
[----:B------:R-:W-:Y:S01]  /*5860*/  FFMA R4, R7, 4, R4 ;  /* 0x4080000007047823 */ /* 0x000fe20000000004 */
[--C-:B------:R-:W-:Y:S01]  /*5870*/  FFMA R7, R2, 2, R5.reuse ;  /* 0x4000000002077823 */ /* 0x100fe20000000005 */
[-C--:B------:R-:W-:Y:S01]  /*5880*/  FMUL R85, R85, R81.reuse ;  /* 0x0000005155557220 */ /* 0x080fe20000400000 */
[----:B------:R-:W-:Y:S01]  /*5890*/  FFMA R5, R8, 2, R5 ;  /* 0x4000000008057823 */ /* 0x000fe20000000005 */
[-C--:B------:R-:W-:Y:S01]  /*58a0*/  FMUL R111, R76, R81.reuse ;  /* 0x000000514c6f7220 */ /* 0x080fe20000400000 */
[-C--:B------:R-:W-:Y:S01]  /*58b0*/  FMUL R117, R78, R81.reuse ;  /* 0x000000514e757220 */ /* 0x080fe20000400000 */
[----:B------:R-:W-:Y:S01]  /*58c0*/  FMUL R81, R81, R81 ;  /* 0x0000005151517220 */ /* 0x000fe20000400000 */
[----:B------:R-:W-:Y:S01]  /*58d0*/  FFMA R109, R100, R102, R109 ;  /* 0x00000066646d7223 */ /* 0x000fe2000000006d */
[C---:B------:R-:W-:Y:S01]  /*58e0*/  FMUL R77, R87.reuse, 4 ;  /* 0x40800000574d7820 */ /* 0x040fe20000400000 */
[----:B------:R-:W-:Y:S01]  /*58f0*/  FFMA R100, R0, R100, R103 ;  /* 0x0000006400647223 */ /* 0x000fe20000000067 */
[----:B------:R-:W-:Y:S01]  /*5900*/  FADD R87, R87, R87 ;  /* 0x0000005757577221 */ /* 0x000fe20000000000 */
[----:B------:R-:W-:Y:S01]  /*5910*/  FFMA R7, R8, 4, R7 ;  /* 0x4080000008077823 */ /* 0x000fe20000000007 */
[----:B------:R-:W-:Y:S01]  /*5920*/  FFMA R8, R2, 4, R5 ;  /* 0x4080000002087823 */ /* 0x000fe20000000005 */
[C---:B------:R-:W-:Y:S01]  /*5930*/  FADD R0, R85.reuse, R85 ;  /* 0x0000005555007221 */ /* 0x040fe20000000000 */
[----:B------:R-:W-:Y:S01]  /*5940*/  FFMA R2, R85, 4, R36 ;  /* 0x4080000055027823 */ /* 0x000fe20000000024 */
[----:B------:R-:W-:Y:S01]  /*5950*/  FADD R97, RZ, -R101 ;  /* 0x80000065ff617221 */ /* 0x000fe20000000000 */
[C---:B------:R-:W-:Y:S01]  /*5960*/  FFMA R94, R81.reuse, 2, R94 ;  /* 0x40000000515e7823 */ /* 0x040fe2000000005e */
[C---:B------:R-:W-:Y:S01]  /*5970*/  FFMA R92, R81.reuse, 2, R92 ;  /* 0x40000000515c7823 */ /* 0x040fe2000000005c */
[----:B------:R-:W-:Y:S01]  /*5980*/  FFMA R96, R81, 2, R96 ;  /* 0x4000000051607823 */ /* 0x000fe20000000060 */
[C---:B------:R-:W-:Y:S01]  /*5990*/  FFMA R77, R12.reuse, 2, R77 ;  /* 0x400000000c4d7823 */ /* 0x040fe2000000004d */
[----:B------:R-:W-:Y:S01]  /*59a0*/  FADD R76, R117, R117 ;  /* 0x00000075754c7221 */ /* 0x000fe20000000000 */
[----:B------:R-:W-:Y:S01]  /*59b0*/  FFMA R81, R12, 2, R87 ;  /* 0x400000000c517823 */ /* 0x000fe20000000057 */
[----:B------:R-:W-:Y:S01]  /*59c0*/  FADD R5, R112, R112 ;  /* 0x0000007070057221 */ /* 0x000fe20000000000 */
[----:B------:R-:W-:Y:S01]  /*59d0*/  FADD R12, R0, -R91 ;  /* 0x8000005b000c7221 */ /* 0x000fe20000000000 */
[----:B------:R-:W-:Y:S01]  /*59e0*/  FADD R87, R87, -R88 ;  /* 0x8000005857577221 */ /* 0x000fe20000000000 */
[----:B------:R-:W-:Y:S01]  /*59f0*/  FADD R91, -R91, R2 ;  /* 0x000000025b5b7221 */ /* 0x000fe20000000100 */
[----:B------:R-:W-:Y:S01]  /*5a00*/  FFMA R108, R97, R102, R108 ;  /* 0x00000066616c7223 */ /* 0x000fe2000000006c */
[----:B------:R-:W-:Y:S01]  /*5a10*/  FADD R88, -R88, R77 ;  /* 0x0000004d58587221 */ /* 0x000fe20000000100 */
[----:B------:R-:W-:Y:S01]  /*5a20*/  FADD R2, R111, R111 ;  /* 0x0000006f6f027221 */ /* 0x000fe20000000000 */
[--C-:B------:R-:W-:Y:S01]  /*5a30*/  FADD R102, R115, -R76.reuse ;  /* 0x8000004c73667221 */ /* 0x100fe20000000000 */
[----:B------:R-:W-:Y:S01]  /*5a40*/  FADD R120, R118, R76 ;  /* 0x0000004c76787221 */ /* 0x000fe20000000000 */
[----:B------:R-:W-:Y:S01]  /*5a50*/  FADD R77, R114, R114 ;  /* 0x00000072724d7221 */ /* 0x000fe20000000000 */
[----:B------:R-:W-:Y:S01]  /*5a60*/  FFMA R85, R104, 2, R5 ;  /* 0x4000000068557823 */ /* 0x000fe20000000005 */
[----:B------:R-:W-:Y:S01]  /*5a70*/  FADD R76, R90, -R95 ;  /* 0x8000005f5a4c7221 */ /* 0x000fe20000000000 */
[----:B------:R-:W-:Y:S01]  /*5a80*/  FFMA R5, R114, 2, R5 ;  /* 0x4000000072057823 */ /* 0x000fe20000000005 */
[----:B------:R-:W-:Y:S01]  /*5a90*/  FADD R90, R90, R95 ;  /* 0x0000005f5a5a7221 */ /* 0x000fe20000000000 */
[----:B------:R-:W-:Y:S01]  /*5aa0*/  FADD R36, R0, R36 ;  /* 0x0000002400247221 */ /* 0x000fe20000000000 */
[----:B------:R-:W-:Y:S01]  /*5ab0*/  FADD R0, R110, R110 ;  /* 0x0000006e6e007221 */ /* 0x000fe20000000000 */
[C---:B------:R-:W-:Y:S01]  /*5ac0*/  FADD R103, R2.reuse, R116 ;  /* 0x0000007402677221 */ /* 0x040fe20000000000 */
[----:B------:R-:W-:Y:S01]  /*5ad0*/  FADD R95, R2, -R119 ;  /* 0x80000077025f7221 */ /* 0x000fe20000000000 */
[----:B------:R-:W-:Y:S01]  /*5ae0*/  FFMA R77, R104, 2, R77 ;  /* 0x40000000684d7823 */ /* 0x000fe2000000004d */
[----:B------:R-:W-:Y:S01]  /*5af0*/  FFMA R2, R110, 4, R113 ;  /* 0x408000006e027823 */ /* 0x000fe20000000071 */
[----:B------:R-:W-:Y:S01]  /*5b00*/  FFMA R104, R104, 4, R5 ;  /* 0x4080000068687823 */ /* 0x000fe20000000005 */
[----:B------:R-:W-:Y:S01]  /*5b10*/  FADD R128, RZ, -R128 ;  /* 0x80000080ff807221 */ /* 0x000fe20000000000 */
[----:B------:R-:W-:Y:S01]  /*5b20*/  FADD R5, RZ, -R126 ;  /* 0x8000007eff057221 */ /* 0x000fe20000000000 */
[----:B------:R-:W-:Y:S01]  /*5b30*/  FADD R110, R0, -R121 ;  /* 0x80000079006e7221 */ /* 0x000fe20000000000 */
[----:B------:R-:W-:Y:S01]  /*5b40*/  FADD R121, -R121, R2 ;  /* 0x0000000279797221 */ /* 0x000fe20000000100 */
[----:B------:R-:W-:Y:S01]  /*5b50*/  FFMA R93, R80, 4, R93 ;  /* 0x40800000505d7823 */ /* 0x000fe2000000005d */
[----:B------:R-:W-:Y:S01]  /*5b60*/  FFMA R112, R112, 4, R77 ;  /* 0x4080000070707823 */ /* 0x000fe2000000004d */
[----:B------:R-:W-:Y:S01]  /*5b70*/  FADD R129, RZ, -R129 ;  /* 0x80000081ff817221 */ /* 0x000fe20000000000 */
[----:B------:R-:W-:Y:S01]  /*5b80*/  FMUL R2, R128, R81 ;  /* 0x0000005180027220 */ /* 0x000fe20000400000 */
[C---:B------:R-:W-:Y:S01]  /*5b90*/  FADD R78, R82.reuse, R89 ;  /* 0x00000059524e7221 */ /* 0x040fe20000000000 */
[----:B------:R-:W-:Y:S01]  /*5ba0*/  FFMA R80, R111, 4, R116 ;  /* 0x408000006f507823 */ /* 0x000fe20000000074 */
[----:B------:R-:W-:Y:S01]  /*5bb0*/  FADD R99, RZ, R99 ;  /* 0x00000063ff637221 */ /* 0x000fe20000000000 */
[----:B------:R-:W-:Y:S01]  /*5bc0*/  FMUL R77, R5, R86 ;  /* 0x00000056054d7220 */ /* 0x000fe20000400000 */
[----:B------:R-:W-:Y:S01]  /*5bd0*/  FADD R89, R82, -R89 ;  /* 0x8000005952597221 */ /* 0x000fe20000000000 */
[----:B------:R-:W-:Y:S01]  /*5be0*/  FADD R98, RZ, R98 ;  /* 0x00000062ff627221 */ /* 0x000fe20000000000 */
[----:B------:R-:W-:Y:S01]  /*5bf0*/  FFMA R85, R114, 4, R85 ;  /* 0x4080000072557823 */ /* 0x000fe20000000055 */
[----:B------:R-:W-:Y:S01]  /*5c00*/  FADD R82, R0, R113 ;  /* 0x0000007100527221 */ /* 0x000fe20000000000 */
[----:B------:R-:W-:Y:S01]  /*5c10*/  FFMA R100, R3, R97, R100 ;  /* 0x0000006103647223 */ /* 0x000fe20000000064 */
[----:B------:R-:W-:Y:S01]  /*5c20*/  FFMA R2, R129, R8, R2 ;  /* 0x0000000881027223 */ /* 0x000fe20000000002 */
[----:B------:R-:W-:Y:S01]  /*5c30*/  FADD R114, -R119, R80 ;  /* 0x0000005077727221 */ /* 0x000fe20000000100 */
[----:B------:R-:W-:Y:S01]  /*5c40*/  FFMA R0, R128, R7, R77 ;  /* 0x0000000780007223 */ /* 0x000fe2000000004d */
[----:B------:R-:W-:Y:S01]  /*5c50*/  FMUL R8, R5, R84 ;  /* 0x0000005405087220 */ /* 0x000fe20000400000 */
[----:B------:R-:W-:Y:S01]  /*5c60*/  FMUL R3, R84, R99 ;  /* 0x0000006354037220 */ /* 0x000fe20000400000 */
[----:B------:R-:W-:Y:S01]  /*5c70*/  FADD R101, RZ, R101 ;  /* 0x00000065ff657221 */ /* 0x000fe20000000000 */
[----:B------:R-:W-:Y:S01]  /*5c80*/  FADD R7, R96, -1 ;  /* 0xbf80000060077421 */ /* 0x000fe20000000000 */
[----:B------:R-:W-:Y:S01]  /*5c90*/  FMUL R80, R128, R89 ;  /* 0x0000005980507220 */ /* 0x000fe20000400000 */
[----:B------:R-:W-:Y:S01]  /*5ca0*/  FMUL R84, R89, R98 ;  /* 0x0000006259547220 */ /* 0x000fe20000400000 */
[----:B------:R-:W-:Y:S01]  /*5cb0*/  FMUL R81, R99, R120 ;  /* 0x0000007863517220 */ /* 0x000fe20000400000 */
[----:B------:R-:W-:Y:S01]  /*5cc0*/  FADD R92, R92, -1 ;  /* 0xbf8000005c5c7421 */ /* 0x000fe20000000000 */
[----:B------:R-:W-:Y:S01]  /*5cd0*/  FFMA R80, R129, R7, -R80 ;  /* 0x0000000781507223 */ /* 0x000fe20000000850 */
[----:B------:R-:W-:Y:S01]  /*5ce0*/  FFMA R89, R7, R101, -R84 ;  /* 0x0000006507597223 */ /* 0x000fe20000000854 */
[----:B------:R-:W-:Y:S01]  /*5cf0*/  FMUL R7, R5, R88 ;  /* 0x0000005805077220 */ /* 0x000fe20000400000 */
[----:B------:R-:W-:Y:S01]  /*5d00*/  FFMA R86, R98, R85, R81 ;  /* 0x0000005562567223 */ /* 0x000fe20000000051 */
[----:B------:R-:W-:Y:S01]  /*5d10*/  FFMA R85, R78, R101, -R3 ;  /* 0x000000654e557223 */ /* 0x000fe20000000803 */
[----:B------:R-:W-:Y:S01]  /*5d20*/  FMUL R3, R4, R5 ;  /* 0x0000000504037220 */ /* 0x000fe20000400000 */
[----:B------:R-:W-:Y:S01]  /*5d30*/  FFMA R4, R128, R91, R7 ;  /* 0x0000005b80047223 */ /* 0x000fe20000000007 */
[----:B------:R-:W-:Y:S01]  /*5d40*/  FMUL R7, R101, R104 ;  /* 0x0000006865077220 */ /* 0x000fe20000400000 */
[----:B------:R-:W-:Y:S01]  /*5d50*/  ISETP.NE.U32.AND P3, PT, RZ, c[0x0][0x6c0], PT ;  /* 0x0001b000ff007a0c */ /* 0x000fe20003f65070 */
[----:B------:R-:W-:Y:S01]  /*5d60*/  FFMA R77, R129, R78, -R8 ;  /* 0x0000004e814d7223 */ /* 0x000fe20000000808 */
[C---:B------:R-:W-:Y:S01]  /*5d70*/  FFMA R2, R5.reuse, -R12, R2 ;  /* 0x8000000c05027223 */ /* 0x040fe20000000002 */
[C---:B------:R-:W-:Y:S01]  /*5d80*/  FMUL R8, R98.reuse, R121 ;  /* 0x0000007962087220 */ /* 0x040fe20000400000 */
[----:B------:R-:W-:Y:S01]  /*5d90*/  FFMA R12, R98, R103, R7 ;  /* 0x00000067620c7223 */ /* 0x000fe20000000007 */
[----:B------:R-:W-:Y:S01]  /*5da0*/  FMUL R7, R5, R92 ;  /* 0x0000005c05077220 */ /* 0x000fe20000400000 */
[----:B------:R-:W-:Y:S01]  /*5db0*/  ISETP.NE.AND.EX P3, PT, RZ, c[0x0][0x6c4], PT, P3 ;  /* 0x0001b100ff007a0c */ /* 0x000fe20003f65330 */
[----:B------:R-:W-:Y:S01]  /*5dc0*/  FADD R118, -R115, R118 ;  /* 0x0000007673767221 */ /* 0x000fe20000000100 */
[C---:B------:R-:W-:Y:S01]  /*5dd0*/  FFMA R114, R99.reuse, R114, R8 ;  /* 0x0000007263727223 */ /* 0x040fe20000000008 */
[----:B------:R-:W-:Y:S01]  /*5de0*/  FFMA R3, R36, R129, R3 ;  /* 0x0000008124037223 */ /* 0x000fe20000000003 */
[----:B------:R-:W-:Y:S01]  /*5df0*/  FMUL R112, R99, R112 ;  /* 0x0000007063707220 */ /* 0x000fe20000400000 */
[----:B------:R-:W-:Y:S01]  /*5e00*/  FMUL R92, R92, R99 ;  /* 0x000000635c5c7220 */ /* 0x000fe20000400000 */
[----:B------:R-:W-:Y:S01]  /*5e10*/  FFMA R8, R128, R83, R7 ;  /* 0x0000005380087223 */ /* 0x000fe20000000007 */
[----:B------:R-:W-:Y:S01]  /*5e20*/  FFMA R80, R5, R90, R80 ;  /* 0x0000005a05507223 */ /* 0x000fe20000000050 */
[----:B------:R-:W-:Y:S01]  /*5e30*/  FADD R7, RZ, R128 ;  /* 0x00000080ff077221 */ /* 0x000fe20000000000 */
[----:B------:R-:W-:Y:S01]  /*5e40*/  FFMA R118, R117, 4, R118 ;  /* 0x4080000075767823 */ /* 0x000fe20000000076 */
[----:B------:R-:W-:Y:S01]  /*5e50*/  FADD R5, RZ, R5 ;  /* 0x00000005ff057221 */ /* 0x000fe20000000000 */
[C---:B------:R-:W-:Y:S01]  /*5e60*/  FFMA R4, R129.reuse, R93, R4 ;  /* 0x0000005d81047223 */ /* 0x040fe20000000004 */
[----:B------:R-:W-:Y:S01]  /*5e70*/  FADD R94, R94, -1 ;  /* 0xbf8000005e5e7421 */ /* 0x000fe20000000000 */
[----:B------:R-:W-:Y:S01]  /*5e80*/  FFMA R0, R129, -R87, R0 ;  /* 0x8000005781007223 */ /* 0x000fe20000000000 */
[----:B------:R-:W-:Y:S01]  /*5e90*/  FFMA R81, R101, R82, R112 ;  /* 0x0000005265517223 */ /* 0x000fe20000000070 */
[----:B------:R-:W-:Y:S01]  /*5ea0*/  FFMA R83, R83, R98, R92 ;  /* 0x0000006253537223 */ /* 0x000fe2000000005c */
[----:B------:R-:W-:Y:S01]  /*5eb0*/  FFMA R3, R6, R128, R3 ;  /* 0x0000008006037223 */ /* 0x000fe20000000003 */
[----:B------:R-:W-:Y:S01]  /*5ec0*/  FADD R78, R98, R7 ;  /* 0x00000007624e7221 */ /* 0x000fe20000000000 */
[----:B------:R-:W-:Y:S01]  /*5ed0*/  FADD R36, R5, R99 ;  /* 0x0000006305247221 */ /* 0x000fe20000000000 */
[C---:B------:R-:W-:Y:S01]  /*5ee0*/  FFMA R7, R101.reuse, R118, R114 ;  /* 0x0000007665077223 */ /* 0x040fe20000000072 */
[----:B------:R-:W-:Y:S01]  /*5ef0*/  FADD R4, RZ, R4 ;  /* 0x00000004ff047221 */ /* 0x000fe20000000000 */
[----:B------:R-:W-:Y:S01]  /*5f00*/  FFMA R85, R94, R98, R85 ;  /* 0x000000625e557223 */ /* 0x000fe20000000055 */
[----:B------:R-:W-:Y:S01]  /*5f10*/  FFMA R89, R90, R99, R89 ;  /* 0x000000635a597223 */ /* 0x000fe20000000059 */
[----:B------:R-:W-:Y:S01]  /*5f20*/  FADD R5, RZ, R129 ;  /* 0x00000081ff057221 */ /* 0x000fe20000000000 */
[----:B------:R-:W-:Y:S01]  /*5f30*/  FFMA R95, R101, -R95, R86 ;  /* 0x8000005f655f7223 */ /* 0x000fe20000000056 */
[----:B------:R-:W-:Y:S01]  /*5f40*/  FFMA R77, R128, R94, R77 ;  /* 0x0000005e804d7223 */ /* 0x000fe2000000004d */
[----:B------:R-:W-:Y:S01]  /*5f50*/  FFMA R99, R99, -R110, R12 ;  /* 0x8000006e63637223 */ /* 0x000fe2000000000c */
[----:B------:R-:W-:Y:S01]  /*5f60*/  FFMA R102, R98, R102, R81 ;  /* 0x0000006662667223 */ /* 0x000fe20000000051 */
[----:B------:R-:W-:Y:S01]  /*5f70*/  FADD R2, RZ, R2 ;  /* 0x00000002ff027221 */ /* 0x000fe20000000000 */
[----:B------:R-:W-:Y:S01]  /*5f80*/  FFMA R8, R129, -R76, R8 ;  /* 0x8000004c81087223 */ /* 0x000fe20000000008 */
[----:B------:R-:W-:Y:S01]  /*5f90*/  FFMA R83, -R76, R101, R83 ;  /* 0x000000654c537223 */ /* 0x000fe20000000153 */
[----:B------:R-:W-:Y:S01]  /*5fa0*/  FADD R0, RZ, R0 ;  /* 0x00000000ff007221 */ /* 0x000fe20000000000 */
[----:B------:R-:W-:Y:S01]  /*5fb0*/  FADD R3, RZ, R3 ;  /* 0x00000003ff037221 */ /* 0x000fe20000000000 */
[----:B------:R-:W-:Y:S01]  /*5fc0*/  FADD R12, R4, R7 ;  /* 0x00000007040c7221 */ /* 0x000fe20000000000 */
[----:B------:R-:W-:Y:S01]  /*5fd0*/  FADD R82, R5, R101 ;  /* 0x0000006505527221 */ /* 0x000fe20000000000 */
        /* <DEDUP_REMOVED lines=20> */
.L_x_839:
        /* <DEDUP_REMOVED lines=11> */
.L_x_840:
[----:B------:R-:W-:Y:S01]  /*61d0*/  ISETP.NE.U32.AND P3, PT, RZ, c[0x0][0x650], PT ;  /* 0x00019400ff007a0c */ /* 0x000fe20003f65070 */
[----:B------:R-:W-:Y:S01]  /*61e0*/  FADD R77, RZ, R36 ;  /* 0x00000024ff4d7221 */ /* 0x000fe20000000000 */
[----:B0-----:R-:W-:Y:S01]  /*61f0*/  FADD R81, RZ, R78 ;  /* 0x0000004eff517221 */ /* 0x001fe20000000000 */
[----:B------:R-:W-:Y:S01]  /*6200*/  FADD R83, RZ, R82 ;  /* 0x00000052ff537221 */ /* 0x000fe20000000000 */
[----:B------:R-:W-:Y:S01]  /*6210*/  ISETP.NE.AND.EX P3, PT, RZ, c[0x0][0x654], PT, P3 ;  /* 0x00019500ff007a0c */ /* 0x000fe20003f65330 */
[----:B------:R-:W-:Y:S01]  /*6220*/  FADD R85, RZ, R102 ;  /* 0x00000066ff557221 */ /* 0x000fe20000000000 */
[----:B------:R-:W-:Y:S01]  /*6230*/  FADD R87, RZ, R0 ;  /* 0x00000000ff577221 */ /* 0x000fe20000000000 */
[----:B------:R-:W-:Y:S01]  /*6240*/  FADD R99, RZ, R99 ;  /* 0x00000063ff637221 */ /* 0x000fe20000000000 */
[----:B------:R-:W-:-:S09]  /*6250*/  FADD R89, RZ, R12 ;  /* 0x0000000cff597221 */ /* 0x000fd20000000000 */
        /* <DEDUP_REMOVED lines=14> */
.L_x_841:
        /* <DEDUP_REMOVED lines=15> */
.L_x_838:
[----:B------:R-:W-:Y:S05]  /*6430*/  BSYNC B2 ;  /* 0x0000000000027941 */ /* 0x000fea0003800000 */
.L_x_837:
[----:B------:R-:W-:Y:S01]  /*6440*/  ISETP.NE.U32.AND P3, PT, RZ, c[0x0][0xa08], PT ;  /* 0x00028200ff007a0c */ /* 0x000fe20003f65070 */
[----:B------:R-:W-:Y:S01]  /*6450*/  FADD R37, RZ, R37 ;  /* 0x00000025ff257221 */ /* 0x000fe20000000000 */
[----:B0-----:R-:W-:Y:S01]  /*6460*/  FADD R77, RZ, R11 ;  /* 0x0000000bff4d7221 */ /* 0x001fe20000000000 */
[----:B------:R-:W-:Y:S01]  /*6470*/  FADD R13, RZ, R13 ;  /* 0x0000000dff0d7221 */ /* 0x000fe20000000000 */
[----:B------:R-:W-:-:S02]  /*6480*/  ISETP.NE.AND.EX P3, PT, RZ, c[0x0][0xa0c], PT, P3 ;  /* 0x00028300ff007a0c */ /* 0x000fc40003f65330 */
[----:B------:R-:W-:-:S11]  /*6490*/  SHF.R.S32.HI R8, RZ, 0x1f, R34 ;  /* 0x0000001fff087819 */ /* 0x000fd60000011422 */
        /* <DEDUP_REMOVED lines=9> */
[----:B------:R0:W-:Y:S01]  /*6530*/  RED.E.ADD.F32.FTZ.RN.STRONG.GPU [R2.64+0x8], R13 ;  /* 0x0000080d0200798e */ /* 0x0001e2000c10e794 */
[----:B------:R-:W-:Y:S05]  /*6540*/  BRA `(.L_x_843) ;  /* 0x000000c000007947 */ /* 0x000fea0003800000 */
.L_x_842:
        /* <DEDUP_REMOVED lines=11> */
[----:B------:R0:W-:Y:S02]  /*6600*/  RED.E.ADD.F32.FTZ.RN.STRONG.GPU [R2.64+0x8], R13 ;  /* 0x0000080d0200798e */ /* 0x0001e4000c10e794 */
.L_x_843:
[----:B------:R-:W-:Y:S01]  /*6610*/  ISETP.NE.U32.AND P3, PT, RZ, c[0x0][0x9d0], PT ;  /* 0x00027400ff007a0c */ /* 0x000fe20003f65070 */
[----:B------:R-:W-:Y:S01]  /*6620*/  FADD R11, RZ, R5 ;  /* 0x00000005ff0b7221 */ /* 0x000fe20000000000 */
[----:B------:R-:W-:Y:S01]  /*6630*/  FADD R7, RZ, R7 ;  /* 0x00000007ff077221 */ /* 0x000fe20000000000 */
[----:B0-----:R-:W-:Y:S01]  /*6640*/  FADD R13, RZ, R4 ;  /* 0x00000004ff0d7221 */ /* 0x001fe20000000000 */
[----:B------:R-:W-:-:S13]  /*6650*/  ISETP.NE.AND.EX P3, PT, RZ, c[0x0][0x9d4], PT, P3 ;  /* 0x00027500ff007a0c */ /* 0x000fda0003f65330 */
        /* <DEDUP_REMOVED lines=11> */
.L_x_844:
        /* <DEDUP_REMOVED lines=12> */
.L_x_845:
        /* <DEDUP_REMOVED lines=16> */
.L_x_846:
        /* <DEDUP_REMOVED lines=12> */
.L_x_847:
[----:B------:R-:W-:Y:S01]  /*6990*/  ISETP.NE.AND P3, PT, R148, RZ, PT ;  /* 0x000000ff9400720c */ /* 0x000fe20003f65270 */
[----:B------:R-:W-:Y:S01]  /*69a0*/  BSSY B4, `(.L_x_848) ;  /* 0x000004a000047945 */ /* 0x000fe20003800000 */
[----:B------:R-:W-:Y:S01]  /*69b0*/  FADD R106, RZ, R106 ;  /* 0x0000006aff6a7221 */ /* 0x000fe20000000000 */
[----:B------:R-:W-:Y:S01]  /*69c0*/  FADD R105, RZ, R105 ;  /* 0x00000069ff697221 */ /* 0x000fe20000000000 */
[----:B0-----:R-:W-:Y:S01]  /*69d0*/  FADD R2, RZ, R10 ;  /* 0x0000000aff027221 */ /* 0x001fe20000000000 */
[----:B------:R-:W-:-:S08]  /*69e0*/  FADD R9, RZ, R9 ;  /* 0x00000009ff097221 */ /* 0x000fd00000000000 */
[----:B------:R-:W-:Y:S05]  /*69f0*/  @!P3 BRA `(.L_x_849) ;  /* 0x000004400000b947 */ /* 0x000fea0003800000 */
[----:B------:R-:W0:Y:S01]  /*6a00*/  MUFU.RCP R3, R38 ;  /* 0x0000002600037308 */ /* 0x000e220000001000 */
[----:B------:R-:W-:Y:S01]  /*6a10*/  FSEL R10, R106, RZ, P2 ;  /* 0x000000ff6a0a7208 */ /* 0x000fe20001000000 */
[----:B------:R-:W-:Y:S06]  /*6a20*/  BSSY B5, `(.L_x_850) ;  /* 0x000000c000057945 */ /* 0x000fec0003800000 */
        /* <DEDUP_REMOVED lines=9> */
[----:B------:R-:W-:Y:S05]  /*6ac0*/  CALL.REL.NOINC `($__internal_13_$__cuda_sm3x_div_rn_noftz_f32_slowpath) ;  /* 0x00000d9000007944 */ /* 0x000fea0003c00000 */
[----:B------:R-:W-:Y:S02]  /*6ad0*/  MOV R3, R10 ;  /* 0x0000000a00037202 */ /* 0x000fe40000000f00 */
.L_x_851:
[----:B------:R-:W-:Y:S05]  /*6ae0*/  BSYNC B5 ;  /* 0x0000000000057941 */ /* 0x000fea0003800000 */
.L_x_850:
[----:B------:R-:W0:Y:S01]  /*6af0*/  MUFU.RCP R5, R38 ;  /* 0x0000002600057308 */ /* 0x000e220000001000 */
[----:B------:R-:W-:Y:S01]  /*6b00*/  FSEL R10, R105, RZ, P2 ;  /* 0x000000ff690a7208 */ /* 0x000fe20001000000 */
[----:B------:R-:W-:Y:S01]  /*6b10*/  BSSY B5, `(.L_x_852) ;  /* 0x000000e000057945 */ /* 0x000fe20003800000 */
[----:B------:R-:W-:-:S05]  /*6b20*/  FSEL R106, R106, RZ, !P2 ;  /* 0x000000ff6a6a7208 */ /* 0x000fca0005000000 */
[----:B------:R-:W1:Y:S01]  /*6b30*/  FCHK P3, R10, R38 ;  /* 0x000000260a007302 */ /* 0x000e620000060000 */
[----:B------:R-:W-:Y:S01]  /*6b40*/  FADD R106, R106, R3 ;  /* 0x000000036a6a7221 */ /* 0x000fe20000000000 */
        /* <DEDUP_REMOVED lines=10> */
.L_x_853:
[----:B------:R-:W-:Y:S05]  /*6bf0*/  BSYNC B5 ;  /* 0x0000000000057941 */ /* 0x000fea0003800000 */
.L_x_852:
        /* <DEDUP_REMOVED lines=16> */
.L_x_855:
[----:B------:R-:W-:Y:S05]  /*6d00*/  BSYNC B5 ;  /* 0x0000000000057941 */ /* 0x000fea0003800000 */
.L_x_854:
        /* <DEDUP_REMOVED lines=16> */
.L_x_857:
[----:B------:R-:W-:Y:S05]  /*6e10*/  BSYNC B5 ;  /* 0x0000000000057941 */ /* 0x000fea0003800000 */
.L_x_856:
[----:B------:R-:W-:-:S05]  /*6e20*/  FSEL R9, R9, RZ, !P2 ;  /* 0x000000ff09097208 */ /* 0x000fca0005000000 */
[----:B------:R-:W-:Y:S02]  /*6e30*/  FADD R9, R9, R0 ;  /* 0x0000000009097221 */ /* 0x000fe40000000000 */
.L_x_849:
[----:B------:R-:W-:Y:S05]  /*6e40*/  BSYNC B4 ;  /* 0x0000000000047941 */ /* 0x000fea0003800000 */
.L_x_848:
[----:B------:R-:W-:Y:S01]  /*6e50*/  BSSY B2, `(.L_x_858) ;  /* 0x0000028000027945 */ /* 0x000fe20003800000 */
[----:B------:R-:W-:Y:S01]  /*6e60*/  FADD R5, RZ, R106 ;  /* 0x0000006aff057221 */ /* 0x000fe20000000000 */
[----:B------:R-:W-:Y:S01]  /*6e70*/  FADD R105, RZ, R105 ;  /* 0x00000069ff697221 */ /* 0x000fe20000000000 */
[----:B------:R-:W-:Y:S01]  /*6e80*/  FADD R7, RZ, R2 ;  /* 0x00000002ff077221 */ /* 0x000fe20000000000 */
[----:B------:R-:W-:Y:S01]  /*6e90*/  FADD R9, RZ, R9 ;  /* 0x00000009ff097221 */ /* 0x000fe20000000000 */
[----:B------:R-:W-:Y:S05]  /*6ea0*/  @!P0 BRA `(.L_x_859) ;  /* 0x0000022000008947 */ /* 0x000fea0003800000 */
[----:B------:R-:W-:Y:S01]  /*6eb0*/  ISETP.NE.U32.AND P3, PT, R142, RZ, PT ;  /* 0x000000ff8e00720c */ /* 0x000fe20003f65070 */
[----:B------:R-:W-:Y:S01]  /*6ec0*/  BSSY B3, `(.L_x_860) ;  /* 0x000000e000037945 */ /* 0x000fe20003800000 */
[----:B------:R-:W-:Y:S02]  /*6ed0*/  ISETP.NE.U32.AND P0, PT, R144, RZ, PT ;  /* 0x000000ff9000720c */ /* 0x000fe40003f05070 */
[----:B------:R-:W-:Y:S02]  /*6ee0*/  ISETP.NE.AND.EX P3, PT, R143, RZ, PT, P3 ;  /* 0x000000ff8f00720c */ /* 0x000fe40003f65330 */
[----:B------:R-:W-:-:S02]  /*6ef0*/  ISETP.NE.U32.AND P4, PT, R146, RZ, PT ;  /* 0x000000ff9200720c */ /* 0x000fc40003f85070 */
[----:B------:R-:W-:Y:S02]  /*6f00*/  ISETP.NE.U32.AND P5, PT, R67, RZ, PT ;  /* 0x000000ff4300720c */ /* 0x000fe40003fa5070 */
[----:B------:R-:W-:Y:S02]  /*6f10*/  ISETP.NE.U32.AND P2, PT, R70, RZ, PT ;  /* 0x000000ff4600720c */ /* 0x000fe40003f45070 */
[----:B------:R-:W-:Y:S02]  /*6f20*/  ISETP.NE.AND.EX P0, PT, R145, RZ, PT, P0 ;  /* 0x000000ff9100720c */ /* 0x000fe40003f05300 */
[----:B------:R-:W-:Y:S02]  /*6f30*/  ISETP.NE.AND.EX P4, PT, R147, RZ, PT, P4 ;  /* 0x000000ff9300720c */ /* 0x000fe40003f85340 */
[----:B------:R-:W-:Y:S02]  /*6f40*/  ISETP.NE.AND.EX P5, PT, R68, RZ, PT, P5 ;  /* 0x000000ff4400720c */ /* 0x000fe40003fa5350 */
[----:B------:R-:W-:Y:S01]  /*6f50*/  ISETP.NE.AND.EX P2, PT, R71, RZ, PT, P2 ;  /* 0x000000ff4700720c */ /* 0x000fe20003f45320 */
[----:B------:R-:W-:Y:S07]  /*6f60*/  @!P3 BRA `(.L_x_861) ;  /* 0x000000300000b947 */ /* 0x000fee0003800000 */
[----:B------:R-:W-:Y:S01]  /*6f70*/  IMAD.WIDE R22, R39, R56, R22 ;  /* 0x0000003827167225 */ /* 0x000fe200078e0216 */
[----:B------:R-:W-:-:S05]  /*6f80*/  FADD R75, RZ, R75 ;  /* 0x0000004bff4b7221 */ /* 0x000fca0000000000 */
[----:B------:R0:W-:Y:S02]  /*6f90*/  RED.E.ADD.F32.FTZ.RN.STRONG.GPU [R22.64], R75 ;  /* 0x0000004b1600798e */ /* 0x0001e4000c10e794 */
.L_x_861:
[----:B------:R-:W-:Y:S05]  /*6fa0*/  BSYNC B3 ;  /* 0x0000000000037941 */ /* 0x000fea0003800000 */
.L_x_860:
[----:B------:R-:W-:Y:S01]  /*6fb0*/  BSSY B3, `(.L_x_862) ;  /* 0x0000004000037945 */ /* 0x000fe20003800000 */
[----:B------:R-:W-:Y:S05]  /*6fc0*/  @!P0 BRA `(.L_x_863) ;  /* 0x0000002000008947 */ /* 0x000fea0003800000 */
[----:B------:R-:W-:-:S05]  /*6fd0*/  IMAD.WIDE R20, R39, R65, R20 ;  /* 0x0000004127147225 */ /* 0x000fca00078e0214 */
[----:B------:R1:W-:Y:S02]  /*6fe0*/  RED.E.ADD.F32.FTZ.RN.STRONG.GPU [R20.64], R5 ;  /* 0x000000051400798e */ /* 0x0003e4000c10e794 */
.L_x_863:
[----:B------:R-:W-:Y:S05]  /*6ff0*/  BSYNC B3 ;  /* 0x0000000000037941 */ /* 0x000fea0003800000 */
.L_x_862:
[----:B------:R-:W-:Y:S01]  /*7000*/  BSSY B3, `(.L_x_864) ;  /* 0x0000004000037945 */ /* 0x000fe20003800000 */
[----:B------:R-:W-:Y:S05]  /*7010*/  @!P4 BRA `(.L_x_865) ;  /* 0x000000200000c947 */ /* 0x000fea0003800000 */
[----:B------:R-:W-:-:S05]  /*7020*/  IMAD.WIDE R18, R39, R66, R18 ;  /* 0x0000004227127225 */ /* 0x000fca00078e0212 */
[----:B------:R2:W-:Y:S02]  /*7030*/  RED.E.ADD.F32.FTZ.RN.STRONG.GPU [R18.64], R105 ;  /* 0x000000691200798e */ /* 0x0005e4000c10e794 */
.L_x_865:
[----:B------:R-:W-:Y:S05]  /*7040*/  BSYNC B3 ;  /* 0x0000000000037941 */ /* 0x000fea0003800000 */
.L_x_864:
[----:B------:R-:W-:Y:S01]  /*7050*/  BSSY B3, `(.L_x_866) ;  /* 0x0000004000037945 */ /* 0x000fe20003800000 */
[----:B------:R-:W-:Y:S05]  /*7060*/  @!P5 BRA `(.L_x_867) ;  /* 0x000000200000d947 */ /* 0x000fea0003800000 */
[----:B------:R-:W-:-:S05]  /*7070*/  IMAD.WIDE R16, R39, R69, R16 ;  /* 0x0000004527107225 */ /* 0x000fca00078e0210 */
[----:B------:R3:W-:Y:S02]  /*7080*/  RED.E.ADD.F32.FTZ.RN.STRONG.GPU [R16.64], R7 ;  /* 0x000000071000798e */ /* 0x0007e4000c10e794 */
.L_x_867:
[----:B------:R-:W-:Y:S05]  /*7090*/  BSYNC B3 ;  /* 0x0000000000037941 */ /* 0x000fea0003800000 */
.L_x_866:
[----:B------:R-:W-:Y:S05]  /*70a0*/  @!P2 BRA `(.L_x_859) ;  /* 0x000000200000a947 */ /* 0x000fea0003800000 */
[----:B------:R-:W-:-:S05]  /*70b0*/  IMAD.WIDE R14, R39, R72, R14 ;  /* 0x00000048270e7225 */ /* 0x000fca00078e020e */
[----:B------:R4:W-:Y:S02]  /*70c0*/  RED.E.ADD.F32.FTZ.RN.STRONG.GPU [R14.64], R9 ;  /* 0x000000090e00798e */ /* 0x0009e4000c10e794 */
.L_x_859:
[----:B------:R-:W-:Y:S05]  /*70d0*/  BSYNC B2 ;  /* 0x0000000000027941 */ /* 0x000fea0003800000 */
.L_x_858:
[----:B------:R-:W-:Y:S05]  /*70e0*/  @!P1 BRA `(.L_x_776) ;  /* 0x0000022000009947 */ /* 0x000fea0003800000 */
[----:B------:R-:W-:Y:S01]  /*70f0*/  ISETP.NE.U32.AND P1, PT, R136, RZ, PT ;  /* 0x000000ff8800720c */ /* 0x000fe20003f25070 */
[----:B------:R-:W-:Y:S01]  /*7100*/  BSSY B2, `(.L_x_868) ;  /* 0x000000e000027945 */ /* 0x000fe20003800000 */
[----:B------:R-:W-:Y:S02]  /*7110*/  ISETP.NE.U32.AND P2, PT, R138, RZ, PT ;  /* 0x000000ff8a00720c */ /* 0x000fe40003f45070 */
[----:B------:R-:W-:Y:S02]  /*7120*/  ISETP.NE.AND.EX P1, PT, R137, RZ, PT, P1 ;  /* 0x000000ff8900720c */ /* 0x000fe40003f25310 */
[----:B------:R-:W-:Y:S02]  /*7130*/  ISETP.NE.U32.AND P4, PT, R140, RZ, PT ;  /* 0x000000ff8c00720c */ /* 0x000fe40003f85070 */
[----:B------:R-:W-:Y:S02]  /*7140*/  ISETP.NE.U32.AND P3, PT, R60, RZ, PT ;  /* 0x000000ff3c00720c */ /* 0x000fe40003f65070 */
[----:B------:R-:W-:-:S02]  /*7150*/  ISETP.NE.U32.AND P0, PT, R63, RZ, PT ;  /* 0x000000ff3f00720c */ /* 0x000fc40003f05070 */
        /* <DEDUP_REMOVED lines=8> */
.L_x_869:
[----:B------:R-:W-:Y:S05]  /*71e0*/  BSYNC B2 ;  /* 0x0000000000027941 */ /* 0x000fea0003800000 */
.L_x_868:
[----:B------:R-:W-:Y:S01]  /*71f0*/  BSSY B2, `(.L_x_870) ;  /* 0x0000004000027945 */ /* 0x000fe20003800000 */
[----:B------:R-:W-:Y:S05]  /*7200*/  @!P2 BRA `(.L_x_871) ;  /* 0x000000200000a947 */ /* 0x000fea0003800000 */
[----:B------:R-:W-:-:S05]  /*7210*/  IMAD.WIDE R30, R41, R58, R30 ;  /* 0x0000003a291e7225 */ /* 0x000fca00078e021e */
[----:B------:R0:W-:Y:S02]  /*7220*/  RED.E.ADD.F32.FTZ.RN.STRONG.GPU [R30.64], R5 ;  /* 0x000000051e00798e */ /* 0x0001e4000c10e794 */
.L_x_871:
[----:B------:R-:W-:Y:S05]  /*7230*/  BSYNC B2 ;  /* 0x0000000000027941 */ /* 0x000fea0003800000 */
.L_x_870:
[----:B------:R-:W-:Y:S01]  /*7240*/  BSSY B2, `(.L_x_872) ;  /* 0x0000004000027945 */ /* 0x000fe20003800000 */
[----:B------:R-:W-:Y:S05]  /*7250*/  @!P4 BRA `(.L_x_873) ;  /* 0x000000200000c947 */ /* 0x000fea0003800000 */
[----:B------:R-:W-:-:S05]  /*7260*/  IMAD.WIDE R28, R41, R59, R28 ;  /* 0x0000003b291c7225 */ /* 0x000fca00078e021c */
[----:B------:R0:W-:Y:S02]  /*7270*/  RED.E.ADD.F32.FTZ.RN.STRONG.GPU [R28.64], R105 ;  /* 0x000000691c00798e */ /* 0x0001e4000c10e794 */
.L_x_873:
[----:B------:R-:W-:Y:S05]  /*7280*/  BSYNC B2 ;  /* 0x0000000000027941 */ /* 0x000fea0003800000 */
.L_x_872:
[----:B------:R-:W-:Y:S01]  /*7290*/  BSSY B2, `(.L_x_874) ;  /* 0x0000004000027945 */ /* 0x000fe20003800000 */
[----:B------:R-:W-:Y:S05]  /*72a0*/  @!P3 BRA `(.L_x_875) ;  /* 0x000000200000b947 */ /* 0x000fea0003800000 */
[----:B------:R-:W-:-:S05]  /*72b0*/  IMAD.WIDE R26, R41, R62, R26 ;  /* 0x0000003e291a7225 */ /* 0x000fca00078e021a */
[----:B------:R0:W-:Y:S02]  /*72c0*/  RED.E.ADD.F32.FTZ.RN.STRONG.GPU [R26.64], R7 ;  /* 0x000000071a00798e */ /* 0x0001e4000c10e794 */
.L_x_875:
[----:B------:R-:W-:Y:S05]  /*72d0*/  BSYNC B2 ;  /* 0x0000000000027941 */ /* 0x000fea0003800000 */
.L_x_874:
[----:B------:R-:W-:Y:S05]  /*72e0*/  @!P0 BRA `(.L_x_776) ;  /* 0x0000002000008947 */ /* 0x000fea0003800000 */
[----:B------:R-:W-:-:S05]  /*72f0*/  IMAD.WIDE R24, R41, R73, R24 ;  /* 0x0000004929187225 */ /* 0x000fca00078e0218 */
[----:B------:R0:W-:Y:S02]  /*7300*/  RED.E.ADD.F32.FTZ.RN.STRONG.GPU [R24.64], R9 ;  /* 0x000000091800798e */ /* 0x0001e4000c10e794 */
.L_x_776:
[----:B------:R-:W-:Y:S05]  /*7310*/  BSYNC B0 ;  /* 0x0000000000007941 */ /* 0x000fea0003800000 */
.L_x_775:
[----:B0-----:R-:W-:-:S05]  /*7320*/  MOV R3, c[0x0][0x0] ;  /* 0x0000000000037a02 */ /* 0x001fca0000000f00 */
[----:B------:R-:W-:-:S05]  /*7330*/  IMAD.WIDE.U32 R34, R3, c[0x0][0xc], R34 ;  /* 0x0000030003227a25 */ /* 0x000fca00078e0022 */
[----:B------:R-:W-:-:S04]  /*7340*/  ISETP.GE.U32.AND P0, PT, R34, c[0x0][0x178], PT ;  /* 0x00005e0022007a0c */ /* 0x000fc80003f06070 */
[----:B------:R-:W-:-:S13]  /*7350*/  ISETP.GE.U32.AND.EX P0, PT, R35, c[0x0][0x17c], PT, P0 ;  /* 0x00005f0023007a0c */ /* 0x000fda0003f06100 */
[----:B------:R-:W-:Y:S01]  /*7360*/  @P0 CALL.REL.NOINC `(.L_x_876) ;  /* 0x0000001000000944 */ /* 0x000fe20003c00000 */
[----:B------:R-:W-:Y:S05]  /*7370*/  BRA `(.L_x_877) ;  /* 0xffff8f2000007947 */ /* 0x000fea000383ffff */
.L_x_876:
[----:B------:R-:W-:Y:S05]  /*7380*/  BSYNC B1 ;  /* 0x0000000000017941 */ /* 0x000fea0003800000 */
.L_x_774:
[----:B------:R-:W-:Y:S05]  /*7390*/  EXIT ;  /* 0x000000000000794d */ /* 0x000fea0003800000 */
        .weak           $__internal_11_$__cuda_sm20_rcp_rn_f32_slowpath
        .type           $__internal_11_$__cuda_sm20_rcp_rn_f32_slowpath,@function
        .size           $__internal_11_$__cuda_sm20_rcp_rn_f32_slowpath,($__internal_12_$__cuda_sm20_sqrt_rn_f32_slowpath - $__internal_11_$__cuda_sm20_rcp_rn_f32_slowpath)
$__internal_11_$__cuda_sm20_rcp_rn_f32_slowpath:
        /* <DEDUP_REMOVED lines=15> */
.L_x_879:
        /* <DEDUP_REMOVED lines=21> */
[----:B------:R-:W-:-:S04]  /*75e0*/  LOP3.LUT P5, RZ, R36, 0x2, RZ, 0xc0, !PT ;  /* 0x0000000224ff7812 */ /* 0x000fc800078ac0ff */
[----:B------:R-:W-:Y:S02]  /*75f0*/  PLOP3.LUT P4, PT, P6, P4, P5, 0xe0, 0x0 ;  /* 0x000000000000781c */ /* 0x000fe40003789c50 */
[----:B------:R-:W-:Y:S02]  /*7600*/  LOP3.LUT P5, RZ, R7, 0x7fffff, RZ, 0xc0, !PT ;  /* 0x007fffff07ff7812 */ /* 0x000fe400078ac0ff */
[----:B------:R-:W-:-:S04]  /*7610*/  SEL R6, RZ, 0x1, !P4 ;  /* 0x00000001ff067807 */ /* 0x000fc80006000000 */
[----:B------:R-:W-:-:S04]  /*7620*/  IADD3 R6, -R6, RZ, RZ ;  /* 0x000000ff06067210 */ /* 0x000fc80007ffe1ff */
[----:B------:R-:W-:Y:S02]  /*7630*/  ISETP.GE.AND P4, PT, R6, RZ, PT ;  /* 0x000000ff0600720c */ /* 0x000fe40003f86270 */
[----:B------:R-:W-:-:S04]  /*7640*/  IADD3 R6, R118, -0xfc, RZ ;  /* 0xffffff0476067810 */ /* 0x000fc80007ffe0ff */
[----:B------:R-:W-:-:S07]  /*7650*/  SHF.R.U32.HI R6, RZ, R6, R9 ;  /* 0x00000006ff067219 */ /* 0x000fce0000011609 */
[----:B------:R-:W-:-:S04]  /*7660*/  @!P4 IADD3 R6, R6, 0x1, RZ ;  /* 0x000000010606c810 */ /* 0x000fc80007ffe0ff */
[----:B------:R-:W-:-:S04]  /*7670*/  @!P5 SHF.L.U32 R6, R6, 0x1, RZ ;  /* 0x000000010606d819 */ /* 0x000fc800000006ff */
[----:B------:R-:W-:Y:S01]  /*7680*/  LOP3.LUT R9, R6, 0x80000000, R7, 0xf8, !PT ;  /* 0x8000000006097812 */ /* 0x000fe200078ef807 */
[----:B------:R-:W-:Y:S05]  /*7690*/  BRA `(.L_x_880) ;  /* 0x0000001000007947 */ /* 0x000fea0003800000 */
.L_x_881:
[----:B------:R0:W1:Y:S02]  /*76a0*/  MUFU.RCP R9, R7 ;  /* 0x0000000700097308 */ /* 0x0000640000001000 */
.L_x_880:
[----:B------:R-:W-:Y:S05]  /*76b0*/  BSYNC B3 ;  /* 0x0000000000037941 */ /* 0x000fea0003800000 */
.L_x_878:
[----:B------:R-:W-:Y:S02]  /*76c0*/  MOV R6, R37 ;  /* 0x0000002500067202 */ /* 0x000fe40000000f00 */
[----:B0-----:R-:W-:-:S04]  /*76d0*/  MOV R7, 0x0 ;  /* 0x0000000000077802 */ /* 0x001fc80000000f00 */
[----:B------:R-:W-:Y:S05]  /*76e0*/  RET.REL.NODEC R6 `(eval_rigid_contacts_cuda_kernel_backward) ;  /* 0xffff891006007950 */ /* 0x000fea0003c3ffff */
        .weak           $__internal_12_$__cuda_sm20_sqrt_rn_f32_slowpath
        .type           $__internal_12_$__cuda_sm20_sqrt_rn_f32_slowpath,@function
        .size           $__internal_12_$__cuda_sm20_sqrt_rn_f32_slowpath,($__internal_13_$__cuda_sm3x_div_rn_noftz_f32_slowpath - $__internal_12_$__cuda_sm20_sqrt_rn_f32_slowpath)
$__internal_12_$__cuda_sm20_sqrt_rn_f32_slowpath:
[----:B------:R-:W-:-:S13]  /*76f0*/  LOP3.LUT P4, RZ, R105, 0x7fffffff, RZ, 0xc0, !PT ;  /* 0x7fffffff69ff7812 */ /* 0x000fda000788c0ff */
[----:B------:R-:W-:Y:S01]  /*7700*/  @!P4 MOV R13, R105 ;  /* 0x00000069000dc202 */ /* 0x000fe20000000f00 */
[----:B------:R-:W-:Y:S05]  /*7710*/  @!P4 BRA `(.L_x_882) ;  /* 0x000001100000c947 */ /* 0x000fea0003800000 */
[----:B------:R-:W-:Y:S02]  /*7720*/  FSETP.GEU.FTZ.AND P4, PT, R105, RZ, PT ;  /* 0x000000ff6900720b */ /* 0x000fe40003f9e000 */
[----:B------:R-:W-:-:S11]  /*7730*/  MOV R10, R105 ;  /* 0x00000069000a7202 */ /* 0x000fd60000000f00 */
        /* <DEDUP_REMOVED lines=14> */
[----:B------:R-:W-:Y:S01]  /*7820*/  @P4 FMUL.FTZ R13, R106, 2.3283064365386962891e-10 ;  /* 0x2f8000006a0d4820 */ /* 0x000fe20000410000 */
.L_x_882:
[----:B------:R-:W-:Y:S02]  /*7830*/  MOV R36, R120 ;  /* 0x0000007800247202 */ /* 0x000fe40000000f00 */
[----:B------:R-:W-:-:S04]  /*7840*/  MOV R37, 0x0 ;  /* 0x0000000000257802 */ /* 0x000fc80000000f00 */
[----:B------:R-:W-:Y:S05]  /*7850*/  RET.REL.NODEC R36 `(eval_rigid_contacts_cuda_kernel_backward) ;  /* 0xffff87a024007950 */ /* 0x000fea0003c3ffff */
        .weak           $__internal_13_$__cuda_sm3x_div_rn_noftz_f32_slowpath
        .type           $__internal_13_$__cuda_sm3x_div_rn_noftz_f32_slowpath,@function
        .size           $__internal_13_$__cuda_sm3x_div_rn_noftz_f32_slowpath,(.L_x_2009 - $__internal_13_$__cuda_sm3x_div_rn_noftz_f32_slowpath)
$__internal_13_$__cuda_sm3x_div_rn_noftz_f32_slowpath:
        /* <DEDUP_REMOVED lines=19> */
[----:B------:R-:W-:-:S04]  /*7990*/  FSETP.NEU.FTZ.AND P6, PT, |R10|, +INF , PT ;  /* 0x7f8000000a00780b */ /* 0x000fc80003fdd200 */
[----:B------:R-:W-:-:S07]  /*79a0*/  P2R R36, PR, RZ, 0x40 ;  /* 0x00000040ff247803 */ /* 0x000fce0000000000 */
        /* <DEDUP_REMOVED lines=14> */
.L_x_884:
[----:B------:R-:W-:Y:S01]  /*7a90*/  LEA R150, R156, 0xc0800000, 0x17 ;  /* 0xc08000009c967811 */ /* 0x000fe200078eb8ff */
[----:B------:R-:W-:Y:S03]  /*7aa0*/  BSSY B3, `(.L_x_889) ;  /* 0x0000036000037945 */ /* 0x000fe60003800000 */
[----:B------:R-:W-:Y:S02]  /*7ab0*/  IADD3 R150, -R150, R13, RZ ;  /* 0x0000000d96967210 */ /* 0x000fe40007ffe1ff */
[----:B------:R-:W-:Y:S02]  /*7ac0*/  IADD3 R13, R152, -0x7f, RZ ;  /* 0xffffff81980d7810 */ /* 0x000fe40007ffe0ff */
[----:B------:R-:W0:Y:S01]  /*7ad0*/  MUFU.RCP R37, R150 ;  /* 0x0000009600257308 */ /* 0x000e220000001000 */
[----:B------:R-:W-:Y:S02]  /*7ae0*/  FADD.FTZ R151, -R150, -RZ ;  /* 0x800000ff96977221 */ /* 0x000fe40000010100 */
[C---:B------:R-:W-:Y:S01]  /*7af0*/  IMAD R10, R13.reuse, -0x800000, R10 ;  /* 0xff8000000d0a7824 */ /* 0x040fe200078e020a */
        /* <DEDUP_REMOVED lines=23> */
[----:B------:R-:W-:Y:S01]  /*7c70*/  IADD3 R151, R150, 0x20, RZ ;  /* 0x0000002096977810 */ /* 0x000fe20007ffe0ff */
[-CC-:B------:R-:W-:Y:S01]  /*7c80*/  FFMA.RM R13, R158, R152.reuse, R153.reuse ;  /* 0x000000989e0d7223 */ /* 0x180fe20000004099 */
[----:B------:R-:W-:Y:S02]  /*7c90*/  ISETP.NE.AND P4, PT, R150, RZ, PT ;  /* 0x000000ff9600720c */ /* 0x000fe40003f85270 */
[----:B------:R-:W-:Y:S01]  /*7ca0*/  LOP3.LUT R36, R10, 0x7fffff, RZ, 0xc0, !PT ;  /* 0x007fffff0a247812 */ /* 0x000fe200078ec0ff */
[----:B------:R-:W-:Y:S01]  /*7cb0*/  FFMA.RP R10, R158, R152, R153 ;  /* 0x000000989e0a7223 */ /* 0x000fe20000008099 */
[----:B------:R-:W-:Y:S02]  /*7cc0*/  IADD3 R153, -R150, RZ, RZ ;  /* 0x000000ff96997210 */ /* 0x000fe40007ffe1ff */
[----:B------:R-:W-:Y:S02]  /*7cd0*/  LOP3.LUT R36, R36, 0x800000, RZ, 0xfc, !PT ;  /* 0x0080000024247812 */ /* 0x000fe400078efcff */
[----:B------:R-:W-:-:S02]  /*7ce0*/  ISETP.NE.AND P5, PT, R150, RZ, PT ;  /* 0x000000ff9600720c */ /* 0x000fc40003fa5270 */
[----:B------:R-:W-:Y:S02]  /*7cf0*/  SHF.L.U32 R151, R36, R151, RZ ;  /* 0x0000009724977219 */ /* 0x000fe400000006ff */
[----:B------:R-:W-:Y:S02]  /*7d00*/  SEL R153, R153, RZ, P4 ;  /* 0x000000ff99997207 */ /* 0x000fe40002000000 */
[----:B------:R-:W-:Y:S02]  /*7d10*/  FSETP.NEU.FTZ.AND P4, PT, R10, R13, PT ;  /* 0x0000000d0a00720b */ /* 0x000fe40003f9d000 */
[----:B------:R-:W-:Y:S02]  /*7d20*/  ISETP.NE.AND P5, PT, R151, RZ, P5 ;  /* 0x000000ff9700720c */ /* 0x000fe40002fa5270 */
[----:B------:R-:W-:Y:S02]  /*7d30*/  SHF.R.U32.HI R153, RZ, R153, R36 ;  /* 0x00000099ff997219 */ /* 0x000fe40000011624 */
[----:B------:R-:W-:-:S02]  /*7d40*/  PLOP3.LUT P4, PT, P4, P5, PT, 0xa8, 0x0 ;  /* 0x000000000000781c */ /* 0x000fc4000278b570 */
[----:B------:R-:W-:Y:S02]  /*7d50*/  SHF.R.U32.HI R13, RZ, 0x1, R153 ;  /* 0x00000001ff0d7819 */ /* 0x000fe40000011699 */
[----:B------:R-:W-:-:S04]  /*7d60*/  SEL R10, RZ, 0x1, !P4 ;  /* 0x00000001ff0a7807 */ /* 0x000fc80006000000 */
[----:B------:R-:W-:-:S04]  /*7d70*/  LOP3.LUT R10, R10, 0x1, R13, 0xf8, !PT ;  /* 0x000000010a0a7812 */ /* 0x000fc800078ef80d */
[----:B------:R-:W-:-:S04]  /*7d80*/  LOP3.LUT R10, R10, R153, RZ, 0xc0, !PT ;  /* 0x000000990a0a7212 */ /* 0x000fc800078ec0ff */
[----:B------:R-:W-:-:S04]  /*7d90*/  IADD3 R10, R13, R10, RZ ;  /* 0x0000000a0d0a7210 */ /* 0x000fc80007ffe0ff */
[----:B------:R-:W-:Y:S01]  /*7da0*/  LOP3.LUT R37, R10, R37, RZ, 0xfc, !PT ;  /* 0x000000250a257212 */ /* 0x000fe200078efcff */
[----:B------:R-:W-:Y:S05]  /*7db0*/  BRA `(.L_x_892) ;  /* 0x0000004000007947 */ /* 0x000fea0003800000 */
.L_x_891:
[----:B------:R-:W-:-:S04]  /*7dc0*/  LOP3.LUT R37, R37, 0x80000000, RZ, 0xc0, !PT ;  /* 0x8000000025257812 */ /* 0x000fc800078ec0ff */
[----:B------:R-:W-:Y:S01]  /*7dd0*/  LOP3.LUT R37, R37, 0x7f800000, RZ, 0xfc, !PT ;  /* 0x7f80000025257812 */ /* 0x000fe200078efcff */
[----:B------:R-:W-:Y:S05]  /*7de0*/  BRA `(.L_x_892) ;  /* 0x0000001000007947 */ /* 0x000fea0003800000 */
.L_x_890:
[----:B------:R-:W-:Y:S02]  /*7df0*/  LEA R37, R13, R37, 0x17 ;  /* 0x000000250d257211 */ /* 0x000fe400078eb8ff */
.L_x_892:
[----:B------:R-:W-:Y:S05]  /*7e00*/  BSYNC B3 ;  /* 0x0000000000037941 */ /* 0x000fea0003800000 */
.L_x_889:
[----:B------:R-:W-:Y:S05]  /*7e10*/  BRA `(.L_x_893) ;  /* 0x0000008000007947 */ /* 0x000fea0003800000 */
.L_x_888:
[----:B------:R-:W-:-:S04]  /*7e20*/  LOP3.LUT R10, R13, 0x80000000, R10, 0x48, !PT ;  /* 0x800000000d0a7812 */ /* 0x000fc800078e480a */
[----:B------:R-:W-:Y:S01]  /*7e30*/  LOP3.LUT R37, R10, 0x7f800000, RZ, 0xfc, !PT ;  /* 0x7f8000000a257812 */ /* 0x000fe200078efcff */
[----:B------:R-:W-:Y:S05]  /*7e40*/  BRA `(.L_x_893) ;  /* 0x0000005000007947 */ /* 0x000fea0003800000 */
.L_x_887:
[----:B------:R-:W-:Y:S01]  /*7e50*/  LOP3.LUT R37, R13, 0x80000000, R10, 0x48, !PT ;  /* 0x800000000d257812 */ /* 0x000fe200078e480a */
[----:B------:R-:W-:Y:S05]  /*7e60*/  BRA `(.L_x_893) ;  /* 0x0000003000007947 */ /* 0x000fea0003800000 */
.L_x_886:
[----:B------:R-:W0:Y:S01]  /*7e70*/  MUFU.RSQ R37, -QNAN ;  /* 0xffc0000000257908 */ /* 0x000e220000001400 */
[----:B------:R-:W-:Y:S05]  /*7e80*/  BRA `(.L_x_893) ;  /* 0x0000001000007947 */ /* 0x000fea0003800000 */
.L_x_885:
[----:B------:R-:W-:Y:S02]  /*7e90*/  FADD.FTZ R37, R10, R13 ;  /* 0x0000000d0a257221 */ /* 0x000fe40000010000 */
.L_x_893:
[----:B------:R-:W-:Y:S05]  /*7ea0*/  BSYNC B2 ;  /* 0x0000000000027941 */ /* 0x000fea0003800000 */
.L_x_883:
[----:B0-----:R-:W-:Y:S02]  /*7eb0*/  MOV R10, R37 ;  /* 0x00000025000a7202 */ /* 0x001fe40000000f00 */
[----:B------:R-:W-:Y:S02]  /*7ec0*/  MOV R36, R154 ;  /* 0x0000009a00247202 */ /* 0x000fe40000000f00 */
[----:B------:R-:W-:-:S04]  /*7ed0*/  MOV R37, 0x0 ;  /* 0x0000000000257802 */ /* 0x000fc80000000f00 */
[----:B------:R-:W-:Y:S05]  /*7ee0*/  RET.REL.NODEC R36 `(eval_rigid_contacts_cuda_kernel_backward) ;  /* 0xffff811024007950 */ /* 0x000fea0003c3ffff */
.L_x_894:
        /* <DEDUP_REMOVED lines=9> */
.L_x_2009:


//--------------------- .text.eval_rigid_contacts_cuda_kernel_forward --------------------------
	.section	.text.eval_rigid_contacts_cuda_kernel_forward,"ax",@progbits
	.sectioninfo	@"SHI_REGISTERS=61"
	.align	128
        .global         eval_rigid_contacts_cuda_kernel_forward
        .type           eval_rigid_contacts_cuda_kernel_forward,@function
        .size           eval_rigid_contacts_cuda_kernel_forward,(.L_x_2011 - eval_rigid_contacts_cuda_kernel_forward)
        .other          eval_rigid_contacts_cuda_kernel_forward,@"STO_CUDA_ENTRY STV_DEFAULT"
eval_rigid_contacts_cuda_kernel_forward:
.text.eval_rigid_contacts_cuda_kernel_forward:
        /* <DEDUP_REMOVED lines=10> */
[----:B------:R-:W-:Y:S02]  /*00a0*/  UIMAD.WIDE.U32 UR6, UR6, UR7, URZ ;  /* 0x00000007060672a5 */ /* 0x000fe4000f8e003f */
[----:B------:R-:W-:Y:S02]  /*00b0*/  ULDC UR5, c[0x0][0x1a0] ;  /* 0x0000680000057ab9 */ /* 0x000fe40000000800 */
[----:B------:R-:W-:Y:S02]  /*00c0*/  ULDC UR8, c[0x0][0x210] ;  /* 0x0000840000087ab9 */ /* 0x000fe40000000800 */
[----:B------:R-:W-:-:S02]  /*00d0*/  ULDC UR9, c[0x0][0x1d8] ;  /* 0x0000760000097ab9 */ /* 0x000fc40000000800 */
[----:B------:R-:W-:Y:S02]  /*00e0*/  ULDC UR10, c[0x0][0x638] ;  /* 0x00018e00000a7ab9 */ /* 0x000fe40000000800 */
[----:B------:R-:W-:Y:S02]  /*00f0*/  UMOV UR4, URZ ;  /* 0x0000003f00047c82 */ /* 0x000fe40008000000 */
[----:B------:R-:W-:Y:S02]  /*0100*/  USHF.R.S32.HI UR5, URZ, 0x1f, UR5 ;  /* 0x0000001f3f057899 */ /* 0x000fe40008011405 */
[----:B------:R-:W-:Y:S02]  /*0110*/  USHF.R.S32.HI UR8, URZ, 0x1f, UR8 ;  /* 0x0000001f3f087899 */ /* 0x000fe40008011408 */
[----:B------:R-:W-:Y:S02]  /*0120*/  USHF.R.S32.HI UR9, URZ, 0x1f, UR9 ;  /* 0x0000001f3f097899 */ /* 0x000fe40008011409 */
[----:B------:R-:W-:-:S02]  /*0130*/  USHF.R.S32.HI UR10, URZ, 0x1f, UR10 ;  /* 0x0000001f3f0a7899 */ /* 0x000fc4000801140a */
[----:B------:R-:W-:Y:S02]  /*0140*/  UIADD3 UR4, UR7, UR4, URZ ;  /* 0x0000000407047290 */ /* 0x000fe4000fffe03f */
[----:B------:R-:W-:Y:S02]  /*0150*/  ULDC.64 UR14, c[0x0][0x118] ;  /* 0x00004600000e7ab9 */ /* 0x000fe40000000a00 */
.L_x_930:
[----:B0-----:R-:W-:Y:S02]  /*0160*/  MOV R2, c[0x0][0x5c8] ;  /* 0x0001720000027a02 */ /* 0x001fe40000000f00 */
[----:B------:R-:W-:Y:S02]  /*0170*/  SHF.R.S32.HI R5, RZ, 0x1f, R30 ;  /* 0x0000001fff057819 */ /* 0x000fe4000001141e */
[----:B------:R-:W-:Y:S02]  /*0180*/  MOV R0, c[0x0][0x600] ;  /* 0x0001800000007a02 */ /* 0x000fe40000000f00 */
[----:B------:R-:W-:Y:S01]  /*0190*/  SHF.R.S32.HI R2, RZ, 0x1f, R2 ;  /* 0x0000001fff027819 */ /* 0x000fe20000011402 */
[C---:B------:R-:W-:Y:S01]  /*01a0*/  IMAD R3, R5.reuse, c[0x0][0x5c8], RZ ;  /* 0x0001720005037a24 */ /* 0x040fe200078e02ff */
[----:B------:R-:W-:Y:S01]  /*01b0*/  MOV R13, c[0x0][0x5c8] ;  /* 0x00017200000d7a02 */ /* 0x000fe20000000f00 */
[----:B------:R-:W-:Y:S01]  /*01c0*/  IMAD R7, R5, c[0x0][0x600], RZ ;  /* 0x0001800005077a24 */ /* 0x000fe200078e02ff */
[----:B------:R-:W-:Y:S01]  /*01d0*/  SHF.R.S32.HI R0, RZ, 0x1f, R0 ;  /* 0x0000001fff007819 */ /* 0x000fe20000011400 */
[----:B------:R-:W-:Y:S01]  /*01e0*/  IMAD R9, R2, R30, R3 ;  /* 0x0000001e02097224 */ /* 0x000fe200078e0203 */
[----:B------:R-:W-:Y:S01]  /*01f0*/  MOV R33, c[0x0][0x600] ;  /* 0x0001800000217a02 */ /* 0x000fe20000000f00 */
[----:B------:R-:W-:-:S04]  /*0200*/  IMAD.WIDE.U32 R2, R30, R13, c[0x0][0x5a8] ;  /* 0x00016a001e027625 */ /* 0x000fc800078e000d */
[----:B------:R-:W-:Y:S01]  /*0210*/  IMAD R11, R0, R30, R7 ;  /* 0x0000001e000b7224 */ /* 0x000fe200078e0207 */
[----:B------:R-:W-:Y:S01]  /*0220*/  IADD3 R3, R3, R9, RZ ;  /* 0x0000000903037210 */ /* 0x000fe20007ffe0ff */
[----:B------:R-:W-:-:S05]  /*0230*/  IMAD.WIDE.U32 R6, R30, R33, c[0x0][0x5e0] ;  /* 0x000178001e067625 */ /* 0x000fca00078e0021 */
[----:B------:R-:W-:Y:S01]  /*0240*/  IADD3 R7, R7, R11, RZ ;  /* 0x0000000b07077210 */ /* 0x000fe20007ffe0ff */
[----:B------:R-:W2:Y:S04]  /*0250*/  LDG.E R3, [R2.64] ;  /* 0x0000000e02037981 */ /* 0x000ea8000c1e1900 */
[----:B------:R-:W2:Y:S01]  /*0260*/  LDG.E R0, [R6.64] ;  /* 0x0000000e06007981 */ /* 0x000ea2000c1e1900 */
[----:B------:R-:W-:Y:S01]  /*0270*/  YIELD ;  /* 0x0000000000007946 */ /* 0x000fe20003800000 */
[----:B--2---:R-:W-:-:S13]  /*0280*/  ISETP.NE.AND P0, PT, R3, R0, PT ;  /* 0x000000000300720c */ /* 0x004fda0003f05270 */
[----:B------:R-:W-:Y:S05]  /*0290*/  @!P0 EXIT ;  /* 0x000000000000894d */ /* 0x000fea0003800000 */
[----:B------:R-:W-:Y:S02]  /*02a0*/  MOV R7, c[0x0][0x45c] ;  /* 0x0001170000077a02 */ /* 0x000fe40000000f00 */
[----:B------:R-:W-:-:S05]  /*02b0*/  MOV R6, c[0x0][0x458] ;  /* 0x0001160000067a02 */ /* 0x000fca0000000f00 */
[----:B------:R-:W2:Y:S02]  /*02c0*/  LDG.E R7, [R6.64] ;  /* 0x0000000e06077981 */ /* 0x000ea4000c1e1900 */
[----:B--2---:R-:W-:-:S13]  /*02d0*/  ISETP.GT.AND P0, PT, R7, R30, PT ;  /* 0x0000001e0700720c */ /* 0x004fda0003f04270 */
[----:B------:R-:W-:Y:S05]  /*02e0*/  @!P0 EXIT ;  /* 0x000000000000894d */ /* 0x000fea0003800000 */
[----:B------:R-:W-:Y:S01]  /*02f0*/  ISETP.GE.AND P2, PT, R3, RZ, PT ;  /* 0x000000ff0300720c */ /* 0x000fe20003f46270 */
[----:B------:R-:W-:Y:S01]  /*0300*/  BSSY B0, `(.L_x_895) ;  /* 0x000002d000007945 */ /* 0x000fe20003800000 */
[----:B------:R-:W-:Y:S02]  /*0310*/  ISETP.GE.AND P3, PT, R0, RZ, PT ;  /* 0x000000ff0000720c */ /* 0x000fe40003f66270 */
[----:B------:R-:W-:-:S09]  /*0320*/  SHF.R.S32.HI R2, RZ, 0x1f, R0 ;  /* 0x0000001fff027819 */ /* 0x000fd20000011400 */
[----:B------:R-:W-:Y:S05]  /*0330*/  @!P2 BRA `(.L_x_896) ;  /* 0x000002900000a947 */ /* 0x000fea0003800000 */
[----:B------:R-:W-:Y:S02]  /*0340*/  MOV R10, c[0x0][0x280] ;  /* 0x0000a000000a7a02 */ /* 0x000fe40000000f00 */
[----:B------:R-:W-:Y:S02]  /*0350*/  MOV R6, c[0x0][0x2f0] ;  /* 0x0000bc0000067a02 */ /* 0x000fe40000000f00 */
[----:B------:R-:W-:Y:S02]  /*0360*/  MOV R12, c[0x0][0x248] ;  /* 0x00009200000c7a02 */ /* 0x000fe40000000f00 */
[----:B------:R-:W-:Y:S02]  /*0370*/  MOV R8, c[0x0][0x2b8] ;  /* 0x0000ae0000087a02 */ /* 0x000fe40000000f00 */
[----:B------:R-:W-:Y:S01]  /*0380*/  SHF.R.S32.HI R14, RZ, 0x1f, R10 ;  /* 0x0000001fff0e7819 */ /* 0x000fe2000001140a */
[----:B------:R-:W-:Y:S01]  /*0390*/  IMAD.WIDE.U32 R10, R3, R10, c[0x0][0x260] ;  /* 0x00009800030a7625 */ /* 0x000fe200078e000a */
[----:B------:R-:W-:-:S02]  /*03a0*/  SHF.R.S32.HI R28, RZ, 0x1f, R6 ;  /* 0x0000001fff1c7819 */ /* 0x000fc40000011406 */
[----:B------:R-:W-:Y:S01]  /*03b0*/  MOV R34, c[0x0][0x3d0] ;  /* 0x0000f40000227a02 */ /* 0x000fe20000000f00 */
[-C--:B------:R-:W-:Y:S01]  /*03c0*/  IMAD R14, R14, R3.reuse, RZ ;  /* 0x000000030e0e7224 */ /* 0x080fe200078e02ff */
[----:B------:R-:W-:Y:S01]  /*03d0*/  SHF.R.S32.HI R4, RZ, 0x1f, R12 ;  /* 0x0000001fff047819 */ /* 0x000fe2000001140c */
[-C--:B------:R-:W-:Y:S01]  /*03e0*/  IMAD R28, R28, R3.reuse, RZ ;  /* 0x000000031c1c7224 */ /* 0x080fe200078e02ff */
[----:B------:R-:W-:Y:S01]  /*03f0*/  SHF.R.S32.HI R26, RZ, 0x1f, R8 ;  /* 0x0000001fff1a7819 */ /* 0x000fe20000011408 */
[----:B------:R-:W-:Y:S01]  /*0400*/  IMAD.WIDE.U32 R6, R3, R6, c[0x0][0x2d0] ;  /* 0x0000b40003067625 */ /* 0x000fe200078e0006 */
[----:B------:R-:W-:Y:S02]  /*0410*/  SHF.R.S32.HI R35, RZ, 0x1f, R3 ;  /* 0x0000001fff237819 */ /* 0x000fe40000011403 */
[----:B------:R-:W-:Y:S01]  /*0420*/  SHF.R.S32.HI R32, RZ, 0x1f, R34 ;  /* 0x0000001fff207819 */ /* 0x000fe20000011422 */
[-C--:B------:R-:W-:Y:S02]  /*0430*/  IMAD R4, R4, R3.reuse, RZ ;  /* 0x0000000304047224 */ /* 0x080fe400078e02ff */
[----:B------:R-:W-:-:S02]  /*0440*/  IMAD R26, R26, R3, RZ ;  /* 0x000000031a1a7224 */ /* 0x000fc400078e02ff */
[C---:B------:R-:W-:Y:S02]  /*0450*/  IMAD R27, R35.reuse, c[0x0][0x280], R14 ;  /* 0x0000a000231b7a24 */ /* 0x040fe400078e020e */
[----:B------:R-:W-:Y:S02]  /*0460*/  IMAD R33, R35, c[0x0][0x2f0], R28 ;  /* 0x0000bc0023217a24 */ /* 0x000fe400078e021c */
[----:B------:R-:W-:Y:S01]  /*0470*/  IMAD.WIDE.U32 R12, R3, R12, c[0x0][0x228] ;  /* 0x00008a00030c7625 */ /* 0x000fe200078e000c */
[----:B------:R-:W-:Y:S02]  /*0480*/  IADD3 R11, R11, R27, RZ ;  /* 0x0000001b0b0b7210 */ /* 0x000fe40007ffe0ff */
[----:B------:R-:W-:Y:S01]  /*0490*/  IADD3 R7, R7, R33, RZ ;  /* 0x0000002107077210 */ /* 0x000fe20007ffe0ff */
[----:B------:R-:W-:Y:S02]  /*04a0*/  IMAD.WIDE.U32 R8, R3, R8, c[0x0][0x298] ;  /* 0x0000a60003087625 */ /* 0x000fe400078e0008 */
[----:B------:R-:W2:Y:S02]  /*04b0*/  LDG.E R10, [R10.64] ;  /* 0x0000000e0a0a7981 */ /* 0x000ea4000c1e1900 */
[----:B------:R-:W-:-:S02]  /*04c0*/  IMAD R25, R35, c[0x0][0x248], R4 ;  /* 0x0000920023197a24 */ /* 0x000fc400078e0204 */
[----:B------:R-:W-:Y:S02]  /*04d0*/  IMAD R29, R35, c[0x0][0x2b8], R26 ;  /* 0x0000ae00231d7a24 */ /* 0x000fe400078e021a */
[----:B------:R-:W-:Y:S01]  /*04e0*/  IMAD R32, R32, R3, RZ ;  /* 0x0000000320207224 */ /* 0x000fe200078e02ff */
[----:B------:R-:W-:Y:S01]  /*04f0*/  IADD3 R13, R13, R25, RZ ;  /* 0x000000190d0d7210 */ /* 0x000fe20007ffe0ff */
[----:B------:R-:W-:Y:S01]  /*0500*/  IMAD.WIDE.U32 R26, R3, R34, c[0x0][0x3b0] ;  /* 0x0000ec00031a7625 */ /* 0x000fe200078e0022 */
[----:B------:R-:W-:Y:S01]  /*0510*/  IADD3 R9, R9, R29, RZ ;  /* 0x0000001d09097210 */ /* 0x000fe20007ffe0ff */
[----:B------:R-:W3:Y:S02]  /*0520*/  LDG.E R25, [R6.64] ;  /* 0x0000000e06197981 */ /* 0x000ee4000c1e1900 */
[----:B------:R-:W-:Y:S01]  /*0530*/  IMAD R33, R35, c[0x0][0x3d0], R32 ;  /* 0x0000f40023217a24 */ /* 0x000fe200078e0220 */
[----:B------:R-:W-:Y:S01]  /*0540*/  MOV R32, R26 ;  /* 0x0000001a00207202 */ /* 0x000fe20000000f00 */
[----:B------:R-:W4:Y:S03]  /*0550*/  LDG.E R28, [R12.64] ;  /* 0x0000000e0c1c7981 */ /* 0x000f26000c1e1900 */
[----:B------:R-:W-:Y:S01]  /*0560*/  IADD3 R33, R27, R33, RZ ;  /* 0x000000211b217210 */ /* 0x000fe20007ffe0ff */
[----:B------:R-:W4:Y:S04]  /*0570*/  LDG.E R8, [R8.64] ;  /* 0x0000000e08087981 */ /* 0x000f28000c1e1900 */
[----:B------:R0:W5:Y:S01]  /*0580*/  LDG.E R29, [R32.64] ;  /* 0x0000000e201d7981 */ /* 0x000162000c1e1900 */
[----:B--2---:R-:W-:Y:S01]  /*0590*/  FADD R27, RZ, R10 ;  /* 0x0000000aff1b7221 */ /* 0x004fe20000000000 */
[----:B---3--:R-:W-:Y:S01]  /*05a0*/  FADD R25, RZ, R25 ;  /* 0x00000019ff197221 */ /* 0x008fe20000000000 */
[----:B----4-:R-:W-:Y:S01]  /*05b0*/  FADD R28, RZ, R28 ;  /* 0x0000001cff1c7221 */ /* 0x010fe20000000000 */
[----:B------:R-:W-:-:S02]  /*05c0*/  FADD R26, RZ, R8 ;  /* 0x00000008ff1a7221 */ /* 0x000fc40000000000 */
.L_x_896:
[----:B0-----:R-:W-:Y:S05]  /*05d0*/  BSYNC B0 ;  /* 0x0000000000007941 */ /* 0x001fea0003800000 */
.L_x_895:
[----:B------:R-:W-:Y:S01]  /*05e0*/  BSSY B0, `(.L_x_897) ;  /* 0x0000031000007945 */ /* 0x000fe20003800000 */
[----:B------:R-:W-:-:S02]  /*05f0*/  SEL R32, RZ, 0x1, !P2 ;  /* 0x00000001ff207807 */ /* 0x000fc40005000000 */
[----:B------:R-:W-:Y:S02]  /*0600*/  FSEL R35, R28, RZ, P2 ;  /* 0x000000ff1c237208 */ /* 0x000fe40001000000 */
[----:B------:R-:W-:Y:S02]  /*0610*/  FSEL R4, R27, RZ, P2 ;  /* 0x000000ff1b047208 */ /* 0x000fe40001000000 */
[----:B------:R-:W-:Y:S02]  /*0620*/  FSEL R3, R26, RZ, P2 ;  /* 0x000000ff1a037208 */ /* 0x000fe40001000000 */
[----:B------:R-:W-:Y:S01]  /*0630*/  FSEL R33, R25, RZ, P2 ;  /* 0x000000ff19217208 */ /* 0x000fe20001000000 */
[----:B------:R-:W-:Y:S05]  /*0640*/  @!P3 BRA `(.L_x_898) ;  /* 0x000002a00000b947 */ /* 0x000fea0003800000 */
[----:B------:R-:W-:Y:S02]  /*0650*/  MOV R13, c[0x0][0x248] ;  /* 0x00009200000d7a02 */ /* 0x000fe40000000f00 */
[----:B------:R-:W-:Y:S02]  /*0660*/  MOV R11, c[0x0][0x280] ;  /* 0x0000a000000b7a02 */ /* 0x000fe40000000f00 */
[----:B------:R-:W-:-:S02]  /*0670*/  MOV R9, c[0x0][0x2b8] ;  /* 0x0000ae0000097a02 */ /* 0x000fc40000000f00 */
[----:B------:R-:W-:Y:S02]  /*0680*/  MOV R7, c[0x0][0x2f0] ;  /* 0x0000bc0000077a02 */ /* 0x000fe40000000f00 */
[----:B------:R-:W-:Y:S01]  /*0690*/  SHF.R.S32.HI R21, RZ, 0x1f, R13 ;  /* 0x0000001fff157819 */ /* 0x000fe2000001140d */
[----:B------:R-:W-:Y:S01]  /*06a0*/  IMAD.WIDE.U32 R12, R0, R13, c[0x0][0x228] ;  /* 0x00008a00000c7625 */ /* 0x000fe200078e000d */
[----:B------:R-:W-:Y:S02]  /*06b0*/  SHF.R.S32.HI R23, RZ, 0x1f, R11 ;  /* 0x0000001fff177819 */ /* 0x000fe4000001140b */
[----:B------:R-:W-:Y:S01]  /*06c0*/  MOV R43, c[0x0][0x3d0] ;  /* 0x0000f400002b7a02 */ /* 0x000fe20000000f00 */
[-C--:B------:R-:W-:Y:S01]  /*06d0*/  IMAD R21, R21, R0.reuse, RZ ;  /* 0x0000000015157224 */ /* 0x080fe200078e02ff */
[----:B------:R-:W-:Y:S01]  /*06e0*/  SHF.R.S32.HI R37, RZ, 0x1f, R9 ;  /* 0x0000001fff257819 */ /* 0x000fe20000011409 */
[-C--:B------:R-:W-:Y:S01]  /*06f0*/  IMAD R23, R23, R0.reuse, RZ ;  /* 0x0000000017177224 */ /* 0x080fe200078e02ff */
[----:B------:R-:W-:Y:S01]  /*0700*/  SHF.R.S32.HI R39, RZ, 0x1f, R7 ;  /* 0x0000001fff277819 */ /* 0x000fe20000011407 */
[----:B------:R-:W-:Y:S01]  /*0710*/  IMAD R21, R2, c[0x0][0x248], R21 ;  /* 0x0000920002157a24 */ /* 0x000fe200078e0215 */
[----:B------:R-:W-:Y:S01]  /*0720*/  SHF.R.S32.HI R41, RZ, 0x1f, R43 ;  /* 0x0000001fff297819 */ /* 0x000fe2000001142b */
[----:B------:R-:W-:-:S02]  /*0730*/  IMAD R37, R37, R0, RZ ;  /* 0x0000000025257224 */ /* 0x000fc400078e02ff */
[----:B------:R-:W-:Y:S01]  /*0740*/  IMAD R39, R39, R0, RZ ;  /* 0x0000000027277224 */ /* 0x000fe200078e02ff */
[----:B------:R-:W-:Y:S01]  /*0750*/  IADD3 R13, R13, R21, RZ ;  /* 0x000000150d0d7210 */ /* 0x000fe20007ffe0ff */
[----:B------:R-:W-:-:S04]  /*0760*/  IMAD.WIDE.U32 R10, R0, R11, c[0x0][0x260] ;  /* 0x00009800000a7625 */ /* 0x000fc800078e000b */
[----:B------:R-:W-:Y:S01]  /*0770*/  IMAD R23, R2, c[0x0][0x280], R23 ;  /* 0x0000a00002177a24 */ /* 0x000fe200078e0217 */
[----:B------:R-:W2:Y:S01]  /*0780*/  LDG.E R22, [R12.64] ;  /* 0x0000000e0c167981 */ /* 0x000ea2000c1e1900 */
[----:B------:R-:W-:-:S03]  /*0790*/  IMAD.WIDE.U32 R8, R0, R9, c[0x0][0x298] ;  /* 0x0000a60000087625 */ /* 0x000fc600078e0009 */
[----:B------:R-:W-:Y:S01]  /*07a0*/  IADD3 R11, R11, R23, RZ ;  /* 0x000000170b0b7210 */ /* 0x000fe20007ffe0ff */
[----:B------:R-:W-:-:S04]  /*07b0*/  IMAD.WIDE.U32 R6, R0, R7, c[0x0][0x2d0] ;  /* 0x0000b40000067625 */ /* 0x000fc800078e0007 */
[C---:B------:R-:W-:Y:S01]  /*07c0*/  IMAD R37, R2.reuse, c[0x0][0x2b8], R37 ;  /* 0x0000ae0002257a24 */ /* 0x040fe200078e0225 */
[----:B------:R-:W3:Y:S01]  /*07d0*/  LDG.E R11, [R10.64] ;  /* 0x0000000e0a0b7981 */ /* 0x000ee2000c1e1900 */
[----:B------:R-:W-:Y:S02]  /*07e0*/  IMAD R39, R2, c[0x0][0x2f0], R39 ;  /* 0x0000bc0002277a24 */ /* 0x000fe400078e0227 */
[----:B------:R-:W-:Y:S01]  /*07f0*/  IMAD R41, R41, R0, RZ ;  /* 0x0000000029297224 */ /* 0x000fe200078e02ff */
[----:B------:R-:W-:Y:S01]  /*0800*/  IADD3 R9, R9, R37, RZ ;  /* 0x0000002509097210 */ /* 0x000fe20007ffe0ff */
[----:B------:R-:W-:Y:S01]  /*0810*/  IMAD.WIDE.U32 R20, R0, R43, c[0x0][0x3b0] ;  /* 0x0000ec0000147625 */ /* 0x000fe200078e002b */
[----:B------:R-:W-:-:S03]  /*0820*/  IADD3 R7, R7, R39, RZ ;  /* 0x0000002707077210 */ /* 0x000fc60007ffe0ff */
[----:B------:R-:W-:Y:S01]  /*0830*/  IMAD R41, R2, c[0x0][0x3d0], R41 ;  /* 0x0000f40002297a24 */ /* 0x000fe200078e0229 */
[----:B------:R-:W-:Y:S01]  /*0840*/  MOV R36, R20 ;  /* 0x0000001400247202 */ /* 0x000fe20000000f00 */
[----:B------:R-:W4:Y:S03]  /*0850*/  LDG.E R8, [R8.64] ;  /* 0x0000000e08087981 */ /* 0x000f26000c1e1900 */
[----:B------:R-:W-:Y:S01]  /*0860*/  IADD3 R37, R21, R41, RZ ;  /* 0x0000002915257210 */ /* 0x000fe20007ffe0ff */
[----:B------:R-:W4:Y:S04]  /*0870*/  LDG.E R18, [R6.64] ;  /* 0x0000000e06127981 */ /* 0x000f28000c1e1900 */
[----:B------:R0:W5:Y:S01]  /*0880*/  LDG.E R24, [R36.64] ;  /* 0x0000000e24187981 */ /* 0x000162000c1e1900 */
[----:B------:R-:W-:-:S04]  /*0890*/  MOV R23, 0x1 ;  /* 0x0000000100177802 */ /* 0x000fc80000000f00 */
[----:B------:R-:W-:Y:S01]  /*08a0*/  SEL R23, R23, 0x2, !P2 ;  /* 0x0000000217177807 */ /* 0x000fe20005000000 */
[----:B--2---:R-:W-:Y:S01]  /*08b0*/  FADD R22, R35, R22 ;  /* 0x0000001623167221 */ /* 0x004fe20000000000 */
[----:B---3--:R-:W-:Y:S01]  /*08c0*/  FADD R21, R4, R11 ;  /* 0x0000000b04157221 */ /* 0x008fe20000000000 */
[----:B----4-:R-:W-:Y:S01]  /*08d0*/  FADD R20, R3, R8 ;  /* 0x0000000803147221 */ /* 0x010fe20000000000 */
[----:B------:R-:W-:Y:S02]  /*08e0*/  FADD R18, R33, R18 ;  /* 0x0000001221127221 */ /* 0x000fe40000000000 */
.L_x_898:
[----:B0-----:R-:W-:Y:S05]  /*08f0*/  BSYNC B0 ;  /* 0x0000000000007941 */ /* 0x001fea0003800000 */
.L_x_897:
[----:B------:R-:W-:Y:S01]  /*0900*/  SEL R32, R32, R23, !P3 ;  /* 0x0000001720207207 */ /* 0x000fe20005800000 */
[----:B------:R-:W-:Y:S01]  /*0910*/  BSSY B0, `(.L_x_899) ;  /* 0x0000042000007945 */ /* 0x000fe20003800000 */
[----:B------:R-:W-:Y:S02]  /*0920*/  FSEL R2, R4, R21, !P3 ;  /* 0x0000001504027208 */ /* 0x000fe40005800000 */
[----:B------:R-:W-:Y:S02]  /*0930*/  ISETP.GE.AND P0, PT, R32, 0x1, PT ;  /* 0x000000012000780c */ /* 0x000fe40003f06270 */
[----:B------:R-:W-:-:S02]  /*0940*/  FSEL R0, R35, R22, !P3 ;  /* 0x0000001623007208 */ /* 0x000fc40005800000 */
[----:B------:R-:W-:Y:S02]  /*0950*/  FSEL R3, R3, R20, !P3 ;  /* 0x0000001403037208 */ /* 0x000fe40005800000 */
[----:B------:R-:W-:-:S07]  /*0960*/  FSEL R4, R33, R18, !P3 ;  /* 0x0000001221047208 */ /* 0x000fce0005800000 */
        /* <DEDUP_REMOVED lines=14> */
[----:B-----5:R-:W-:Y:S05]  /*0a50*/  CALL.REL.NOINC `($__internal_15_$__cuda_sm3x_div_rn_noftz_f32_slowpath) ;  /* 0x00001f5000007944 */ /* 0x020fea0003c00000 */
[----:B0-----:R-:W-:Y:S02]  /*0a60*/  MOV R19, R7 ;  /* 0x0000000700137202 */ /* 0x001fe40000000f00 */
.L_x_902:
[----:B------:R-:W-:Y:S05]  /*0a70*/  BSYNC B1 ;  /* 0x0000000000017941 */ /* 0x000fea0003800000 */
.L_x_901:
        /* <DEDUP_REMOVED lines=14> */
.L_x_904:
[----:B------:R-:W-:Y:S05]  /*0b60*/  BSYNC B1 ;  /* 0x0000000000017941 */ /* 0x000fea0003800000 */
.L_x_903:
        /* <DEDUP_REMOVED lines=14> */
.L_x_906:
[----:B------:R-:W-:Y:S05]  /*0c50*/  BSYNC B1 ;  /* 0x0000000000017941 */ /* 0x000fea0003800000 */
.L_x_905:
        /* <DEDUP_REMOVED lines=13> */
.L_x_900:
[----:B------:R-:W-:Y:S05]  /*0d30*/  BSYNC B0 ;  /* 0x0000000000007941 */ /* 0x000fea0003800000 */
.L_x_899:
[----:B------:R-:W-:Y:S01]  /*0d40*/  ULDC UR11, c[0x0][0x4b0] ;  /* 0x00012c00000b7ab9 */ /* 0x000fe20000000800 */
[----:B------:R-:W-:Y:S01]  /*0d50*/  MOV R7, c[0x0][0x4b0] ;  /* 0x00012c0000077a02 */ /* 0x000fe20000000f00 */
[----:B------:R-:W-:Y:S01]  /*0d60*/  USHF.R.S32.HI UR11, URZ, 0x1f, UR11 ;  /* 0x0000001f3f0b7899 */ /* 0x000fe2000801140b */
[----:B------:R-:W-:Y:S01]  /*0d70*/  IMAD R9, R5, c[0x0][0x4b0], RZ ;  /* 0x00012c0005097a24 */ /* 0x000fe200078e02ff */
[----:B------:R-:W-:Y:S01]  /*0d80*/  ULDC UR12, c[0x0][0x4e8] ;  /* 0x00013a00000c7ab9 */ /* 0x000fe20000000800 */
[----:B------:R-:W-:Y:S01]  /*0d90*/  MOV R33, c[0x0][0x4e8] ;  /* 0x00013a0000217a02 */ /* 0x000fe20000000f00 */
[----:B------:R-:W-:Y:S01]  /*0da0*/  IMAD.WIDE.U32 R6, R30, R7, c[0x0][0x490] ;  /* 0x000124001e067625 */ /* 0x000fe200078e0007 */
[----:B------:R-:W-:-:S03]  /*0db0*/  USHF.R.S32.HI UR12, URZ, 0x1f, UR12 ;  /* 0x0000001f3f0c7899 */ /* 0x000fc6000801140c */
[C---:B------:R-:W-:Y:S02]  /*0dc0*/  IMAD R11, R30.reuse, UR11, R9 ;  /* 0x0000000b1e0b7c24 */ /* 0x040fe4000f8e0209 */
[----:B------:R-:W-:Y:S01]  /*0dd0*/  IMAD R13, R5, c[0x0][0x4e8], RZ ;  /* 0x00013a00050d7a24 */ /* 0x000fe200078e02ff */
[----:B------:R-:W-:Y:S01]  /*0de0*/  ULDC UR11, c[0x0][0x590] ;  /* 0x00016400000b7ab9 */ /* 0x000fe20000000800 */
[C---:B------:R-:W-:Y:S01]  /*0df0*/  IMAD.WIDE.U32 R8, R30.reuse, R33, c[0x0][0x4c8] ;  /* 0x000132001e087625 */ /* 0x040fe200078e0021 */
[----:B------:R-:W-:Y:S01]  /*0e00*/  IADD3 R7, R7, R11, RZ ;  /* 0x0000000b07077210 */ /* 0x000fe20007ffe0ff */
[----:B------:R-:W-:Y:S02]  /*0e10*/  USHF.R.S32.HI UR11, URZ, 0x1f, UR11 ;  /* 0x0000001f3f0b7899 */ /* 0x000fe4000801140b */
[----:B------:R-:W-:Y:S02]  /*0e20*/  IMAD R13, R30, UR12, R13 ;  /* 0x0000000c1e0d7c24 */ /* 0x000fe4000f8e020d */
[----:B------:R0:W2:Y:S01]  /*0e30*/  LDG.E R14, [R6.64] ;  /* 0x0000000e060e7981 */ /* 0x0000a2000c1e1900 */
[----:B------:R-:W-:-:S02]  /*0e40*/  IMAD R11, R5, c[0x0][0x590], RZ ;  /* 0x00016400050b7a24 */ /* 0x000fc400078e02ff */
[----:B------:R-:W-:Y:S01]  /*0e50*/  IADD3 R9, R9, R13, RZ ;  /* 0x0000000d09097210 */ /* 0x000fe20007ffe0ff */
[----:B------:R-:W-:Y:S01]  /*0e60*/  ULDC UR12, c[0x0][0x520] ;  /* 0x00014800000c7ab9 */ /* 0x000fe20000000800 */
[----:B------:R-:W-:Y:S01]  /*0e70*/  IMAD R11, R30, UR11, R11 ;  /* 0x0000000b1e0b7c24 */ /* 0x000fe2000f8e020b */
[----:B------:R-:W-:Y:S01]  /*0e80*/  ULDC UR11, c[0x0][0x558] ;  /* 0x00015600000b7ab9 */ /* 0x000fe20000000800 */
[C---:B------:R-:W-:Y:S01]  /*0e90*/  IMAD R33, R5.reuse, c[0x0][0x520], RZ ;  /* 0x0001480005217a24 */ /* 0x040fe200078e02ff */
[----:B------:R1:W3:Y:S01]  /*0ea0*/  LDG.E R13, [R8.64] ;  /* 0x0000000e080d7981 */ /* 0x0002e2000c1e1900 */
[----:B------:R-:W-:Y:S01]  /*0eb0*/  USHF.R.S32.HI UR12, URZ, 0x1f, UR12 ;  /* 0x0000001f3f0c7899 */ /* 0x000fe2000801140c */
[----:B0-----:R-:W-:Y:S01]  /*0ec0*/  MOV R7, c[0x0][0x558] ;  /* 0x0001560000077a02 */ /* 0x001fe20000000f00 */
[----:B------:R-:W-:Y:S01]  /*0ed0*/  USHF.R.S32.HI UR11, URZ, 0x1f, UR11 ;  /* 0x0000001f3f0b7899 */ /* 0x000fe2000801140b */
[----:B------:R-:W-:Y:S01]  /*0ee0*/  IMAD R5, R5, c[0x0][0x558], RZ ;  /* 0x0001560005057a24 */ /* 0x000fe200078e02ff */
[----:B-1----:R-:W-:-:S02]  /*0ef0*/  MOV R9, c[0x0][0x520] ;  /* 0x0001480000097a02 */ /* 0x002fc40000000f00 */
[----:B------:R-:W-:-:S04]  /*0f00*/  IMAD.WIDE.U32 R6, R30, R7, c[0x0][0x538] ;  /* 0x00014e001e067625 */ /* 0x000fc800078e0007 */
[----:B------:R-:W-:-:S04]  /*0f10*/  IMAD.WIDE.U32 R8, R30, R9, c[0x0][0x500] ;  /* 0x000140001e087625 */ /* 0x000fc800078e0009 */
[C---:B------:R-:W-:Y:S02]  /*0f20*/  IMAD R33, R30.reuse, UR12, R33 ;  /* 0x0000000c1e217c24 */ /* 0x040fe4000f8e0221 */
[----:B------:R-:W-:-:S03]  /*0f30*/  IMAD R5, R30, UR11, R5 ;  /* 0x0000000b1e057c24 */ /* 0x000fc6000f8e0205 */
[----:B------:R-:W-:Y:S02]  /*0f40*/  IADD3 R9, R9, R33, RZ ;  /* 0x0000002109097210 */ /* 0x000fe40007ffe0ff */
[----:B------:R-:W-:-:S03]  /*0f50*/  IADD3 R7, R7, R5, RZ ;  /* 0x0000000507077210 */ /* 0x000fc60007ffe0ff */
[----:B------:R0:W5:Y:S04]  /*0f60*/  LDG.E R37, [R8.64] ;  /* 0x0000000e08257981 */ /* 0x000168000c1e1900 */
[----:B------:R0:W5:Y:S04]  /*0f70*/  LDG.E R5, [R8.64+0x4] ;  /* 0x0000040e08057981 */ /* 0x000168000c1e1900 */
[----:B------:R0:W5:Y:S04]  /*0f80*/  LDG.E R39, [R8.64+0x8] ;  /* 0x0000080e08277981 */ /* 0x000168000c1e1900 */
[----:B------:R0:W5:Y:S04]  /*0f90*/  LDG.E R38, [R6.64] ;  /* 0x0000000e06267981 */ /* 0x000168000c1e1900 */
[----:B------:R0:W5:Y:S04]  /*0fa0*/  LDG.E R42, [R6.64+0x4] ;  /* 0x0000040e062a7981 */ /* 0x000168000c1e1900 */
[----:B------:R0:W5:Y:S01]  /*0fb0*/  LDG.E R40, [R6.64+0x8] ;  /* 0x0000080e06287981 */ /* 0x000162000c1e1900 */
[----:B------:R-:W-:-:S05]  /*0fc0*/  MOV R35, c[0x0][0x590] ;  /* 0x0001640000237a02 */ /* 0x000fca0000000f00 */
[----:B------:R-:W-:Y:S01]  /*0fd0*/  IMAD.WIDE.U32 R34, R30, R35, c[0x0][0x570] ;  /* 0x00015c001e227625 */ /* 0x000fe200078e0023 */
[----:B------:R-:W-:Y:S04]  /*0fe0*/  BSSY B0, `(.L_x_907) ;  /* 0x000005b000007945 */ /* 0x000fe80003800000 */
[----:B------:R-:W-:Y:S02]  /*0ff0*/  IADD3 R35, R35, R11, RZ ;  /* 0x0000000b23237210 */ /* 0x000fe40007ffe0ff */
[----:B------:R-:W-:Y:S02]  /*1000*/  ISETP.GT.AND P0, PT, R32, RZ, PT ;  /* 0x000000ff2000720c */ /* 0x000fe40003f04270 */
[----:B-----5:R-:W-:Y:S01]  /*1010*/  FSEL R41, R29, RZ, P2 ;  /* 0x000000ff1d297208 */ /* 0x020fe20001000000 */
[----:B------:R1:W5:Y:S01]  /*1020*/  LDG.E R12, [R34.64] ;  /* 0x0000000e220c7981 */ /* 0x000362000c1e1900 */
[----:B------:R-:W-:-:S03]  /*1030*/  CS2R R32, SRZ ;  /* 0x0000000000207805 */ /* 0x000fc6000001ff00 */
[----:B------:R1:W5:Y:S04]  /*1040*/  LDG.E R11, [R34.64+0x4] ;  /* 0x0000040e220b7981 */ /* 0x000368000c1e1900 */
[----:B------:R1:W5:Y:S02]  /*1050*/  LDG.E R10, [R34.64+0x8] ;  /* 0x0000080e220a7981 */ /* 0x000364000c1e1900 */
[----:B-1----:R-:W-:Y:S01]  /*1060*/  CS2R R34, SRZ ;  /* 0x0000000000227805 */ /* 0x002fe2000001ff00 */
[----:B--2---:R-:W-:-:S04]  /*1070*/  SHF.R.S32.HI R43, RZ, 0x1f, R14 ;  /* 0x0000001fff2b7819 */ /* 0x004fc8000001140e */
[----:B------:R-:W-:Y:S02]  /*1080*/  ISETP.GE.AND P4, PT, R43, RZ, PT ;  /* 0x000000ff2b00720c */ /* 0x000fe40003f86270 */
[----:B---3--:R-:W-:-:S11]  /*1090*/  ISETP.GE.AND P1, PT, R13, RZ, PT ;  /* 0x000000ff0d00720c */ /* 0x008fd60003f26270 */
[----:B------:R-:W-:Y:S05]  /*10a0*/  @!P4 BRA `(.L_x_908) ;  /* 0x000004e00000c947 */ /* 0x000fea0003800000 */
[----:B0-----:R-:W-:Y:S01]  /*10b0*/  IMAD R7, R43, c[0x0][0x1a0], RZ ;  /* 0x000068002b077a24 */ /* 0x001fe200078e02ff */
[----:B------:R-:W-:-:S03]  /*10c0*/  MOV R33, c[0x0][0x1a0] ;  /* 0x0000680000217a02 */ /* 0x000fc60000000f00 */
[C---:B------:R-:W-:Y:S02]  /*10d0*/  IMAD R9, R14.reuse, UR5, R7 ;  /* 0x000000050e097c24 */ /* 0x040fe4000f8e0207 */
[----:B------:R-:W-:-:S05]  /*10e0*/  IMAD.WIDE.U32 R6, R14, R33, c[0x0][0x180] ;  /* 0x000060000e067625 */ /* 0x000fca00078e0021 */
[----:B------:R-:W-:Y:S01]  /*10f0*/  IADD3 R7, R7, R9, RZ ;  /* 0x0000000907077210 */ /* 0x000fe20007ffe0ff */
[----:B------:R-:W-:Y:S01]  /*1100*/  IMAD R9, R43, c[0x0][0x210], RZ ;  /* 0x000084002b097a24 */ /* 0x000fe200078e02ff */
[----:B------:R-:W-:-:S03]  /*1110*/  MOV R43, c[0x0][0x210] ;  /* 0x00008400002b7a02 */ /* 0x000fc60000000f00 */
[----:B------:R-:W2:Y:S01]  /*1120*/  LDG.E R34, [R6.64+0x10] ;  /* 0x0000100e06227981 */ /* 0x000ea2000c1e1900 */
[----:B------:R-:W-:-:S03]  /*1130*/  IMAD R35, R14, UR8, R9 ;  /* 0x000000080e237c24 */ /* 0x000fc6000f8e0209 */
[----:B------:R-:W3:Y:S01]  /*1140*/  LDG.E R33, [R6.64+0x18] ;  /* 0x0000180e06217981 */ /* 0x000ee2000c1e1900 */
[----:B------:R-:W-:-:S03]  /*1150*/  IMAD.WIDE.U32 R8, R14, R43, c[0x0][0x1f0] ;  /* 0x00007c000e087625 */ /* 0x000fc600078e002b */
[----:B------:R-:W4:Y:S04]  /*1160*/  LDG.E R36, [R6.64+0xc] ;  /* 0x00000c0e06247981 */ /* 0x000f28000c1e1900 */
[----:B------:R-:W4:Y:S01]  /*1170*/  LDG.E R44, [R6.64+0x14] ;  /* 0x0000140e062c7981 */ /* 0x000f22000c1e1900 */
[----:B------:R-:W-:-:S03]  /*1180*/  IADD3 R9, R9, R35, RZ ;  /* 0x0000002309097210 */ /* 0x000fc60007ffe0ff */
[----:B------:R0:W4:Y:S04]  /*1190*/  LDG.E R46, [R6.64] ;  /* 0x0000000e062e7981 */ /* 0x000128000c1e1900 */
[----:B------:R1:W4:Y:S04]  /*11a0*/  LDG.E R43, [R8.64+0x4] ;  /* 0x0000040e082b7981 */ /* 0x000328000c1e1900 */
[----:B------:R1:W4:Y:S04]  /*11b0*/  LDG.E R35, [R8.64] ;  /* 0x0000000e08237981 */ /* 0x000328000c1e1900 */
[----:B------:R1:W4:Y:S04]  /*11c0*/  LDG.E R47, [R8.64+0x8] ;  /* 0x0000080e082f7981 */ /* 0x000328000c1e1900 */
[----:B------:R0:W4:Y:S04]  /*11d0*/  LDG.E R45, [R6.64+0x4] ;  /* 0x0000040e062d7981 */ /* 0x000128000c1e1900 */
[----:B------:R0:W4:Y:S01]  /*11e0*/  LDG.E R48, [R6.64+0x8] ;  /* 0x0000080e06307981 */ /* 0x000122000c1e1900 */
[-C--:B--2---:R-:W-:Y:S01]  /*11f0*/  FMUL R52, R5, R34.reuse ;  /* 0x0000002205347220 */ /* 0x084fe20000400000 */
[----:B------:R-:W-:Y:S01]  /*1200*/  FMUL R54, R37, R34 ;  /* 0x0000002225367220 */ /* 0x000fe20000400000 */
[----:B---3--:R-:W-:-:S02]  /*1210*/  FADD R50, R33, R33 ;  /* 0x0000002121327221 */ /* 0x008fc40000000000 */
[-C--:B----4-:R-:W-:Y:S01]  /*1220*/  FFMA R52, R37, R36.reuse, R52 ;  /* 0x0000002425347223 */ /* 0x090fe20000000034 */
[-C--:B------:R-:W-:Y:S01]  /*1230*/  FFMA R56, R5, R36.reuse, -R54 ;  /* 0x0000002405387223 */ /* 0x080fe20000000836 */
[----:B------:R-:W-:Y:S01]  /*1240*/  FMUL R54, R39, R36 ;  /* 0x0000002427367220 */ /* 0x000fe20000400000 */
[----:B------:R-:W-:Y:S01]  /*1250*/  FFMA R50, R33, R50, -1 ;  /* 0xbf80000021327423 */ /* 0x000fe20000000032 */
[-C--:B------:R-:W-:Y:S02]  /*1260*/  FFMA R52, R39, R44.reuse, R52 ;  /* 0x0000002c27347223 */ /* 0x080fe40000000034 */
[C---:B0-----:R-:W-:Y:S01]  /*1270*/  FFMA R6, R37.reuse, R44, -R54 ;  /* 0x0000002c25067223 */ /* 0x041fe20000000836 */
[----:B------:R-:W-:Y:S01]  /*1280*/  FMUL R37, R37, R50 ;  /* 0x0000003225257220 */ /* 0x000fe20000400000 */
[----:B------:R-:W-:Y:S01]  /*1290*/  FADD R7, R52, R52 ;  /* 0x0000003434077221 */ /* 0x000fe20000000000 */
[----:B------:R-:W-:-:S03]  /*12a0*/  FMUL R49, R5, R44 ;  /* 0x0000002c05317220 */ /* 0x000fc60000400000 */
[----:B-1----:R-:W-:Y:S01]  /*12b0*/  FFMA R9, R36, R7, R37 ;  /* 0x0000000724097223 */ /* 0x002fe20000000025 */
[----:B------:R-:W-:Y:S01]  /*12c0*/  FMUL R37, R34, R43 ;  /* 0x0000002b22257220 */ /* 0x000fe20000400000 */
[C---:B------:R-:W-:Y:S01]  /*12d0*/  FFMA R8, R39.reuse, R34, -R49 ;  /* 0x0000002227087223 */ /* 0x040fe20000000831 */
[-C--:B------:R-:W-:Y:S01]  /*12e0*/  FMUL R39, R39, R50.reuse ;  /* 0x0000003227277220 */ /* 0x080fe20000400000 */
[----:B------:R-:W-:Y:S01]  /*12f0*/  FMUL R5, R5, R50 ;  /* 0x0000003205057220 */ /* 0x000fe20000400000 */
[----:B------:R-:W-:Y:S01]  /*1300*/  FFMA R37, R36, R35, R37 ;  /* 0x0000002324257223 */ /* 0x000fe20000000025 */
[----:B------:R-:W-:Y:S01]  /*1310*/  FMUL R56, R33, R56 ;  /* 0x0000003821387220 */ /* 0x000fe20000400000 */
[-C--:B------:R-:W-:Y:S01]  /*1320*/  FFMA R39, R44, R7.reuse, R39 ;  /* 0x000000072c277223 */ /* 0x080fe20000000027 */
[----:B------:R-:W-:Y:S01]  /*1330*/  FFMA R7, R34, R7, R5 ;  /* 0x0000000722077223 */ /* 0x000fe20000000005 */
[----:B------:R-:W-:Y:S02]  /*1340*/  FFMA R37, R44, R47, R37 ;  /* 0x0000002f2c257223 */ /* 0x000fe40000000025 */
[----:B------:R-:W-:Y:S01]  /*1350*/  FFMA R5, R56, 2, R39 ;  /* 0x4000000038057823 */ /* 0x000fe20000000027 */
[----:B------:R-:W-:Y:S01]  /*1360*/  FMUL R39, R34, R35 ;  /* 0x0000002322277220 */ /* 0x000fe20000400000 */
[----:B------:R-:W-:Y:S01]  /*1370*/  FADD R37, R37, R37 ;  /* 0x0000002525257221 */ /* 0x000fe20000000000 */
[----:B------:R-:W-:-:S02]  /*1380*/  FMUL R49, R36, R47 ;  /* 0x0000002f24317220 */ /* 0x000fc40000400000 */
[C---:B------:R-:W-:Y:S01]  /*1390*/  FFMA R52, R36.reuse, R43, -R39 ;  /* 0x0000002b24347223 */ /* 0x040fe20000000827 */
[----:B------:R-:W-:Y:S01]  /*13a0*/  FMUL R39, R36, R37 ;  /* 0x0000002524277220 */ /* 0x000fe20000400000 */
[----:B------:R-:W-:Y:S01]  /*13b0*/  FMUL R8, R33, R8 ;  /* 0x0000000821087220 */ /* 0x000fe20000400000 */
[-C--:B------:R-:W-:Y:S02]  /*13c0*/  FFMA R36, R44, R35.reuse, -R49 ;  /* 0x000000232c247223 */ /* 0x080fe40000000831 */
[----:B------:R-:W-:Y:S01]  /*13d0*/  FFMA R39, R50, R35, R39 ;  /* 0x0000002332277223 */ /* 0x000fe20000000027 */
[----:B------:R-:W-:Y:S01]  /*13e0*/  FMUL R35, R44, R43 ;  /* 0x0000002b2c237220 */ /* 0x000fe20000400000 */
[----:B------:R-:W-:-:S03]  /*13f0*/  FFMA R9, R8, 2, R9 ;  /* 0x4000000008097823 */ /* 0x000fc60000000009 */
[C---:B------:R-:W-:Y:S01]  /*1400*/  FFMA R8, R34.reuse, R47, -R35 ;  /* 0x0000002f22087223 */ /* 0x040fe20000000823 */
[-C--:B------:R-:W-:Y:S01]  /*1410*/  FMUL R35, R34, R37.reuse ;  /* 0x0000002522237220 */ /* 0x080fe20000400000 */
[----:B------:R-:W-:Y:S01]  /*1420*/  FMUL R44, R44, R37 ;  /* 0x000000252c2c7220 */ /* 0x000fe20000400000 */
[C---:B------:R-:W-:Y:S01]  /*1430*/  FMUL R6, R33.reuse, R6 ;  /* 0x0000000621067220 */ /* 0x040fe20000400000 */
[C---:B------:R-:W-:Y:S01]  /*1440*/  FMUL R8, R33.reuse, R8 ;  /* 0x0000000821087220 */ /* 0x040fe20000400000 */
[C---:B------:R-:W-:Y:S01]  /*1450*/  FMUL R37, R33.reuse, R52 ;  /* 0x0000003421257220 */ /* 0x040fe20000400000 */
[----:B------:R-:W-:Y:S01]  /*1460*/  FMUL R36, R33, R36 ;  /* 0x0000002421247220 */ /* 0x000fe20000400000 */
[----:B------:R-:W-:Y:S01]  /*1470*/  FFMA R35, R50, R43, R35 ;  /* 0x0000002b32237223 */ /* 0x000fe20000000023 */
[----:B------:R-:W-:Y:S01]  /*1480*/  FFMA R39, R8, 2, R39 ;  /* 0x4000000008277823 */ /* 0x000fe20000000027 */
[----:B------:R-:W-:Y:S01]  /*1490*/  FFMA R44, R50, R47, R44 ;  /* 0x0000002f322c7223 */ /* 0x000fe2000000002c */
[----:B------:R-:W-:Y:S01]  /*14a0*/  FFMA R6, R6, 2, R7 ;  /* 0x4000000006067823 */ /* 0x000fe20000000007 */
[----:B------:R-:W-:Y:S01]  /*14b0*/  FADD R8, R9, R46 ;  /* 0x0000002e09087221 */ /* 0x000fe20000000000 */
[----:B------:R-:W-:Y:S01]  /*14c0*/  FADD R46, R46, R39 ;  /* 0x000000272e2e7221 */ /* 0x000fe20000000000 */
[----:B------:R-:W-:Y:S01]  /*14d0*/  FFMA R36, R36, 2, R35 ;  /* 0x4000000024247823 */ /* 0x000fe20000000023 */
[----:B------:R-:W-:Y:S01]  /*14e0*/  FFMA R7, R37, 2, R44 ;  /* 0x4000000025077823 */ /* 0x000fe2000000002c */
[----:B------:R-:W-:Y:S01]  /*14f0*/  FADD R6, R6, R45 ;  /* 0x0000002d06067221 */ /* 0x000fe20000000000 */
[----:B------:R-:W-:Y:S01]  /*1500*/  FADD R39, R5, R48 ;  /* 0x0000003005277221 */ /* 0x000fe20000000000 */
[----:B------:R-:W-:Y:S01]  /*1510*/  FADD R36, R45, R36 ;  /* 0x000000242d247221 */ /* 0x000fe20000000000 */
[C---:B-----5:R-:W-:Y:S01]  /*1520*/  FFMA R37, -R41.reuse, R12, R8 ;  /* 0x0000000c29257223 */ /* 0x060fe20000000108 */
[C---:B------:R-:W-:Y:S01]  /*1530*/  FFMA R5, -R41.reuse, R11, R6 ;  /* 0x0000000b29057223 */ /* 0x040fe20000000106 */
[----:B------:R-:W-:Y:S01]  /*1540*/  FFMA R39, -R41, R10, R39 ;  /* 0x0000000a29277223 */ /* 0x000fe20000000127 */
[----:B------:R-:W-:Y:S01]  /*1550*/  FADD R48, R48, R7 ;  /* 0x0000000730307221 */ /* 0x000fe20000000000 */
[----:B------:R-:W-:Y:S01]  /*1560*/  FADD R33, R37, -R46 ;  /* 0x8000002e25217221 */ /* 0x000fe20000000000 */
[----:B------:R-:W-:-:S02]  /*1570*/  FADD R34, R5, -R36 ;  /* 0x8000002405227221 */ /* 0x000fc40000000000 */
[----:B------:R-:W-:Y:S02]  /*1580*/  FADD R35, R39, -R48 ;  /* 0x8000003027237221 */ /* 0x000fe40000000000 */
.L_x_908:
[----:B0-----:R-:W-:Y:S05]  /*1590*/  BSYNC B0 ;  /* 0x0000000000007941 */ /* 0x001fea0003800000 */
.L_x_907:
[----:B------:R-:W-:Y:S01]  /*15a0*/  BSSY B0, `(.L_x_909) ;  /* 0x0000054000007945 */ /* 0x000fe20003800000 */
[----:B------:R-:W-:Y:S02]  /*15b0*/  FSEL R41, R24, RZ, P3 ;  /* 0x000000ff18297208 */ /* 0x000fe40001800000 */
[----:B------:R-:W-:Y:S02]  /*15c0*/  MOV R44, RZ ;  /* 0x000000ff002c7202 */ /* 0x000fe40000000f00 */
[----:B------:R-:W-:Y:S02]  /*15d0*/  MOV R43, RZ ;  /* 0x000000ff002b7202 */ /* 0x000fe40000000f00 */
[----:B------:R-:W-:Y:S01]  /*15e0*/  SHF.R.S32.HI R36, RZ, 0x1f, R13 ;  /* 0x0000001fff247819 */ /* 0x000fe2000001140d */
[----:B------:R-:W-:Y:S05]  /*15f0*/  @!P1 BRA `(.L_x_910) ;  /* 0x000004e000009947 */ /* 0x000fea0003800000 */
[----:B------:R-:W-:Y:S01]  /*1600*/  IMAD R6, R36, c[0x0][0x1a0], RZ ;  /* 0x0000680024067a24 */ /* 0x000fe200078e02ff */
[----:B------:R-:W-:-:S03]  /*1610*/  MOV R8, c[0x0][0x1a0] ;  /* 0x0000680000087a02 */ /* 0x000fc60000000f00 */
[C---:B------:R-:W-:Y:S02]  /*1620*/  IMAD R9, R13.reuse, UR5, R6 ;  /* 0x000000050d097c24 */ /* 0x040fe4000f8e0206 */
[----:B------:R-:W-:-:S05]  /*1630*/  IMAD.WIDE.U32 R6, R13, R8, c[0x0][0x180] ;  /* 0x000060000d067625 */ /* 0x000fca00078e0008 */
[----:B------:R-:W-:-:S05]  /*1640*/  IADD3 R7, R7, R9, RZ ;  /* 0x0000000907077210 */ /* 0x000fca0007ffe0ff */
[----:B------:R-:W2:Y:S04]  /*1650*/  LDG.E R45, [R6.64+0x10] ;  /* 0x0000100e062d7981 */ /* 0x000ea8000c1e1900 */
[----:B------:R-:W3:Y:S04]  /*1660*/  LDG.E R47, [R6.64+0xc] ;  /* 0x00000c0e062f7981 */ /* 0x000ee8000c1e1900 */
[----:B------:R-:W4:Y:S04]  /*1670*/  LDG.E R32, [R6.64+0x18] ;  /* 0x0000180e06207981 */ /* 0x000f28000c1e1900 */
[----:B------:R-:W4:Y:S01]  /*1680*/  LDG.E R43, [R6.64+0x14] ;  /* 0x0000140e062b7981 */ /* 0x000f22000c1e1900 */
[-C--:B--2---:R-:W-:Y:S01]  /*1690*/  FMUL R9, R42, R45.reuse ;  /* 0x0000002d2a097220 */ /* 0x084fe20000400000 */
[----:B------:R-:W-:-:S03]  /*16a0*/  FMUL R51, R38, R45 ;  /* 0x0000002d26337220 */ /* 0x000fc60000400000 */
[-C--:B---3--:R-:W-:Y:S01]  /*16b0*/  FFMA R9, R38, R47.reuse, R9 ;  /* 0x0000002f26097223 */ /* 0x088fe20000000009 */
[----:B------:R-:W-:Y:S01]  /*16c0*/  FFMA R51, R42, R47, -R51 ;  /* 0x0000002f2a337223 */ /* 0x000fe20000000833 */
[----:B----4-:R-:W-:-:S03]  /*16d0*/  FADD R49, R32, R32 ;  /* 0x0000002020317221 */ /* 0x010fc60000000000 */
[----:B------:R-:W-:Y:S01]  /*16e0*/  FMUL R51, R32, R51 ;  /* 0x0000003320337220 */ /* 0x000fe20000400000 */
[----:B------:R-:W-:Y:S01]  /*16f0*/  FFMA R9, R40, R43, R9 ;  /* 0x0000002b28097223 */ /* 0x000fe20000000009 */
[----:B------:R-:W-:-:S03]  /*1700*/  FFMA R49, R32, R49, -1 ;  /* 0xbf80000020317423 */ /* 0x000fc60000000031 */
[----:B------:R-:W-:Y:S01]  /*1710*/  FADD R46, R9, R9 ;  /* 0x00000009092e7221 */ /* 0x000fe20000000000 */
[-C--:B------:R-:W-:Y:S01]  /*1720*/  FMUL R8, R40, R49.reuse ;  /* 0x0000003128087220 */ /* 0x080fe20000400000 */
[----:B------:R-:W-:-:S03]  /*1730*/  FMUL R50, R42, R49 ;  /* 0x000000312a327220 */ /* 0x000fc60000400000 */
[----:B------:R-:W-:-:S04]  /*1740*/  FFMA R8, R43, R46, R8 ;  /* 0x0000002e2b087223 */ /* 0x000fc80000000008 */
[----:B------:R-:W-:Y:S01]  /*1750*/  FFMA R44, R51, 2, R8 ;  /* 0x40000000332c7823 */ /* 0x000fe20000000008 */
[----:B------:R-:W-:Y:S01]  /*1760*/  FMUL R8, R38, R49 ;  /* 0x0000003126087220 */ /* 0x000fe20000400000 */
[----:B------:R-:W-:-:S03]  /*1770*/  FMUL R51, R42, R43 ;  /* 0x0000002b2a337220 */ /* 0x000fc60000400000 */
[-C--:B------:R-:W-:Y:S01]  /*1780*/  FFMA R48, R47, R46.reuse, R8 ;  /* 0x0000002e2f307223 */ /* 0x080fe20000000008 */
[----:B------:R-:W-:Y:S01]  /*1790*/  FFMA R46, R45, R46, R50 ;  /* 0x0000002e2d2e7223 */ /* 0x000fe20000000032 */
[----:B------:R-:W-:Y:S01]  /*17a0*/  IMAD R8, R36, c[0x0][0x210], RZ ;  /* 0x0000840024087a24 */ /* 0x000fe200078e02ff */
[----:B------:R-:W-:Y:S01]  /*17b0*/  MOV R50, c[0x0][0x210] ;  /* 0x0000840000327a02 */ /* 0x000fe20000000f00 */
[----:B------:R-:W-:Y:S02]  /*17c0*/  FFMA R51, R40, R45, -R51 ;  /* 0x0000002d28337223 */ /* 0x000fe40000000833 */
[C---:B------:R-:W-:Y:S02]  /*17d0*/  IMAD R53, R13.reuse, UR8, R8 ;  /* 0x000000080d357c24 */ /* 0x040fe4000f8e0208 */
[----:B------:R-:W-:Y:S01]  /*17e0*/  IMAD.WIDE.U32 R8, R13, R50, c[0x0][0x1f0] ;  /* 0x00007c000d087625 */ /* 0x000fe200078e0032 */
[----:B------:R-:W-:-:S04]  /*17f0*/  FMUL R51, R32, R51 ;  /* 0x0000003320337220 */ /* 0x000fc80000400000 */
[----:B------:R-:W-:Y:S01]  /*1800*/  IADD3 R9, R9, R53, RZ ;  /* 0x0000003509097210 */ /* 0x000fe20007ffe0ff */
[----:B------:R-:W-:-:S04]  /*1810*/  FFMA R42, R51, 2, R48 ;  /* 0x40000000332a7823 */ /* 0x000fc80000000030 */
[----:B------:R-:W2:Y:S04]  /*1820*/  LDG.E R50, [R8.64+0x4] ;  /* 0x0000040e08327981 */ /* 0x000ea8000c1e1900 */
[----:B------:R-:W3:Y:S04]  /*1830*/  LDG.E R52, [R8.64] ;  /* 0x0000000e08347981 */ /* 0x000ee8000c1e1900 */
[----:B------:R-:W4:Y:S01]  /*1840*/  LDG.E R48, [R8.64+0x8] ;  /* 0x0000080e08307981 */ /* 0x000f22000c1e1900 */
[-C--:B--2---:R-:W-:Y:S01]  /*1850*/  FMUL R54, R45, R50.reuse ;  /* 0x000000322d367220 */ /* 0x084fe20000400000 */
[----:B------:R-:W-:-:S03]  /*1860*/  FMUL R56, R43, R50 ;  /* 0x000000322b387220 */ /* 0x000fc60000400000 */
[----:B---3--:R-:W-:-:S04]  /*1870*/  FFMA R54, R47, R52, R54 ;  /* 0x000000342f367223 */ /* 0x008fc80000000036 */
[-C--:B----4-:R-:W-:Y:S01]  /*1880*/  FFMA R54, R43, R48.reuse, R54 ;  /* 0x000000302b367223 */ /* 0x090fe20000000036 */
[-C--:B------:R-:W-:Y:S01]  /*1890*/  FMUL R8, R47, R48.reuse ;  /* 0x000000302f087220 */ /* 0x080fe20000400000 */
[----:B------:R-:W-:Y:S02]  /*18a0*/  FFMA R51, R45, R48, -R56 ;  /* 0x000000302d337223 */ /* 0x000fe40000000838 */
[----:B------:R-:W-:Y:S01]  /*18b0*/  FADD R54, R54, R54 ;  /* 0x0000003636367221 */ /* 0x000fe20000000000 */
[----:B------:R-:W-:Y:S01]  /*18c0*/  FFMA R9, R43, R52, -R8 ;  /* 0x000000342b097223 */ /* 0x000fe20000000808 */
[C---:B------:R-:W-:Y:S02]  /*18d0*/  FMUL R58, R32.reuse, R51 ;  /* 0x00000033203a7220 */ /* 0x040fe40000400000 */
[-C--:B------:R-:W-:Y:S01]  /*18e0*/  FMUL R8, R45, R54.reuse ;  /* 0x000000362d087220 */ /* 0x080fe20000400000 */
[----:B------:R-:W-:Y:S01]  /*18f0*/  FMUL R9, R32, R9 ;  /* 0x0000000920097220 */ /* 0x000fe20000400000 */
[----:B------:R-:W-:-:S02]  /*1900*/  FMUL R56, R47, R54 ;  /* 0x000000362f387220 */ /* 0x000fc40000400000 */
[C---:B------:R-:W-:Y:S02]  /*1910*/  FFMA R8, R49.reuse, R50, R8 ;  /* 0x0000003231087223 */ /* 0x040fe40000000008 */
[-C--:B------:R-:W-:Y:S01]  /*1920*/  FFMA R51, R49, R52.reuse, R56 ;  /* 0x0000003431337223 */ /* 0x080fe20000000038 */
[----:B------:R-:W-:Y:S01]  /*1930*/  FMUL R52, R45, R52 ;  /* 0x000000342d347220 */ /* 0x000fe20000400000 */
[----:B------:R-:W-:Y:S01]  /*1940*/  FFMA R8, R9, 2, R8 ;  /* 0x4000000009087823 */ /* 0x000fe20000000008 */
[----:B------:R-:W-:Y:S01]  /*1950*/  FMUL R9, R40, R47 ;  /* 0x0000002f28097220 */ /* 0x000fe20000400000 */
[----:B------:R-:W-:Y:S01]  /*1960*/  FMUL R54, R43, R54 ;  /* 0x000000362b367220 */ /* 0x000fe20000400000 */
[----:B------:R-:W2:Y:S01]  /*1970*/  LDG.E R40, [R6.64+0x4] ;  /* 0x0000040e06287981 */ /* 0x000ea2000c1e1900 */
[----:B------:R-:W-:Y:S01]  /*1980*/  FFMA R47, R47, R50, -R52 ;  /* 0x000000322f2f7223 */ /* 0x000fe20000000834 */
[----:B------:R-:W-:Y:S01]  /*1990*/  FFMA R45, R38, R43, -R9 ;  /* 0x0000002b262d7223 */ /* 0x000fe20000000809 */
[----:B------:R-:W-:Y:S01]  /*19a0*/  FFMA R51, R58, 2, R51 ;  /* 0x400000003a337823 */ /* 0x000fe20000000033 */
[----:B------:R-:W3:Y:S04]  /*19b0*/  LDG.E R38, [R6.64] ;  /* 0x0000000e06267981 */ /* 0x000ee8000c1e1900 */
[----:B------:R-:W4:Y:S01]  /*19c0*/  LDG.E R9, [R6.64+0x8] ;  /* 0x0000080e06097981 */ /* 0x000f22000c1e1900 */
[C---:B------:R-:W-:Y:S01]  /*19d0*/  FMUL R45, R32.reuse, R45 ;  /* 0x0000002d202d7220 */ /* 0x040fe20000400000 */
[----:B------:R-:W-:Y:S01]  /*19e0*/  FFMA R54, R49, R48, R54 ;  /* 0x0000003031367223 */ /* 0x000fe20000000036 */
[----:B------:R-:W-:-:S02]  /*19f0*/  FMUL R47, R32, R47 ;  /* 0x0000002f202f7220 */ /* 0x000fc40000400000 */
[----:B------:R-:W-:Y:S02]  /*1a00*/  FFMA R45, R45, 2, R46 ;  /* 0x400000002d2d7823 */ /* 0x000fe4000000002e */
[----:B------:R-:W-:Y:S02]  /*1a10*/  FFMA R54, R47, 2, R54 ;  /* 0x400000002f367823 */ /* 0x000fe40000000036 */
[----:B--2---:R-:W-:Y:S01]  /*1a20*/  FADD R32, R45, R40 ;  /* 0x000000282d207221 */ /* 0x004fe20000000000 */
[----:B---3--:R-:W-:Y:S01]  /*1a30*/  FADD R42, R42, R38 ;  /* 0x000000262a2a7221 */ /* 0x008fe20000000000 */
[----:B------:R-:W-:Y:S01]  /*1a40*/  FADD R51, R38, R51 ;  /* 0x0000003326337221 */ /* 0x000fe20000000000 */
[----:B----4-:R-:W-:Y:S01]  /*1a50*/  FADD R43, R44, R9 ;  /* 0x000000092c2b7221 */ /* 0x010fe20000000000 */
[----:B------:R-:W-:Y:S01]  /*1a60*/  FADD R7, R40, R8 ;  /* 0x0000000828077221 */ /* 0x000fe20000000000 */
[C---:B-----5:R-:W-:Y:S01]  /*1a70*/  FFMA R38, R41.reuse, R12, R42 ;  /* 0x0000000c29267223 */ /* 0x060fe2000000002a */
[C---:B------:R-:W-:Y:S01]  /*1a80*/  FFMA R42, R41.reuse, R11, R32 ;  /* 0x0000000b292a7223 */ /* 0x040fe20000000020 */
[----:B------:R-:W-:Y:S01]  /*1a90*/  FFMA R40, R41, R10, R43 ;  /* 0x0000000a29287223 */ /* 0x000fe2000000002b */
[----:B------:R-:W-:Y:S01]  /*1aa0*/  FADD R9, R9, R54 ;  /* 0x0000003609097221 */ /* 0x000fe20000000000 */
[----:B------:R-:W-:Y:S01]  /*1ab0*/  FADD R32, R38, -R51 ;  /* 0x8000003326207221 */ /* 0x000fe20000000000 */
[----:B------:R-:W-:-:S02]  /*1ac0*/  FADD R44, R42, -R7 ;  /* 0x800000072a2c7221 */ /* 0x000fc40000000000 */
[----:B------:R-:W-:Y:S02]  /*1ad0*/  FADD R43, R40, -R9 ;  /* 0x80000009282b7221 */ /* 0x000fe40000000000 */
.L_x_910:
[----:B------:R-:W-:Y:S05]  /*1ae0*/  BSYNC B0 ;  /* 0x0000000000007941 */ /* 0x000fea0003800000 */
.L_x_909:
[----:B------:R-:W-:Y:S01]  /*1af0*/  FADD R37, -R38, R37 ;  /* 0x0000002526257221 */ /* 0x000fe20000000100 */
[----:B------:R-:W-:Y:S01]  /*1b00*/  FADD R5, -R42, R5 ;  /* 0x000000052a057221 */ /* 0x000fe20000000100 */
[----:B------:R-:W-:Y:S02]  /*1b10*/  FADD R8, -R40, R39 ;  /* 0x0000002728087221 */ /* 0x000fe40000000100 */
[----:B-----5:R-:W-:-:S04]  /*1b20*/  FMUL R6, R12, R37 ;  /* 0x000000250c067220 */ /* 0x020fc80000400000 */
[----:B------:R-:W-:-:S04]  /*1b30*/  FFMA R5, R11, R5, R6 ;  /* 0x000000050b057223 */ /* 0x000fc80000000006 */
[----:B------:R-:W-:-:S05]  /*1b40*/  FFMA R8, R10, R8, R5 ;  /* 0x000000080a087223 */ /* 0x000fca0000000005 */
[----:B------:R-:W-:-:S13]  /*1b50*/  FSETP.GE.AND P2, PT, R8, RZ, PT ;  /* 0x000000ff0800720b */ /* 0x000fda0003f46000 */
[----:B------:R-:W-:Y:S05]  /*1b60*/  @P2 EXIT ;  /* 0x000000000000294d */ /* 0x000fea0003800000 */
[----:B------:R-:W-:Y:S01]  /*1b70*/  ISETP.GE.AND P2, PT, R14, RZ, PT ;  /* 0x000000ff0e00720c */ /* 0x000fe20003f46270 */
[----:B------:R-:W-:Y:S01]  /*1b80*/  BSSY B0, `(.L_x_911) ;  /* 0x000001c000007945 */ /* 0x000fe20003800000 */
[----:B------:R-:W-:Y:S02]  /*1b90*/  SHF.R.S32.HI R37, RZ, 0x1f, R14 ;  /* 0x0000001fff257819 */ /* 0x000fe4000001140e */
[----:B------:R-:W-:Y:S02]  /*1ba0*/  MOV R5, RZ ;  /* 0x000000ff00057202 */ /* 0x000fe40000000f00 */
[----:B------:R-:W-:Y:S02]  /*1bb0*/  MOV R40, RZ ;  /* 0x000000ff00287202 */ /* 0x000fe40000000f00 */
[----:B------:R-:W-:Y:S02]  /*1bc0*/  MOV R42, RZ ;  /* 0x000000ff002a7202 */ /* 0x000fe40000000f00 */
[----:B------:R-:W-:-:S02]  /*1bd0*/  MOV R9, RZ ;  /* 0x000000ff00097202 */ /* 0x000fc40000000f00 */
[----:B------:R-:W-:Y:S01]  /*1be0*/  MOV R38, RZ ;  /* 0x000000ff00267202 */ /* 0x000fe20000000f00 */
[----:B------:R-:W-:Y:S05]  /*1bf0*/  @!P2 BRA `(.L_x_912) ;  /* 0x000001400000a947 */ /* 0x000fea0003800000 */
[----:B------:R-:W-:Y:S01]  /*1c00*/  IMAD R7, R37, c[0x0][0x1d8], RZ ;  /* 0x0000760025077a24 */ /* 0x000fe200078e02ff */
[----:B------:R-:W-:-:S03]  /*1c10*/  MOV R41, c[0x0][0x1d8] ;  /* 0x0000760000297a02 */ /* 0x000fc60000000f00 */
        /* <DEDUP_REMOVED lines=18> */
.L_x_912:
[----:B------:R-:W-:Y:S05]  /*1d40*/  BSYNC B0 ;  /* 0x0000000000007941 */ /* 0x000fea0003800000 */
.L_x_911:
[----:B------:R-:W-:Y:S01]  /*1d50*/  BSSY B0, `(.L_x_913) ;  /* 0x0000017000007945 */ /* 0x000fe20003800000 */
        /* <DEDUP_REMOVED lines=22> */
.L_x_914:
[----:B------:R-:W-:Y:S05]  /*1ec0*/  BSYNC B0 ;  /* 0x0000000000007941 */ /* 0x000fea0003800000 */
.L_x_913:
[----:B------:R-:W-:Y:S01]  /*1ed0*/  FADD R39, -R39, R38 ;  /* 0x0000002627277221 */ /* 0x000fe20000000100 */
[----:B------:R-:W-:Y:S01]  /*1ee0*/  FADD R42, -R9, R42 ;  /* 0x0000002a092a7221 */ /* 0x000fe20000000100 */
[----:B------:R-:W-:Y:S01]  /*1ef0*/  FADD R7, R40, -R5 ;  /* 0x8000000528077221 */ /* 0x000fe20000000000 */
[----:B------:R-:W-:Y:S01]  /*1f00*/  FSEL R2, R17, R2, P0 ;  /* 0x0000000211027208 */ /* 0x000fe20000000000 */
[----:B------:R-:W-:Y:S01]  /*1f10*/  FMUL R6, R12, R39 ;  /* 0x000000270c067220 */ /* 0x000fe20000400000 */
[----:B------:R-:W-:Y:S01]  /*1f20*/  BSSY B0, `(.L_x_915) ;  /* 0x000001c000007945 */ /* 0x000fe20003800000 */
[----:B------:R-:W-:-:S02]  /*1f30*/  FSEL R40, R16, R3, P0 ;  /* 0x0000000310287208 */ /* 0x000fc40000000000 */
[----:B------:R-:W-:Y:S01]  /*1f40*/  FFMA R5, R11, R42, R6 ;  /* 0x0000002a0b057223 */ /* 0x000fe20000000006 */
[----:B------:R-:W-:-:S03]  /*1f50*/  FSEL R4, R15, R4, P0 ;  /* 0x000000040f047208 */ /* 0x000fc60000000000 */
[----:B------:R-:W-:-:S04]  /*1f60*/  FFMA R9, R10, R7, R5 ;  /* 0x000000070a097223 */ /* 0x000fc80000000005 */
[-C--:B------:R-:W-:Y:S01]  /*1f70*/  FFMA R5, -R11, R9.reuse, R42 ;  /* 0x000000090b057223 */ /* 0x080fe2000000012a */
[-C--:B------:R-:W-:Y:S01]  /*1f80*/  FFMA R6, -R12, R9.reuse, R39 ;  /* 0x000000090c067223 */ /* 0x080fe20000000127 */
[-C--:B------:R-:W-:Y:S01]  /*1f90*/  FFMA R7, -R10, R9.reuse, R7 ;  /* 0x000000090a077223 */ /* 0x080fe20000000107 */
[----:B------:R-:W-:Y:S01]  /*1fa0*/  FMNMX R9, RZ, R9, PT ;  /* 0x00000009ff097209 */ /* 0x000fe20003800000 */
[----:B------:R-:W-:-:S04]  /*1fb0*/  FMUL R39, R5, R5 ;  /* 0x0000000505277220 */ /* 0x000fc80000400000 */
[----:B------:R-:W-:Y:S01]  /*1fc0*/  FFMA R38, R6, R6, R39 ;  /* 0x0000000606267223 */ /* 0x000fe20000000027 */
[----:B------:R-:W-:Y:S01]  /*1fd0*/  FMUL R9, R2, R9 ;  /* 0x0000000902097220 */ /* 0x000fe20000400000 */
[----:B------:R-:W-:Y:S02]  /*1fe0*/  FSEL R39, R19, R0, P0 ;  /* 0x0000000013277208 */ /* 0x000fe40000000000 */
[----:B------:R-:W-:Y:S01]  /*1ff0*/  FFMA R41, R7, R7, R38 ;  /* 0x0000000707297223 */ /* 0x000fe20000000026 */
[----:B------:R-:W-:-:S03]  /*2000*/  FSET.BF.LT.AND R0, R8, RZ, PT ;  /* 0x000000ff0800720a */ /* 0x000fc60003801000 */
[----:B------:R0:W1:Y:S01]  /*2010*/  MUFU.RSQ R2, R41 ;  /* 0x0000002900027308 */ /* 0x0000620000001400 */
[----:B------:R-:W-:-:S04]  /*2020*/  IADD3 R38, R41, -0xd000000, RZ ;  /* 0xf300000029267810 */ /* 0x000fc80007ffe0ff */
[----:B------:R-:W-:Y:S01]  /*2030*/  ISETP.GT.U32.AND P1, PT, R38, 0x727fffff, PT ;  /* 0x727fffff2600780c */ /* 0x000fe20003f24070 */
[----:B------:R-:W-:Y:S01]  /*2040*/  FMUL R38, R39, R8 ;  /* 0x0000000827267220 */ /* 0x000fe20000400000 */
[----:B------:R-:W-:-:S11]  /*2050*/  FMUL R39, R9, R0 ;  /* 0x0000000009277220 */ /* 0x000fd60000400000 */
[----:B------:R-:W-:Y:S05]  /*2060*/  @!P1 BRA `(.L_x_916) ;  /* 0x0000003000009947 */ /* 0x000fea0003800000 */
[----:B01----:R-:W-:Y:S02]  /*2070*/  MOV R42, 0x2090 ;  /* 0x00002090002a7802 */ /* 0x003fe40000000f00 */
[----:B------:R-:W-:Y:S05]  /*2080*/  CALL.REL.NOINC `($__internal_14_$__cuda_sm20_sqrt_rn_f32_slowpath) ;  /* 0x000007a000007944 */ /* 0x000fea0003c00000 */
[----:B------:R-:W-:Y:S05]  /*2090*/  BRA `(.L_x_917) ;  /* 0x0000004000007947 */ /* 0x000fea0003800000 */
.L_x_916:
[----:B01----:R-:W-:Y:S01]  /*20a0*/  FMUL.FTZ R0, R41, R2 ;  /* 0x0000000229007220 */ /* 0x003fe20000410000 */
[----:B------:R-:W-:-:S03]  /*20b0*/  FMUL.FTZ R2, R2, 0.5 ;  /* 0x3f00000002027820 */ /* 0x000fc60000410000 */
[----:B------:R-:W-:-:S04]  /*20c0*/  FFMA R3, -R0, R0, R41 ;  /* 0x0000000000037223 */ /* 0x000fc80000000129 */
[----:B------:R-:W-:Y:S02]  /*20d0*/  FFMA R0, R3, R2, R0 ;  /* 0x0000000203007223 */ /* 0x000fe40000000000 */
.L_x_917:
[----:B------:R-:W-:Y:S05]  /*20e0*/  BSYNC B0 ;  /* 0x0000000000007941 */ /* 0x000fea0003800000 */
.L_x_915:
        /* <DEDUP_REMOVED lines=16> */
[----:B------:R-:W-:Y:S05]  /*21f0*/  CALL.REL.NOINC `($__internal_15_$__cuda_sm3x_div_rn_noftz_f32_slowpath) ;  /* 0x000007b000007944 */ /* 0x000fea0003c00000 */
[----:B0-----:R-:W-:Y:S02]  /*2200*/  MOV R2, R7 ;  /* 0x0000000700027202 */ /* 0x001fe40000000f00 */
.L_x_921:
[----:B------:R-:W-:Y:S05]  /*2210*/  BSYNC B1 ;  /* 0x0000000000017941 */ /* 0x000fea0003800000 */
.L_x_920:
        /* <DEDUP_REMOVED lines=12> */
[----:B------:R-:W-:Y:S05]  /*22e0*/  CALL.REL.NOINC `($__internal_15_$__cuda_sm3x_div_rn_noftz_f32_slowpath) ;  /* 0x000006c000007944 */ /* 0x000fea0003c00000 */
[----:B0-----:R-:W-:Y:S02]  /*22f0*/  MOV R3, R7 ;  /* 0x0000000700037202 */ /* 0x001fe40000000f00 */
.L_x_923:
[----:B------:R-:W-:Y:S05]  /*2300*/  BSYNC B1 ;  /* 0x0000000000017941 */ /* 0x000fea0003800000 */
.L_x_922:
        /* <DEDUP_REMOVED lines=14> */
.L_x_924:
[----:B------:R-:W-:Y:S05]  /*23f0*/  BSYNC B1 ;  /* 0x0000000000017941 */ /* 0x000fea0003800000 */
.L_x_919:
[----:B------:R-:W-:Y:S05]  /*2400*/  BSYNC B0 ;  /* 0x0000000000007941 */ /* 0x000fea0003800000 */
.L_x_918:
[----:B------:R-:W-:Y:S01]  /*2410*/  FADD R39, R38, R39 ;  /* 0x0000002726277221 */ /* 0x000fe20000000000 */
[----:B------:R-:W-:Y:S01]  /*2420*/  FMUL R5, R40, R0 ;  /* 0x0000000028057220 */ /* 0x000fe20000400000 */
[----:B------:R-:W-:Y:S01]  /*2430*/  BSSY B0, `(.L_x_925) ;  /* 0x0000024000007945 */ /* 0x000fe20003800000 */
[----:B------:R-:W-:Y:S01]  /*2440*/  ISETP.GE.AND P1, PT, R13, RZ, PT ;  /* 0x000000ff0d00720c */ /* 0x000fe20003f26270 */
[----:B------:R-:W-:-:S05]  /*2450*/  FFMA R4, -R4, R39, RZ ;  /* 0x0000002704047223 */ /* 0x000fca00000001ff */
[----:B------:R-:W-:-:S04]  /*2460*/  FSETP.GEU.AND P0, PT, R5, R4, PT ;  /* 0x000000040500720b */ /* 0x000fc80003f0e000 */
[----:B------:R-:W-:Y:S02]  /*2470*/  FSEL R5, R5, R4, !P0 ;  /* 0x0000000405057208 */ /* 0x000fe40004000000 */
[----:B------:R-:W-:-:S03]  /*2480*/  ISETP.GE.AND P0, PT, R14, RZ, PT ;  /* 0x000000ff0e00720c */ /* 0x000fc60003f06270 */
[C---:B------:R-:W-:Y:S01]  /*2490*/  FMUL R7, R5.reuse, R8 ;  /* 0x0000000805077220 */ /* 0x040fe20000400000 */
[C---:B------:R-:W-:Y:S01]  /*24a0*/  FMUL R0, R5.reuse, R3 ;  /* 0x0000000305007220 */ /* 0x040fe20000400000 */
[----:B------:R-:W-:Y:S02]  /*24b0*/  FMUL R5, R5, R2 ;  /* 0x0000000205057220 */ /* 0x000fe40000400000 */
[-C--:B------:R-:W-:Y:S01]  /*24c0*/  FFMA R12, R12, R39.reuse, R7 ;  /* 0x000000270c0c7223 */ /* 0x080fe20000000007 */
[-C--:B------:R-:W-:Y:S01]  /*24d0*/  FFMA R0, R11, R39.reuse, R0 ;  /* 0x000000270b007223 */ /* 0x080fe20000000000 */
[----:B------:R-:W-:-:S04]  /*24e0*/  FFMA R5, R10, R39, R5 ;  /* 0x000000270a057223 */ /* 0x000fc80000000005 */
[----:B------:R-:W-:Y:S05]  /*24f0*/  @!P0 BRA `(.L_x_926) ;  /* 0x0000017000008947 */ /* 0x000fea0003800000 */
[----:B------:R-:W-:Y:S01]  /*2500*/  MOV R3, c[0x0][0x638] ;  /* 0x00018e0000037a02 */ /* 0x000fe20000000f00 */
[----:B------:R-:W-:Y:S01]  /*2510*/  IMAD R37, R37, c[0x0][0x638], RZ ;  /* 0x00018e0025257a24 */ /* 0x000fe200078e02ff */
[----:B------:R-:W-:Y:S01]  /*2520*/  FMUL R4, R0, R35 ;  /* 0x0000002300047220 */ /* 0x000fe20000400000 */
[C---:B------:R-:W-:Y:S01]  /*2530*/  FMUL R7, R5.reuse, R33 ;  /* 0x0000002105077220 */ /* 0x040fe20000400000 */
[-C--:B------:R-:W-:Y:S01]  /*2540*/  FMUL R9, R12, R34.reuse ;  /* 0x000000220c097220 */ /* 0x080fe20000400000 */
[C---:B------:R-:W-:Y:S01]  /*2550*/  IMAD R37, R14.reuse, UR10, R37 ;  /* 0x0000000a0e257c24 */ /* 0x040fe2000f8e0225 */
[----:B------:R-:W-:Y:S01]  /*2560*/  FFMA R4, R5, R34, -R4 ;  /* 0x0000002205047223 */ /* 0x000fe20000000804 */
[----:B------:R-:W-:Y:S01]  /*2570*/  IMAD.WIDE.U32 R2, R14, R3, c[0x0][0x618] ;  /* 0x000186000e027625 */ /* 0x000fe200078e0003 */
[----:B------:R-:W-:Y:S01]  /*2580*/  FFMA R7, R12, R35, -R7 ;  /* 0x000000230c077223 */ /* 0x000fe20000000807 */
[----:B------:R-:W-:Y:S01]  /*2590*/  FFMA R9, R0, R33, -R9 ;  /* 0x0000002100097223 */ /* 0x000fe20000000809 */
[----:B------:R-:W-:-:S02]  /*25a0*/  FADD R11, -R4, -RZ ;  /* 0x800000ff040b7221 */ /* 0x000fc40000000100 */
        /* <DEDUP_REMOVED lines=11> */
[----:B------:R0:W-:Y:S02]  /*2660*/  RED.E.ADD.F32.FTZ.RN.STRONG.GPU [R2.64+0x14], R37 ;  /* 0x000014250200798e */ /* 0x0001e4000c10e78e */
.L_x_926:
[----:B------:R-:W-:Y:S05]  /*2670*/  BSYNC B0 ;  /* 0x0000000000007941 */ /* 0x000fea0003800000 */
.L_x_925:
[----:B------:R-:W-:Y:S01]  /*2680*/  BSSY B0, `(.L_x_927) ;  /* 0x0000013000007945 */ /* 0x000fe20003800000 */
[----:B------:R-:W-:Y:S05]  /*2690*/  @!P1 BRA `(.L_x_928) ;  /* 0x0000011000009947 */ /* 0x000fea0003800000 */
[----:B0-----:R-:W-:Y:S01]  /*26a0*/  MOV R2, c[0x0][0x638] ;  /* 0x00018e0000027a02 */ /* 0x001fe20000000f00 */
[----:B------:R-:W-:Y:S01]  /*26b0*/  IMAD R36, R36, c[0x0][0x638], RZ ;  /* 0x00018e0024247a24 */ /* 0x000fe200078e02ff */
[----:B------:R-:W-:Y:S01]  /*26c0*/  FMUL R4, R0, R43 ;  /* 0x0000002b00047220 */ /* 0x000fe20000400000 */
[----:B------:R-:W-:Y:S01]  /*26d0*/  FMUL R9, R5, R32 ;  /* 0x0000002005097220 */ /* 0x000fe20000400000 */
[----:B------:R-:W-:Y:S01]  /*26e0*/  FMUL R11, R12, R44 ;  /* 0x0000002c0c0b7220 */ /* 0x000fe20000400000 */
[----:B------:R-:W-:-:S02]  /*26f0*/  IMAD R7, R13, UR10, R36 ;  /* 0x0000000a0d077c24 */ /* 0x000fc4000f8e0224 */
[----:B------:R-:W-:Y:S01]  /*2700*/  IMAD.WIDE.U32 R2, R13, R2, c[0x0][0x618] ;  /* 0x000186000d027625 */ /* 0x000fe200078e0002 */
[----:B------:R-:W-:Y:S01]  /*2710*/  FFMA R9, R12, R43, -R9 ;  /* 0x0000002b0c097223 */ /* 0x000fe20000000809 */
[----:B------:R-:W-:-:S03]  /*2720*/  FFMA R11, R0, R32, -R11 ;  /* 0x00000020000b7223 */ /* 0x000fc6000000080b */
[----:B------:R-:W-:Y:S01]  /*2730*/  IADD3 R3, R3, R7, RZ ;  /* 0x0000000703037210 */ /* 0x000fe20007ffe0ff */
[----:B------:R-:W-:-:S05]  /*2740*/  FFMA R7, R5, R44, -R4 ;  /* 0x0000002c05077223 */ /* 0x000fca0000000804 */
[----:B------:R0:W-:Y:S04]  /*2750*/  RED.E.ADD.F32.FTZ.RN.STRONG.GPU [R2.64], R7 ;  /* 0x000000070200798e */ /* 0x0001e8000c10e78e */
[----:B------:R0:W-:Y:S04]  /*2760*/  RED.E.ADD.F32.FTZ.RN.STRONG.GPU [R2.64+0x4], R9 ;  /* 0x000004090200798e */ /* 0x0001e8000c10e78e */
[----:B------:R0:W-:Y:S04]  /*2770*/  RED.E.ADD.F32.FTZ.RN.STRONG.GPU [R2.64+0x8], R11 ;  /* 0x0000080b0200798e */ /* 0x0001e8000c10e78e */
[----:B------:R0:W-:Y:S04]  /*2780*/  RED.E.ADD.F32.FTZ.RN.STRONG.GPU [R2.64+0xc], R12 ;  /* 0x00000c0c0200798e */ /* 0x0001e8000c10e78e */
[----:B------:R0:W-:Y:S04]  /*2790*/  RED.E.ADD.F32.FTZ.RN.STRONG.GPU [R2.64+0x10], R0 ;  /* 0x000010000200798e */ /* 0x0001e8000c10e78e */
[----:B------:R0:W-:Y:S02]  /*27a0*/  RED.E.ADD.F32.FTZ.RN.STRONG.GPU [R2.64+0x14], R5 ;  /* 0x000014050200798e */ /* 0x0001e4000c10e78e */
.L_x_928:
[----:B------:R-:W-:Y:S05]  /*27b0*/  BSYNC B0 ;  /* 0x0000000000007941 */ /* 0x000fea0003800000 */
.L_x_927:
[----:B------:R-:W-:-:S04]  /*27c0*/  IADD3 R30, P0, R30, UR6, RZ ;  /* 0x000000061e1e7c10 */ /* 0x000fc8000ff1e0ff */
[----:B------:R-:W-:Y:S02]  /*27d0*/  IADD3.X R31, R31, UR4, RZ, P0, !PT ;  /* 0x000000041f1f7c10 */ /* 0x000fe400087fe4ff */
[----:B------:R-:W-:-:S04]  /*27e0*/  ISETP.GE.U32.AND P0, PT, R30, c[0x0][0x178], PT ;  /* 0x00005e001e007a0c */ /* 0x000fc80003f06070 */
[----:B------:R-:W-:-:S13]  /*27f0*/  ISETP.GE.U32.AND.EX P0, PT, R31, c[0x0][0x17c], PT, P0 ;  /* 0x00005f001f007a0c */ /* 0x000fda0003f06100 */
[----:B------:R-:W-:Y:S01]  /*2800*/  @P0 CALL.REL.NOINC `(.L_x_929) ;  /* 0x0000001000000944 */ /* 0x000fe20003c00000 */
[----:B------:R-:W-:Y:S05]  /*2810*/  BRA `(.L_x_930) ;  /* 0xffffd94000007947 */ /* 0x000fea000383ffff */
.L_x_929:
[----:B------:R-:W-:Y:S05]  /*2820*/  EXIT ;  /* 0x000000000000794d */ /* 0x000fea0003800000 */
        .weak           $__internal_14_$__cuda_sm20_sqrt_rn_f32_slowpath
        .type           $__internal_14_$__cuda_sm20_sqrt_rn_f32_slowpath,@function
        .size           $__internal_14_$__cuda_sm20_sqrt_rn_f32_slowpath,($__internal_15_$__cuda_sm3x_div_rn_noftz_f32_slowpath - $__internal_14_$__cuda_sm20_sqrt_rn_f32_slowpath)
$__internal_14_$__cuda_sm20_sqrt_rn_f32_slowpath:
        /* <DEDUP_REMOVED lines=20> */
.L_x_931:
[----:B------:R-:W-:Y:S02]  /*2970*/  MOV R0, R2 ;  /* 0x0000000200007202 */ /* 0x000fe40000000f00 */
[----:B------:R-:W-:Y:S02]  /*2980*/  MOV R2, R42 ;  /* 0x0000002a00027202 */ /* 0x000fe40000000f00 */
[----:B------:R-:W-:-:S04]  /*2990*/  MOV R3, 0x0 ;  /* 0x0000000000037802 */ /* 0x000fc80000000f00 */
[----:B------:R-:W-:Y:S05]  /*29a0*/  RET.REL.NODEC R2 `(eval_rigid_contacts_cuda_kernel_forward) ;  /* 0xffffd65002007950 */ /* 0x000fea0003c3ffff */
        .weak           $__internal_15_$__cuda_sm3x_div_rn_noftz_f32_slowpath
        .type           $__internal_15_$__cuda_sm3x_div_rn_noftz_f32_slowpath,@function
        .size           $__internal_15_$__cuda_sm3x_div_rn_noftz_f32_slowpath,(.L_x_2011 - $__internal_15_$__cuda_sm3x_div_rn_noftz_f32_slowpath)
$__internal_15_$__cuda_sm3x_div_rn_noftz_f32_slowpath:
        /* <DEDUP_REMOVED lines=34> */
.L_x_933:
[----:B------:R-:W-:Y:S01]  /*2bd0*/  LEA R45, R9, 0xc0800000, 0x17 ;  /* 0xc0800000092d7811 */ /* 0x000fe200078eb8ff */
[----:B------:R-:W-:Y:S01]  /*2be0*/  BSSY B3, `(.L_x_938) ;  /* 0x0000036000037945 */ /* 0x000fe20003800000 */
[----:B------:R-:W-:Y:S02]  /*2bf0*/  IADD3 R48, R48, -0x7f, RZ ;  /* 0xffffff8130307810 */ /* 0x000fe40007ffe0ff */
[----:B------:R-:W-:-:S03]  /*2c00*/  IADD3 R47, -R45, R8, RZ ;  /* 0x000000082d2f7210 */ /* 0x000fc60007ffe1ff */
[C---:B------:R-:W-:Y:S01]  /*2c10*/  IMAD R7, R48.reuse, -0x800000, R7 ;  /* 0xff80000030077824 */ /* 0x040fe200078e0207 */
[----:B------:R0:W1:Y:S01]  /*2c20*/  MUFU.RCP R8, R47 ;  /* 0x0000002f00087308 */ /* 0x0000620000001000 */
[----:B------:R-:W-:Y:S01]  /*2c30*/  FADD.FTZ R46, -R47, -RZ ;  /* 0x800000ff2f2e7221 */ /* 0x000fe20000010100 */
[----:B0-----:R-:W-:-:S04]  /*2c40*/  IADD3 R47, R48, 0x7f, -R9 ;  /* 0x0000007f302f7810 */ /* 0x001fc80007ffe809 */
[----:B------:R-:W-:Y:S01]  /*2c50*/  IADD3 R42, R47, R42, RZ ;  /* 0x0000002a2f2a7210 */ /* 0x000fe20007ffe0ff */
        /* <DEDUP_REMOVED lines=42> */
.L_x_940:
[----:B------:R-:W-:-:S04]  /*2f00*/  LOP3.LUT R7, R7, 0x80000000, RZ, 0xc0, !PT ;  /* 0x8000000007077812 */ /* 0x000fc800078ec0ff */
[----:B------:R-:W-:Y:S01]  /*2f10*/  LOP3.LUT R7, R7, 0x7f800000, RZ, 0xfc, !PT ;  /* 0x7f80000007077812 */ /* 0x000fe200078efcff */
[----:B------:R-:W-:Y:S05]  /*2f20*/  BRA `(.L_x_941) ;  /* 0x0000001000007947 */ /* 0x000fea0003800000 */
.L_x_939:
[----:B------:R-:W-:Y:S02]  /*2f30*/  LEA R7, R42, R7, 0x17 ;  /* 0x000000072a077211 */ /* 0x000fe400078eb8ff */
.L_x_941:
[----:B------:R-:W-:Y:S05]  /*2f40*/  BSYNC B3 ;  /* 0x0000000000037941 */ /* 0x000fea0003800000 */
.L_x_938:
[----:B------:R-:W-:Y:S05]  /*2f50*/  BRA `(.L_x_942) ;  /* 0x0000008000007947 */ /* 0x000fea0003800000 */
.L_x_937:
[----:B------:R-:W-:-:S04]  /*2f60*/  LOP3.LUT R7, R8, 0x80000000, R7, 0x48, !PT ;  /* 0x8000000008077812 */ /* 0x000fc800078e4807 */
[----:B------:R-:W-:Y:S01]  /*2f70*/  LOP3.LUT R7, R7, 0x7f800000, RZ, 0xfc, !PT ;  /* 0x7f80000007077812 */ /* 0x000fe200078efcff */
[----:B------:R-:W-:Y:S05]  /*2f80*/  BRA `(.L_x_942) ;  /* 0x0000005000007947 */ /* 0x000fea0003800000 */
.L_x_936:
[----:B------:R-:W-:Y:S01]  /*2f90*/  LOP3.LUT R7, R8, 0x80000000, R7, 0x48, !PT ;  /* 0x8000000008077812 */ /* 0x000fe200078e4807 */
[----:B------:R-:W-:Y:S05]  /*2fa0*/  BRA `(.L_x_942) ;  /* 0x0000003000007947 */ /* 0x000fea0003800000 */
.L_x_935:
[----:B------:R-:W0:Y:S01]  /*2fb0*/  MUFU.RSQ R7, -QNAN ;  /* 0xffc0000000077908 */ /* 0x000e220000001400 */
[----:B------:R-:W-:Y:S05]  /*2fc0*/  BRA `(.L_x_942) ;  /* 0x0000001000007947 */ /* 0x000fea0003800000 */
.L_x_934:
[----:B------:R-:W-:Y:S02]  /*2fd0*/  FADD.FTZ R7, R7, R8 ;  /* 0x0000000807077221 */ /* 0x000fe40000010000 */
.L_x_942:
[----:B------:R-:W-:Y:S05]  /*2fe0*/  BSYNC B2 ;  /* 0x0000000000027941 */ /* 0x000fea0003800000 */
.L_x_932:
[----:B------:R-:W-:Y:S02]  /*2ff0*/  MOV R8, R41 ;  /* 0x0000002900087202 */ /* 0x000fe40000000f00 */
[----:B------:R-:W-:-:S04]  /*3000*/  MOV R9, 0x0 ;  /* 0x0000000000097802 */ /* 0x000fc80000000f00 */
[----:B------:R-:W-:Y:S05]  /*3010*/  RET.REL.NODEC R8 `(eval_rigid_contacts_cuda_kernel_forward) ;  /* 0xffffcfe008007950 */ /* 0x000fea0003c3ffff */
.L_x_943:
        /* <DEDUP_REMOVED lines=14> */
.L_x_2011:


//--------------------- .text.eval_particle_contacts_cuda_kernel_backward --------------------------
	.section	.text.eval_particle_contacts_cuda_kernel_backward,"ax",@progbits
	.sectioninfo	@"SHI_REGISTERS=83"
	.align	128
        .global         eval_particle_contacts_cuda_kernel_backward
        .type           eval_particle_contacts_cuda_kernel_backward,@function
        .size           eval_particle_contacts_cuda_kernel_backward,(.L_x_2014 - eval_particle_contacts_cuda_kernel_backward)
        .other          eval_particle_contacts_cuda_kernel_backward,@"STO_CUDA_ENTRY STV_DEFAULT"
eval_particle_contacts_cuda_kernel_backward:
.text.eval_particle_contacts_cuda_kernel_backward:
        /* <DEDUP_REMOVED lines=9> */
[----:B------:R-:W-:Y:S01]  /*0090*/  ULDC UR4, c[0x0][0x280] ;  /* 0x0000a00000047ab9 */ /* 0x000fe20000000800 */
[----:B------:R-:W-:Y:S01]  /*00a0*/  MOV R19, R3 ;  /* 0x0000000300137202 */ /* 0x000fe20000000f00 */
        /* <DEDUP_REMOVED lines=17> */
[----:B------:R-:W-:Y:S02]  /*01c0*/  ULDC.64 UR16, c[0x0][0x118] ;  /* 0x0000460000107ab9 */ /* 0x000fe40000000a00 */
.L_x_999:
[----:B------:R-:W-:Y:S02]  /*01d0*/  MOV R2, c[0x0][0x470] ;  /* 0x00011c0000027a02 */ /* 0x000fe40000000f00 */
[----:B------:R-:W-:-:S05]  /*01e0*/  MOV R3, c[0x0][0x474] ;  /* 0x00011d0000037a02 */ /* 0x000fca0000000f00 */
[----:B------:R-:W2:Y:S01]  /*01f0*/  LDG.E R2, [R2.64] ;  /* 0x0000001002027981 */ /* 0x000ea2000c1e1900 */
[----:B------:R-:W-:Y:S01]  /*0200*/  YIELD ;  /* 0x0000000000007946 */ /* 0x000fe20003800000 */
[----:B------:R-:W-:Y:S01]  /*0210*/  BSSY B0, `(.L_x_944) ;  /* 0x00004fc000007945 */ /* 0x000fe20003800000 */
[----:B--2---:R-:W-:-:S04]  /*0220*/  IMNMX R5, R2, c[0x0][0x5c0], PT ;  /* 0x0001700002057a17 */ /* 0x004fc80003800200 */
[----:B------:R-:W-:-:S13]  /*0230*/  ISETP.GT.AND P0, PT, R5, R18, PT ;  /* 0x000000120500720c */ /* 0x000fda0003f04270 */
[----:B------:R-:W-:Y:S05]  /*0240*/  @!P0 BRA `(.L_x_945) ;  /* 0x00004f8000008947 */ /* 0x000fea0003800000 */
[----:B------:R-:W-:Y:S01]  /*0250*/  SHF.R.S32.HI R46, RZ, 0x1f, R18 ;  /* 0x0000001fff2e7819 */ /* 0x000fe20000011412 */
[----:B------:R-:W-:Y:S01]  /*0260*/  ULDC UR13, c[0x0][0x4c8] ;  /* 0x00013200000d7ab9 */ /* 0x000fe20000000800 */
[----:B------:R-:W-:Y:S01]  /*0270*/  MOV R3, c[0x0][0x4c8] ;  /* 0x0001320000037a02 */ /* 0x000fe20000000f00 */
[----:B------:R-:W-:Y:S02]  /*0280*/  USHF.R.S32.HI UR13, URZ, 0x1f, UR13 ;  /* 0x0000001f3f0d7899 */ /* 0x000fe4000801140d */
[----:B------:R-:W-:Y:S02]  /*0290*/  IMAD R5, R46, c[0x0][0x4c8], RZ ;  /* 0x000132002e057a24 */ /* 0x000fe400078e02ff */
[----:B------:R-:W-:-:S04]  /*02a0*/  IMAD.WIDE.U32 R2, R18, R3, c[0x0][0x4a8] ;  /* 0x00012a0012027625 */ /* 0x000fc800078e0003 */
[----:B------:R-:W-:Y:S01]  /*02b0*/  IMAD R5, R18, UR13, R5 ;  /* 0x0000000d12057c24 */ /* 0x000fe2000f8e0205 */
[----:B------:R-:W-:-:S04]  /*02c0*/  MOV R4, R2 ;  /* 0x0000000200047202 */ /* 0x000fc80000000f00 */
[----:B------:R-:W-:-:S05]  /*02d0*/  IADD3 R5, R3, R5, RZ ;  /* 0x0000000503057210 */ /* 0x000fca0007ffe0ff */
[----:B------:R-:W2:Y:S01]  /*02e0*/  LDG.E R45, [R4.64] ;  /* 0x00000010042d7981 */ /* 0x000ea2000c1e1900 */
        /* <DEDUP_REMOVED lines=8> */
[----:B------:R-:W-:-:S05]  /*0370*/  IMAD R7, R18, UR13, R7 ;  /* 0x0000000d12077c24 */ /* 0x000fca000f8e0207 */
[----:B------:R-:W-:-:S05]  /*0380*/  IADD3 R3, R3, R7, RZ ;  /* 0x0000000703037210 */ /* 0x000fca0007ffe0ff */
[----:B------:R-:W3:Y:S01]  /*0390*/  LDG.E R42, [R2.64] ;  /* 0x00000010022a7981 */ /* 0x000ee2000c1e1900 */
[----:B--2---:R-:W-:Y:S01]  /*03a0*/  SHF.R.S32.HI R44, RZ, 0x1f, R45 ;  /* 0x0000001fff2c7819 */ /* 0x004fe2000001142d */
[----:B------:R-:W-:-:S04]  /*03b0*/  IMAD.WIDE.U32 R4, R45, R6, c[0x0][0x228] ;  /* 0x00008a002d047625 */ /* 0x000fc800078e0006 */
[----:B------:R-:W-:-:S04]  /*03c0*/  IMAD R0, R44, c[0x0][0x248], RZ ;  /* 0x000092002c007a24 */ /* 0x000fc800078e02ff */
[----:B------:R-:W-:Y:S01]  /*03d0*/  IMAD R7, R45, UR14, R0 ;  /* 0x0000000e2d077c24 */ /* 0x000fe2000f8e0200 */
[----:B------:R-:W-:-:S04]  /*03e0*/  MOV R6, R4 ;  /* 0x0000000400067202 */ /* 0x000fc80000000f00 */
[----:B------:R-:W-:-:S05]  /*03f0*/  IADD3 R7, R5, R7, RZ ;  /* 0x0000000705077210 */ /* 0x000fca0007ffe0ff */
[----:B------:R-:W2:Y:S01]  /*0400*/  LDG.E R6, [R6.64] ;  /* 0x0000001006067981 */ /* 0x000ea2000c1e1900 */
[----:B---3--:R-:W-:-:S05]  /*0410*/  SHF.R.S32.HI R0, RZ, 0x1f, R42 ;  /* 0x0000001fff007819 */ /* 0x008fca000001142a */
[----:B------:R-:W-:Y:S01]  /*0420*/  IMAD R9, R0, c[0x0][0x328], RZ ;  /* 0x0000ca0000097a24 */ /* 0x000fe200078e02ff */
[----:B------:R-:W-:Y:S01]  /*0430*/  ULDC UR13, c[0x0][0x328] ;  /* 0x0000ca00000d7ab9 */ /* 0x000fe20000000800 */
[----:B------:R-:W-:Y:S01]  /*0440*/  MOV R5, c[0x0][0x328] ;  /* 0x0000ca0000057a02 */ /* 0x000fe20000000f00 */
[----:B------:R-:W-:-:S04]  /*0450*/  USHF.R.S32.HI UR13, URZ, 0x1f, UR13 ;  /* 0x0000001f3f0d7899 */ /* 0x000fc8000801140d */
[----:B------:R-:W-:-:S04]  /*0460*/  IMAD.WIDE.U32 R4, R42, R5, c[0x0][0x308] ;  /* 0x0000c2002a047625 */ /* 0x000fc800078e0005 */
[----:B------:R-:W-:-:S05]  /*0470*/  IMAD R9, R42, UR13, R9 ;  /* 0x0000000d2a097c24 */ /* 0x000fca000f8e0209 */
[----:B------:R-:W-:Y:S02]  /*0480*/  IADD3 R5, R5, R9, RZ ;  /* 0x0000000905057210 */ /* 0x000fe40007ffe0ff */
[----:B--2---:R-:W-:-:S04]  /*0490*/  LOP3.LUT R0, R6, 0x1, RZ, 0xc0, !PT ;  /* 0x0000000106007812 */ /* 0x004fc800078ec0ff */
[----:B------:R-:W-:-:S13]  /*04a0*/  ISETP.NE.U32.AND P0, PT, R0, 0x1, PT ;  /* 0x000000010000780c */ /* 0x000fda0003f05070 */
[----:B------:R-:W-:Y:S05]  /*04b0*/  @P0 BRA `(.L_x_945) ;  /* 0x00004d1000000947 */ /* 0x000fea0003800000 */
[----:B------:R-:W-:Y:S01]  /*04c0*/  MOV R11, c[0x0][0x538] ;  /* 0x00014e00000b7a02 */ /* 0x000fe20000000f00 */
[C---:B------:R-:W-:Y:S01]  /*04d0*/  IMAD R0, R46.reuse, c[0x0][0x538], RZ ;  /* 0x00014e002e007a24 */ /* 0x040fe200078e02ff */
[----:B------:R-:W-:Y:S01]  /*04e0*/  MOV R25, c[0x0][0x210] ;  /* 0x0000840000197a02 */ /* 0x000fe20000000f00 */
[----:B------:R0:W2:Y:S01]  /*04f0*/  LDG.E R40, [R4.64] ;  /* 0x0000001004287981 */ /* 0x0000a2000c1e1900 */
[----:B------:R-:W-:Y:S01]  /*0500*/  SHF.R.S32.HI R3, RZ, 0x1f, R11 ;  /* 0x0000001fff037819 */ /* 0x000fe2000001140b */
[----:B------:R-:W-:Y:S01]  /*0510*/  IMAD R2, R46, c[0x0][0x210], RZ ;  /* 0x000084002e027a24 */ /* 0x000fe200078e02ff */
[----:B------:R-:W-:Y:S01]  /*0520*/  MOV R13, c[0x0][0x5a8] ;  /* 0x00016a00000d7a02 */ /* 0x000fe20000000f00 */
[C---:B------:R-:W-:Y:S01]  /*0530*/  IMAD.WIDE.U32 R10, R18.reuse, R11, c[0x0][0x518] ;  /* 0x00014600120a7625 */ /* 0x040fe200078e000b */
[----:B------:R-:W-:Y:S02]  /*0540*/  SHF.R.S32.HI R7, RZ, 0x1f, R25 ;  /* 0x0000001fff077819 */ /* 0x000fe40000011419 */
[----:B------:R-:W-:Y:S01]  /*0550*/  MOV R8, c[0x0][0x1d8] ;  /* 0x0000760000087a02 */ /* 0x000fe20000000f00 */
[----:B------:R-:W-:Y:S01]  /*0560*/  IMAD R17, R18, R3, R0 ;  /* 0x0000000312117224 */ /* 0x000fe200078e0200 */
[----:B------:R-:W-:Y:S01]  /*0570*/  SHF.R.S32.HI R3, RZ, 0x1f, R13 ;  /* 0x0000001fff037819 */ /* 0x000fe2000001140d */
[----:B------:R-:W-:Y:S01]  /*0580*/  IMAD R0, R46, c[0x0][0x5a8], RZ ;  /* 0x00016a002e007a24 */ /* 0x000fe200078e02ff */
[----:B------:R-:W-:Y:S01]  /*0590*/  SHF.R.S32.HI R36, RZ, 0x1f, R8 ;  /* 0x0000001fff247819 */ /* 0x000fe20000011408 */
[----:B------:R-:W-:Y:S01]  /*05a0*/  IMAD R23, R18, R7, R2 ;  /* 0x0000000712177224 */ /* 0x000fe200078e0202 */
[----:B------:R-:W-:Y:S01]  /*05b0*/  MOV R6, c[0x0][0x1a0] ;  /* 0x0000680000067a02 */ /* 0x000fe20000000f00 */
[----:B------:R-:W-:Y:S01]  /*05c0*/  IMAD R2, R44, c[0x0][0x1d8], RZ ;  /* 0x000076002c027a24 */ /* 0x000fe200078e02ff */
[----:B------:R-:W-:Y:S01]  /*05d0*/  IADD3 R11, R11, R17, RZ ;  /* 0x000000110b0b7210 */ /* 0x000fe20007ffe0ff */
[C---:B------:R-:W-:Y:S01]  /*05e0*/  IMAD R21, R18.reuse, R3, R0 ;  /* 0x0000000312157224 */ /* 0x040fe200078e0200 */
[----:B------:R-:W-:Y:S01]  /*05f0*/  SHF.R.S32.HI R38, RZ, 0x1f, R6 ;  /* 0x0000001fff267819 */ /* 0x000fe20000011406 */
[----:B------:R-:W-:-:S02]  /*0600*/  IMAD.WIDE.U32 R12, R18, R13, c[0x0][0x588] ;  /* 0x00016200120c7625 */ /* 0x000fc400078e000d */
[----:B------:R1:W5:Y:S02]  /*0610*/  LDG.E R43, [R10.64] ;  /* 0x000000100a2b7981 */ /* 0x000364000c1e1900 */
[----:B------:R-:W-:Y:S01]  /*0620*/  IMAD.WIDE.U32 R8, R45, R8, c[0x0][0x1b8] ;  /* 0x00006e002d087625 */ /* 0x000fe200078e0008 */
[----:B------:R-:W-:Y:S01]  /*0630*/  IADD3 R13, R13, R21, RZ ;  /* 0x000000150d0d7210 */ /* 0x000fe20007ffe0ff */
[----:B------:R1:W5:Y:S02]  /*0640*/  LDG.E R41, [R10.64+0x4] ;  /* 0x000004100a297981 */ /* 0x000364000c1e1900 */
[----:B------:R-:W-:Y:S02]  /*0650*/  IMAD R15, R45, R36, R2 ;  /* 0x000000242d0f7224 */ /* 0x000fe400078e0202 */
[----:B------:R-:W-:Y:S01]  /*0660*/  IMAD R0, R44, c[0x0][0x1a0], RZ ;  /* 0x000068002c007a24 */ /* 0x000fe200078e02ff */
[----:B------:R1:W5:Y:S01]  /*0670*/  LDG.E R39, [R10.64+0x8] ;  /* 0x000008100a277981 */ /* 0x000362000c1e1900 */
[----:B------:R-:W-:Y:S01]  /*0680*/  IMAD.WIDE.U32 R2, R18, R25, c[0x0][0x1f0] ;  /* 0x00007c0012027625 */ /* 0x000fe200078e0019 */
[----:B------:R-:W-:-:S03]  /*0690*/  IADD3 R9, R9, R15, RZ ;  /* 0x0000000f09097210 */ /* 0x000fc60007ffe0ff */
[----:B0-----:R-:W-:Y:S01]  /*06a0*/  IMAD R5, R45, R38, R0 ;  /* 0x000000262d057224 */ /* 0x001fe200078e0200 */
[----:B------:R-:W-:Y:S01]  /*06b0*/  IADD3 R15, R3, R23, RZ ;  /* 0x00000017030f7210 */ /* 0x000fe20007ffe0ff */
[----:B------:R1:W5:Y:S01]  /*06c0*/  LDG.E R0, [R12.64+0x8] ;  /* 0x000008100c007981 */ /* 0x000362000c1e1900 */
[----:B------:R-:W-:Y:S01]  /*06d0*/  MOV R14, R2 ;  /* 0x00000002000e7202 */ /* 0x000fe20000000f00 */
[----:B------:R-:W-:Y:S02]  /*06e0*/  IMAD.WIDE.U32 R6, R45, R6, c[0x0][0x180] ;  /* 0x000060002d067625 */ /* 0x000fe400078e0006 */
[----:B------:R1:W5:Y:S03]  /*06f0*/  LDG.E R3, [R12.64] ;  /* 0x000000100c037981 */ /* 0x000366000c1e1900 */
[----:B------:R-:W-:Y:S01]  /*0700*/  IADD3 R7, R7, R5, RZ ;  /* 0x0000000507077210 */ /* 0x000fe20007ffe0ff */
[----:B------:R1:W5:Y:S01]  /*0710*/  LDG.E R2, [R12.64+0x4] ;  /* 0x000004100c027981 */ /* 0x000362000c1e1900 */
[----:B------:R-:W-:Y:S01]  /*0720*/  BSSY B1, `(.L_x_946) ;  /* 0x0000034000017945 */ /* 0x000fe20003800000 */
[----:B------:R-:W-:Y:S01]  /*0730*/  MOV R37, 0x3f800000 ;  /* 0x3f80000000257802 */ /* 0x000fe20000000f00 */
[----:B------:R-:W-:Y:S01]  /*0740*/  CS2R R34, SRZ ;  /* 0x0000000000227805 */ /* 0x000fe2000001ff00 */
[----:B------:R0:W5:Y:S01]  /*0750*/  LDG.E R24, [R6.64] ;  /* 0x0000001006187981 */ /* 0x000162000c1e1900 */
[----:B------:R-:W-:Y:S01]  /*0760*/  CS2R R32, SRZ ;  /* 0x0000000000207805 */ /* 0x000fe2000001ff00 */
[----:B------:R-:W-:Y:S01]  /*0770*/  CS2R R16, SRZ ;  /* 0x0000000000107805 */ /* 0x000fe2000001ff00 */
[----:B------:R-:W-:Y:S01]  /*0780*/  MOV R20, RZ ;  /* 0x000000ff00147202 */ /* 0x000fe20000000f00 */
[----:B------:R0:W5:Y:S01]  /*0790*/  LDG.E R25, [R6.64+0x4] ;  /* 0x0000041006197981 */ /* 0x000162000c1e1900 */
[----:B------:R-:W-:Y:S01]  /*07a0*/  CS2R R30, SRZ ;  /* 0x00000000001e7805 */ /* 0x000fe2000001ff00 */
[----:B------:R-:W-:-:S02]  /*07b0*/  CS2R R28, SRZ ;  /* 0x00000000001c7805 */ /* 0x000fc4000001ff00 */
[----:B------:R0:W5:Y:S04]  /*07c0*/  LDG.E R23, [R6.64+0x8] ;  /* 0x0000081006177981 */ /* 0x000168000c1e1900 */
[----:B------:R3:W5:Y:S04]  /*07d0*/  LDG.E R54, [R8.64] ;  /* 0x0000001008367981 */ /* 0x000768000c1e1900 */
[----:B------:R3:W5:Y:S01]  /*07e0*/  LDG.E R55, [R8.64+0x4] ;  /* 0x0000041008377981 */ /* 0x000762000c1e1900 */
[----:B0-----:R-:W-:-:S03]  /*07f0*/  CS2R R6, SRZ ;  /* 0x0000000000067805 */ /* 0x001fc6000001ff00 */
[----:B------:R3:W5:Y:S04]  /*0800*/  LDG.E R4, [R8.64+0x8] ;  /* 0x0000081008047981 */ /* 0x000768000c1e1900 */
[----:B------:R0:W5:Y:S01]  /*0810*/  LDG.E R5, [R14.64] ;  /* 0x000000100e057981 */ /* 0x000162000c1e1900 */
[----:B---3--:R-:W-:Y:S01]  /*0820*/  CS2R R8, SRZ ;  /* 0x0000000000087805 */ /* 0x008fe2000001ff00 */
[----:B0-----:R-:W-:Y:S01]  /*0830*/  CS2R R14, SRZ ;  /* 0x00000000000e7805 */ /* 0x001fe2000001ff00 */
[----:B--2---:R-:W-:Y:S02]  /*0840*/  ISETP.GE.AND P4, PT, R40, RZ, PT ;  /* 0x000000ff2800720c */ /* 0x004fe40003f86270 */
[----:B------:R-:W-:-:S11]  /*0850*/  SHF.R.S32.HI R27, RZ, 0x1f, R40 ;  /* 0x0000001fff1b7819 */ /* 0x000fd60000011428 */
[----:B------:R-:W-:Y:S05]  /*0860*/  @!P4 BRA `(.L_x_947) ;  /* 0x000001f00000c947 */ /* 0x000fea0003800000 */
[C---:B-1----:R-:W-:Y:S01]  /*0870*/  IMAD R7, R27.reuse, c[0x0][0x280], RZ ;  /* 0x0000a0001b077a24 */ /* 0x042fe200078e02ff */
        /* <DEDUP_REMOVED lines=13> */
[----:B------:R0:W5:Y:S03]  /*0950*/  LDG.E R32, [R6.64] ;  /* 0x0000001006207981 */ /* 0x000166000c1e1900 */
[----:B------:R-:W-:Y:S01]  /*0960*/  IADD3 R13, R13, R17, RZ ;  /* 0x000000110d0d7210 */ /* 0x000fe20007ffe0ff */
[----:B------:R0:W5:Y:S04]  /*0970*/  LDG.E R33, [R6.64+0x4] ;  /* 0x0000041006217981 */ /* 0x000168000c1e1900 */
[----:B------:R0:W5:Y:S04]  /*0980*/  LDG.E R34, [R6.64+0x8] ;  /* 0x0000081006227981 */ /* 0x000168000c1e1900 */
        /* <DEDUP_REMOVED lines=10> */
[----:B0-----:R1:W5:Y:S04]  /*0a30*/  LDG.E R6, [R10.64+0x8] ;  /* 0x000008100a067981 */ /* 0x001368000c1e1900 */
[----:B------:R1:W5:Y:S04]  /*0a40*/  LDG.E R7, [R10.64+0x4] ;  /* 0x000004100a077981 */ /* 0x000368000c1e1900 */
[----:B------:R1:W5:Y:S02]  /*0a50*/  LDG.E R8, [R10.64] ;  /* 0x000000100a087981 */ /* 0x000364000c1e1900 */
.L_x_947:
[----:B-1----:R-:W-:Y:S05]  /*0a60*/  BSYNC B1 ;  /* 0x0000000000017941 */ /* 0x002fea0003800000 */
.L_x_946:
[----:B-----5:R-:W-:Y:S01]  /*0a70*/  FSEL R21, R33, RZ, P4 ;  /* 0x000000ff21157208 */ /* 0x020fe20002000000 */
[----:B------:R-:W-:Y:S01]  /*0a80*/  FADD R60, R37, R37 ;  /* 0x00000025253c7221 */ /* 0x000fe20000000000 */
[----:B------:R-:W-:Y:S01]  /*0a90*/  FSEL R13, R32, RZ, P4 ;  /* 0x000000ff200d7208 */ /* 0x000fe20002000000 */
[----:B------:R-:W-:Y:S01]  /*0aa0*/  CS2R R56, SRZ ;  /* 0x0000000000387805 */ /* 0x000fe2000001ff00 */
[----:B------:R-:W-:Y:S01]  /*0ab0*/  FSEL R11, R34, RZ, P4 ;  /* 0x000000ff220b7208 */ /* 0x000fe20002000000 */
[----:B------:R-:W-:Y:S01]  /*0ac0*/  FMUL R10, R21, R31 ;  /* 0x0000001f150a7220 */ /* 0x000fe20000400000 */
[----:B------:R-:W-:Y:S01]  /*0ad0*/  MOV R26, RZ ;  /* 0x000000ff001a7202 */ /* 0x000fe20000000f00 */
[----:B------:R-:W-:Y:S01]  /*0ae0*/  FFMA R60, R60, R37, -1 ;  /* 0xbf8000003c3c7423 */ /* 0x000fe20000000025 */
[----:B------:R-:W-:Y:S01]  /*0af0*/  @P4 MOV R26, R15 ;  /* 0x0000000f001a4202 */ /* 0x000fe20000000f00 */
[-C--:B------:R-:W-:Y:S01]  /*0b00*/  FFMA R10, R13, R30.reuse, R10 ;  /* 0x0000001e0d0a7223 */ /* 0x080fe2000000000a */
[----:B------:R-:W-:Y:S01]  /*0b10*/  @P4 MOV R29, R17 ;  /* 0x00000011001d4202 */ /* 0x000fe20000000f00 */
[C---:B------:R-:W-:Y:S01]  /*0b20*/  FMUL R12, R11.reuse, R30 ;  /* 0x0000001e0b0c7220 */ /* 0x040fe20000400000 */
[----:B------:R-:W-:Y:S01]  /*0b30*/  @P4 MOV R56, R14 ;  /* 0x0000000e00384202 */ /* 0x000fe20000000f00 */
[-C--:B------:R-:W-:Y:S01]  /*0b40*/  FFMA R10, R11, R28.reuse, R10 ;  /* 0x0000001c0b0a7223 */ /* 0x080fe2000000000a */
[----:B------:R-:W-:Y:S01]  /*0b50*/  MOV R58, RZ ;  /* 0x000000ff003a7202 */ /* 0x000fe20000000f00 */
[C---:B------:R-:W-:Y:S01]  /*0b60*/  FFMA R48, R13.reuse, R28, -R12 ;  /* 0x0000001c0d307223 */ /* 0x040fe2000000080c */
[-C--:B------:R-:W-:Y:S01]  /*0b70*/  FMUL R14, R13, R31.reuse ;  /* 0x0000001f0d0e7220 */ /* 0x080fe20000400000 */
[----:B------:R-:W-:Y:S01]  /*0b80*/  FADD R15, R10, R10 ;  /* 0x0000000a0a0f7221 */ /* 0x000fe20000000000 */
[----:B------:R-:W-:Y:S01]  /*0b90*/  FMUL R10, R41, R31 ;  /* 0x0000001f290a7220 */ /* 0x000fe20000400000 */
[----:B------:R-:W-:Y:S01]  /*0ba0*/  @P4 MOV R58, R9 ;  /* 0x00000009003a4202 */ /* 0x000fe20000000f00 */
[-C--:B------:R-:W-:Y:S01]  /*0bb0*/  FMUL R12, R39, R30.reuse ;  /* 0x0000001e270c7220 */ /* 0x080fe20000400000 */
[-C--:B------:R-:W-:Y:S01]  /*0bc0*/  FMUL R17, R15, R30.reuse ;  /* 0x0000001e0f117220 */ /* 0x080fe20000400000 */
[----:B------:R-:W-:Y:S01]  /*0bd0*/  FFMA R10, R43, R30, R10 ;  /* 0x0000001e2b0a7223 */ /* 0x000fe2000000000a */
[----:B------:R-:W-:Y:S01]  /*0be0*/  @P4 MOV R57, R16 ;  /* 0x0000001000394202 */ /* 0x000fe20000000f00 */
[----:B------:R-:W-:Y:S01]  /*0bf0*/  FMUL R16, R21, R28 ;  /* 0x0000001c15107220 */ /* 0x000fe20000400000 */
[----:B------:R-:W-:Y:S01]  /*0c00*/  FFMA R17, R13, R60, R17 ;  /* 0x0000003c0d117223 */ /* 0x000fe20000000011 */
[-C--:B------:R-:W-:Y:S01]  /*0c10*/  FFMA R10, R39, R28.reuse, R10 ;  /* 0x0000001c270a7223 */ /* 0x080fe2000000000a */
[CC--:B------:R-:W-:Y:S01]  /*0c20*/  FMUL R13, R15.reuse, R31.reuse ;  /* 0x0000001f0f0d7220 */ /* 0x0c0fe20000400000 */
[-C--:B------:R-:W-:Y:S01]  /*0c30*/  FMUL R15, R15, R28.reuse ;  /* 0x0000001c0f0f7220 */ /* 0x080fe20000400000 */
[----:B------:R-:W-:Y:S01]  /*0c40*/  FFMA R12, R43, R28, -R12 ;  /* 0x0000001c2b0c7223 */ /* 0x000fe2000000080c */
[----:B------:R-:W-:Y:S01]  /*0c50*/  FADD R9, R10, R10 ;  /* 0x0000000a0a097221 */ /* 0x000fe20000000000 */
[----:B------:R-:W-:Y:S01]  /*0c60*/  FFMA R22, R21, R60, R13 ;  /* 0x0000003c15167223 */ /* 0x000fe2000000000d */
[----:B------:R-:W-:Y:S01]  /*0c70*/  FMUL R10, R41, R28 ;  /* 0x0000001c290a7220 */ /* 0x000fe20000400000 */
[----:B------:R-:W-:Y:S01]  /*0c80*/  FFMA R50, R21, R30, -R14 ;  /* 0x0000001e15327223 */ /* 0x000fe2000000080e */
[-C--:B------:R-:W-:Y:S01]  /*0c90*/  FMUL R13, R9, R31.reuse ;  /* 0x0000001f090d7220 */ /* 0x080fe20000400000 */
[----:B------:R-:W-:Y:S01]  /*0ca0*/  @P4 MOV R35, R20 ;  /* 0x0000001400234202 */ /* 0x000fe20000000f00 */
[-C--:B------:R-:W-:Y:S01]  /*0cb0*/  FMUL R14, R43, R31.reuse ;  /* 0x0000001f2b0e7220 */ /* 0x080fe20000400000 */
[C---:B------:R-:W-:Y:S01]  /*0cc0*/  FFMA R20, R11.reuse, R31, -R16 ;  /* 0x0000001f0b147223 */ /* 0x040fe20000000810 */
[----:B------:R-:W-:Y:S01]  /*0cd0*/  FFMA R15, R11, R60, R15 ;  /* 0x0000003c0b0f7223 */ /* 0x000fe2000000000f */
[----:B------:R-:W-:Y:S01]  /*0ce0*/  FMUL R12, R12, R37 ;  /* 0x000000250c0c7220 */ /* 0x000fe20000400000 */
[----:B------:R-:W-:Y:S01]  /*0cf0*/  FFMA R13, R60, R41, R13 ;  /* 0x000000293c0d7223 */ /* 0x000fe2000000000d */
[----:B------:R-:W-:Y:S01]  /*0d00*/  FFMA R10, R39, R31, -R10 ;  /* 0x0000001f270a7223 */ /* 0x000fe2000000080a */
[-C--:B------:R-:W-:Y:S01]  /*0d10*/  FMUL R11, R9, R30.reuse ;  /* 0x0000001e090b7220 */ /* 0x080fe20000400000 */
[----:B------:R-:W-:Y:S01]  /*0d20*/  FFMA R16, R41, R30, -R14 ;  /* 0x0000001e29107223 */ /* 0x000fe2000000080e */
[----:B------:R-:W-:Y:S01]  /*0d30*/  FMUL R14, R9, R28 ;  /* 0x0000001c090e7220 */ /* 0x000fe20000400000 */
[----:B------:R-:W-:Y:S01]  /*0d40*/  FFMA R12, R12, 2, R13 ;  /* 0x400000000c0c7823 */ /* 0x000fe2000000000d */
[----:B------:R-:W-:Y:S01]  /*0d50*/  FMUL R10, R10, R37 ;  /* 0x000000250a0a7220 */ /* 0x000fe20000400000 */
[----:B------:R-:W-:Y:S01]  /*0d60*/  FFMA R11, R60, R43, R11 ;  /* 0x0000002b3c0b7223 */ /* 0x000fe2000000000b */
[----:B------:R-:W-:Y:S01]  /*0d70*/  FMUL R9, R16, R37 ;  /* 0x0000002510097220 */ /* 0x000fe20000400000 */
[----:B------:R-:W-:Y:S01]  /*0d80*/  FFMA R14, R60, R39, R14 ;  /* 0x000000273c0e7223 */ /* 0x000fe2000000000e */
[----:B------:R-:W-:Y:S01]  /*0d90*/  FADD R12, R12, R7 ;  /* 0x000000070c0c7221 */ /* 0x000fe20000000000 */
[----:B------:R-:W-:Y:S01]  /*0da0*/  FFMA R11, R10, 2, R11 ;  /* 0x400000000a0b7823 */ /* 0x000fe2000000000b */
[-C--:B------:R-:W-:Y:S01]  /*0db0*/  FMUL R20, R20, R37.reuse ;  /* 0x0000002514147220 */ /* 0x080fe20000400000 */
[----:B------:R-:W-:Y:S01]  /*0dc0*/  FFMA R9, R9, 2, R14 ;  /* 0x4000000009097823 */ /* 0x000fe2000000000e */
[----:B------:R-:W-:Y:S01]  /*0dd0*/  FADD R25, R25, -R12 ;  /* 0x8000000c19197221 */ /* 0x000fe20000000000 */
[----:B------:R-:W-:Y:S01]  /*0de0*/  FADD R11, R11, R8 ;  /* 0x000000080b0b7221 */ /* 0x000fe20000000000 */
[----:B------:R-:W-:Y:S01]  /*0df0*/  FFMA R17, R20, 2, R17 ;  /* 0x4000000014117823 */ /* 0x000fe20000000011 */
[----:B------:R-:W-:Y:S01]  /*0e00*/  FADD R20, R9, R6 ;  /* 0x0000000609147221 */ /* 0x000fe20000000000 */
[----:B------:R-:W-:Y:S01]  /*0e10*/  FMUL R9, R25, R2 ;  /* 0x0000000219097220 */ /* 0x000fe20000400000 */
[----:B------:R-:W-:Y:S01]  /*0e20*/  FADD R24, R24, -R11 ;  /* 0x8000000b18187221 */ /* 0x000fe20000000000 */
[-C--:B------:R-:W-:Y:S01]  /*0e30*/  FMUL R13, R48, R37.reuse ;  /* 0x00000025300d7220 */ /* 0x080fe20000400000 */
[----:B------:R-:W-:Y:S01]  /*0e40*/  FADD R23, R23, -R20 ;  /* 0x8000001417177221 */ /* 0x000fe20000000000 */
[----:B------:R-:W-:Y:S01]  /*0e50*/  FMUL R50, R50, R37 ;  /* 0x0000002532327220 */ /* 0x000fe20000400000 */
[----:B------:R-:W-:Y:S01]  /*0e60*/  FFMA R10, R24, R3, R9 ;  /* 0x00000003180a7223 */ /* 0x000fe20000000009 */
[----:B------:R-:W-:Y:S01]  /*0e70*/  FFMA R22, R13, 2, R22 ;  /* 0x400000000d167823 */ /* 0x000fe20000000016 */
[----:B------:R-:W-:Y:S01]  /*0e80*/  FADD R8, R17, R8 ;  /* 0x0000000811087221 */ /* 0x000fe20000000000 */
[----:B------:R-:W-:Y:S01]  /*0e90*/  FFMA R15, R50, 2, R15 ;  /* 0x40000000320f7823 */ /* 0x000fe2000000000f */
[----:B------:R-:W-:Y:S01]  /*0ea0*/  FFMA R10, R23, R0, R10 ;  /* 0x00000000170a7223 */ /* 0x000fe2000000000a */
[----:B------:R-:W-:Y:S01]  /*0eb0*/  FADD R21, R22, R7 ;  /* 0x0000000716157221 */ /* 0x000fe20000000000 */
[----:B------:R-:W-:Y:S01]  /*0ec0*/  BSSY B1, `(.L_x_948) ;  /* 0x0000278000017945 */ /* 0x000fe20003800000 */
[----:B------:R-:W-:Y:S01]  /*0ed0*/  FADD R15, R15, R6 ;  /* 0x000000060f0f7221 */ /* 0x000fe20000000000 */
[----:B------:R-:W-:Y:S01]  /*0ee0*/  FADD R5, R10, -R5 ;  /* 0x800000050a057221 */ /* 0x000fe20000000000 */
[----:B------:R-:W-:Y:S01]  /*0ef0*/  FADD R22, R11, -R8 ;  /* 0x800000080b167221 */ /* 0x000fe20000000000 */
[----:B------:R-:W-:Y:S01]  /*0f00*/  FADD R21, R12, -R21 ;  /* 0x800000150c157221 */ /* 0x000fe20000000000 */
[----:B------:R-:W-:Y:S01]  /*0f10*/  FADD R20, R20, -R15 ;  /* 0x8000000f14147221 */ /* 0x000fe20000000000 */
[----:B------:R-:W-:Y:S01]  /*0f20*/  CS2R R12, SRZ ;  /* 0x00000000000c7805 */ /* 0x000fe2000001ff00 */
[----:B------:R-:W-:Y:S01]  /*0f30*/  FSETP.GT.AND P0, PT, R5, c[0x0][0x468], PT ;  /* 0x00011a0005007a0b */ /* 0x000fe20003f04000 */
        /* <DEDUP_REMOVED lines=9> */
[----:B------:R-:W-:-:S03]  /*0fd0*/  MOV R62, RZ ;  /* 0x000000ff003e7202 */ /* 0x000fc60000000f00 */
[----:B------:R-:W-:Y:S05]  /*0fe0*/  @P0 BRA `(.L_x_949) ;  /* 0x0000265000000947 */ /* 0x000fea0003800000 */
[----:B------:R-:W-:Y:S01]  /*0ff0*/  MOV R15, c[0x0][0x570] ;  /* 0x00015c00000f7a02 */ /* 0x000fe20000000f00 */
[----:B------:R-:W-:-:S03]  /*1000*/  IMAD R6, R46, c[0x0][0x570], RZ ;  /* 0x00015c002e067a24 */ /* 0x000fc600078e02ff */
[----:B------:R-:W-:Y:S01]  /*1010*/  SHF.R.S32.HI R7, RZ, 0x1f, R15 ;  /* 0x0000001fff077819 */ /* 0x000fe2000001140f */
[----:B------:R-:W-:-:S04]  /*1020*/  IMAD.WIDE.U32 R14, R18, R15, c[0x0][0x550] ;  /* 0x00015400120e7625 */ /* 0x000fc800078e000f */
[----:B------:R-:W-:-:S05]  /*1030*/  IMAD R7, R18, R7, R6 ;  /* 0x0000000712077224 */ /* 0x000fca00078e0206 */
[----:B------:R-:W-:-:S05]  /*1040*/  IADD3 R15, R15, R7, RZ ;  /* 0x000000070f0f7210 */ /* 0x000fca0007ffe0ff */
[----:B------:R0:W2:Y:S04]  /*1050*/  LDG.E R47, [R14.64+0x4] ;  /* 0x000004100e2f7981 */ /* 0x0000a8000c1e1900 */
[----:B------:R0:W3:Y:S04]  /*1060*/  LDG.E R49, [R14.64] ;  /* 0x000000100e317981 */ /* 0x0000e8000c1e1900 */
[----:B------:R0:W4:Y:S01]  /*1070*/  LDG.E R51, [R14.64+0x8] ;  /* 0x000008100e337981 */ /* 0x000122000c1e1900 */
[----:B------:R-:W-:Y:S02]  /*1080*/  MOV R13, c[0x0][0x360] ;  /* 0x0000d800000d7a02 */ /* 0x000fe40000000f00 */
[----:B------:R-:W-:-:S02]  /*1090*/  MOV R11, c[0x0][0x398] ;  /* 0x0000e600000b7a02 */ /* 0x000fc40000000f00 */
[----:B------:R-:W-:Y:S01]  /*10a0*/  MOV R9, c[0x0][0x3d0] ;  /* 0x0000f40000097a02 */ /* 0x000fe20000000f00 */
[----:B------:R-:W-:Y:S01]  /*10b0*/  IMAD.WIDE R12, R42, R13, c[0x0][0x340] ;  /* 0x0000d0002a0c7625 */ /* 0x000fe200078e020d */
[----:B------:R-:W-:-:S03]  /*10c0*/  MOV R7, c[0x0][0x408] ;  /* 0x0001020000077a02 */ /* 0x000fc60000000f00 */
[C---:B------:R-:W-:Y:S02]  /*10d0*/  IMAD.WIDE R10, R42.reuse, R11, c[0x0][0x378] ;  /* 0x0000de002a0a7625 */ /* 0x040fe400078e020b */
[----:B------:R1:W5:Y:S02]  /*10e0*/  LDG.E R12, [R12.64] ;  /* 0x000000100c0c7981 */ /* 0x000364000c1e1900 */
[C---:B------:R-:W-:Y:S02]  /*10f0*/  IMAD.WIDE R8, R42.reuse, R9, c[0x0][0x3b0] ;  /* 0x0000ec002a087625 */ /* 0x040fe400078e0209 */
[----:B------:R0:W5:Y:S02]  /*1100*/  LDG.E R10, [R10.64] ;  /* 0x000000100a0a7981 */ /* 0x000164000c1e1900 */
[----:B------:R-:W-:Y:S02]  /*1110*/  IMAD.WIDE R6, R42, R7, c[0x0][0x3e8] ;  /* 0x0000fa002a067625 */ /* 0x000fe400078e0207 */
[----:B------:R1:W5:Y:S04]  /*1120*/  LDG.E R9, [R8.64] ;  /* 0x0000001008097981 */ /* 0x000368000c1e1900 */
[----:B------:R1:W5:Y:S01]  /*1130*/  LDG.E R59, [R6.64] ;  /* 0x00000010063b7981 */ /* 0x000362000c1e1900 */
[----:B------:R-:W-:Y:S01]  /*1140*/  FMUL R17, R20, R35 ;  /* 0x0000002314117220 */ /* 0x000fe20000400000 */
[----:B0-----:R-:W-:-:S04]  /*1150*/  FMUL R15, R21, R26 ;  /* 0x0000001a150f7220 */ /* 0x001fc80000400000 */
[----:B------:R-:W-:-:S04]  /*1160*/  FFMA R15, R20, R29, -R15 ;  /* 0x0000001d140f7223 */ /* 0x000fc8000000080f */
[----:B------:R-:W-:Y:S01]  /*1170*/  FADD R15, R15, R56 ;  /* 0x000000380f0f7221 */ /* 0x000fe20000000000 */
[----:B------:R-:W-:Y:S01]  /*1180*/  BSSY B2, `(.L_x_950) ;  /* 0x000003e000027945 */ /* 0x000fe20003800000 */
[----:B--2---:R-:W-:-:S04]  /*1190*/  FMUL R14, R47, R31 ;  /* 0x0000001f2f0e7220 */ /* 0x004fc80000400000 */
[----:B---3--:R-:W-:-:S04]  /*11a0*/  FFMA R14, R49, R30, R14 ;  /* 0x0000001e310e7223 */ /* 0x008fc8000000000e */
[C---:B----4-:R-:W-:Y:S01]  /*11b0*/  FFMA R16, R51.reuse, R28, R14 ;  /* 0x0000001c33107223 */ /* 0x050fe2000000000e */
[----:B-1----:R-:W-:-:S03]  /*11c0*/  FMUL R8, R51, R30 ;  /* 0x0000001e33087220 */ /* 0x002fc60000400000 */
[----:B------:R-:W-:Y:S01]  /*11d0*/  FADD R11, R16, R16 ;  /* 0x00000010100b7221 */ /* 0x000fe20000000000 */
[-C--:B------:R-:W-:Y:S01]  /*11e0*/  FMUL R6, R47, R28.reuse ;  /* 0x0000001c2f067220 */ /* 0x080fe20000400000 */
[----:B------:R-:W-:Y:S02]  /*11f0*/  FFMA R48, R49, R28, -R8 ;  /* 0x0000001c31307223 */ /* 0x000fe40000000808 */
[C---:B------:R-:W-:Y:S01]  /*1200*/  FMUL R7, R11.reuse, R30 ;  /* 0x0000001e0b077220 */ /* 0x040fe20000400000 */
[-C--:B------:R-:W-:Y:S01]  /*1210*/  FMUL R16, R11, R31.reuse ;  /* 0x0000001f0b107220 */ /* 0x080fe20000400000 */
[----:B------:R-:W-:Y:S02]  /*1220*/  FMUL R52, R49, R31 ;  /* 0x0000001f31347220 */ /* 0x000fe40000400000 */
[C---:B------:R-:W-:Y:S01]  /*1230*/  FFMA R8, R60.reuse, R49, R7 ;  /* 0x000000313c087223 */ /* 0x040fe20000000007 */
[----:B------:R-:W-:Y:S01]  /*1240*/  FFMA R7, R60, R47, R16 ;  /* 0x0000002f3c077223 */ /* 0x000fe20000000010 */
[----:B------:R-:W-:Y:S01]  /*1250*/  FFMA R14, R22, R26, -R17 ;  /* 0x0000001a160e7223 */ /* 0x000fe20000000811 */
[----:B------:R-:W-:Y:S01]  /*1260*/  FFMA R16, R51, R31, -R6 ;  /* 0x0000001f33107223 */ /* 0x000fe20000000806 */
[----:B------:R-:W-:Y:S01]  /*1270*/  FMUL R48, R48, R37 ;  /* 0x0000002530307220 */ /* 0x000fe20000400000 */
[----:B------:R-:W-:Y:S01]  /*1280*/  FMUL R50, R11, R28 ;  /* 0x0000001c0b327220 */ /* 0x000fe20000400000 */
[----:B------:R-:W-:Y:S01]  /*1290*/  FMUL R6, R22, R29 ;  /* 0x0000001d16067220 */ /* 0x000fe20000400000 */
[----:B------:R-:W-:Y:S01]  /*12a0*/  FFMA R52, R47, R30, -R52 ;  /* 0x0000001e2f347223 */ /* 0x000fe20000000834 */
[----:B------:R-:W-:Y:S01]  /*12b0*/  FADD R14, R14, R57 ;  /* 0x000000390e0e7221 */ /* 0x000fe20000000000 */
[----:B------:R-:W-:Y:S01]  /*12c0*/  FMUL R11, R16, R37 ;  /* 0x00000025100b7220 */ /* 0x000fe20000400000 */
[----:B------:R-:W-:Y:S01]  /*12d0*/  FFMA R13, R48, 2, R7 ;  /* 0x40000000300d7823 */ /* 0x000fe20000000007 */
[----:B------:R-:W-:Y:S01]  /*12e0*/  FFMA R50, R60, R51, R50 ;  /* 0x000000333c327223 */ /* 0x000fe20000000032 */
[----:B------:R-:W-:Y:S01]  /*12f0*/  FFMA R7, R21, R35, -R6 ;  /* 0x0000002315077223 */ /* 0x000fe20000000806 */
[----:B------:R-:W-:Y:S01]  /*1300*/  FMUL R17, R52, R37 ;  /* 0x0000002534117220 */ /* 0x000fe20000400000 */
[----:B------:R-:W-:Y:S01]  /*1310*/  FFMA R8, R11, 2, R8 ;  /* 0x400000000b087823 */ /* 0x000fe20000000008 */
[----:B------:R-:W-:Y:S01]  /*1320*/  FADD R14, R14, R13 ;  /* 0x0000000d0e0e7221 */ /* 0x000fe20000000000 */
[----:B------:R-:W-:Y:S01]  /*1330*/  FADD R7, R7, R58 ;  /* 0x0000003a07077221 */ /* 0x000fe20000000000 */
[----:B------:R-:W-:Y:S01]  /*1340*/  FFMA R50, R17, 2, R50 ;  /* 0x4000000011327823 */ /* 0x000fe20000000032 */
[----:B------:R-:W-:Y:S01]  /*1350*/  FADD R15, R15, R8 ;  /* 0x000000080f0f7221 */ /* 0x000fe20000000000 */
[----:B------:R-:W-:-:S02]  /*1360*/  FADD R55, R55, -R14 ;  /* 0x8000000e37377221 */ /* 0x000fc40000000000 */
[----:B------:R-:W-:Y:S01]  /*1370*/  FADD R7, R7, R50 ;  /* 0x0000003207077221 */ /* 0x000fe20000000000 */
[----:B------:R-:W-:Y:S01]  /*1380*/  FADD R48, R54, -R15 ;  /* 0x8000000f36307221 */ /* 0x000fe20000000000 */
[----:B------:R-:W-:Y:S02]  /*1390*/  FMUL R6, R2, R55 ;  /* 0x0000003702067220 */ /* 0x000fe40000400000 */
[----:B------:R-:W-:Y:S02]  /*13a0*/  FADD R53, R4, -R7 ;  /* 0x8000000704357221 */ /* 0x000fe40000000000 */
[----:B------:R-:W-:-:S04]  /*13b0*/  FFMA R7, R3, R48, R6 ;  /* 0x0000003003077223 */ /* 0x000fc80000000006 */
[----:B------:R-:W-:-:S04]  /*13c0*/  FFMA R50, R0, R53, R7 ;  /* 0x0000003500327223 */ /* 0x000fc80000000007 */
[-C--:B------:R-:W-:Y:S01]  /*13d0*/  FFMA R8, -R2, R50.reuse, R55 ;  /* 0x0000003202087223 */ /* 0x080fe20000000137 */
[----:B------:R-:W-:-:S03]  /*13e0*/  FFMA R11, -R3, R50, R48 ;  /* 0x00000032030b7223 */ /* 0x000fc60000000130 */
[----:B------:R-:W-:Y:S01]  /*13f0*/  FMUL R4, R8, R8 ;  /* 0x0000000808047220 */ /* 0x000fe20000400000 */
[----:B------:R-:W-:-:S03]  /*1400*/  FFMA R7, -R0, R50, R53 ;  /* 0x0000003200077223 */ /* 0x000fc60000000135 */
[----:B------:R-:W-:-:S04]  /*1410*/  FFMA R4, R11, R11, R4 ;  /* 0x0000000b0b047223 */ /* 0x000fc80000000004 */
[----:B------:R-:W-:-:S05]  /*1420*/  FFMA R13, R7, R7, R4 ;  /* 0x00000007070d7223 */ /* 0x000fca0000000004 */
[----:B------:R-:W-:Y:S01]  /*1430*/  IADD3 R4, R13, -0xd000000, RZ ;  /* 0xf30000000d047810 */ /* 0x000fe20007ffe0ff */
[----:B------:R0:W1:Y:S03]  /*1440*/  MUFU.RSQ R14, R13 ;  /* 0x0000000d000e7308 */ /* 0x0000660000001400 */
[----:B------:R-:W-:Y:S01]  /*1450*/  ISETP.GT.U32.AND P0, PT, R4, 0x727fffff, PT ;  /* 0x727fffff0400780c */ /* 0x000fe20003f04070 */
[----:B-----5:R-:W-:Y:S01]  /*1460*/  FADD R4, R12, c[0x0][0x458] ;  /* 0x000116000c047621 */ /* 0x020fe20000000000 */
[----:B------:R-:W-:Y:S01]  /*1470*/  FADD R6, R10, c[0x0][0x45c] ;  /* 0x000117000a067621 */ /* 0x000fe20000000000 */
[----:B------:R-:W-:Y:S01]  /*1480*/  FADD R9, R9, c[0x0][0x460] ;  /* 0x0001180009097621 */ /* 0x000fe20000000000 */
[----:B------:R-:W-:Y:S01]  /*1490*/  FADD R58, R59, c[0x0][0x464] ;  /* 0x000119003b3a7621 */ /* 0x000fe20000000000 */
[----:B------:R-:W-:Y:S01]  /*14a0*/  FMUL R4, R4, 0.5 ;  /* 0x3f00000004047820 */ /* 0x000fe20000400000 */
[----:B------:R-:W-:Y:S01]  /*14b0*/  FMUL R6, R6, 0.5 ;  /* 0x3f00000006067820 */ /* 0x000fe20000400000 */
[----:B------:R-:W-:Y:S01]  /*14c0*/  FMUL R9, R9, 0.5 ;  /* 0x3f00000009097820 */ /* 0x000fe20000400000 */
[----:B------:R-:W-:-:S05]  /*14d0*/  FMUL R58, R58, 0.5 ;  /* 0x3f0000003a3a7820 */ /* 0x000fca0000400000 */
[----:B------:R-:W-:Y:S05]  /*14e0*/  @!P0 BRA `(.L_x_951) ;  /* 0x0000003000008947 */ /* 0x000fea0003800000 */
[----:B01----:R-:W-:Y:S02]  /*14f0*/  MOV R17, 0x1510 ;  /* 0x0000151000117802 */ /* 0x003fe40000000f00 */
[----:B------:R-:W-:Y:S05]  /*1500*/  CALL.REL.NOINC `($__internal_17_$__cuda_sm20_sqrt_rn_f32_slowpath) ;  /* 0x000040a000007944 */ /* 0x000fea0003c00000 */
[----:B------:R-:W-:Y:S05]  /*1510*/  BRA `(.L_x_952) ;  /* 0x0000004000007947 */ /* 0x000fea0003800000 */
.L_x_951:
[----:B01----:R-:W-:Y:S01]  /*1520*/  FMUL.FTZ R60, R13, R14 ;  /* 0x0000000e0d3c7220 */ /* 0x003fe20000410000 */
[----:B------:R-:W-:-:S03]  /*1530*/  FMUL.FTZ R10, R14, 0.5 ;  /* 0x3f0000000e0a7820 */ /* 0x000fc60000410000 */
[----:B------:R-:W-:-:S04]  /*1540*/  FFMA R13, -R60, R60, R13 ;  /* 0x0000003c3c0d7223 */ /* 0x000fc8000000010d */
[----:B------:R-:W-:Y:S02]  /*1550*/  FFMA R60, R13, R10, R60 ;  /* 0x0000000a0d3c7223 */ /* 0x000fe4000000003c */
.L_x_952:
[----:B------:R-:W-:Y:S05]  /*1560*/  BSYNC B2 ;  /* 0x0000000000027941 */ /* 0x000fea0003800000 */
.L_x_950:
[----:B------:R-:W-:Y:S01]  /*1570*/  FSETP.GT.AND P0, PT, R60, RZ, PT ;  /* 0x000000ff3c00720b */ /* 0x000fe20003f04000 */
[----:B------:R-:W-:Y:S01]  /*1580*/  BSSY B2, `(.L_x_953) ;  /* 0x0000032000027945 */ /* 0x000fe20003800000 */
[----:B------:R-:W-:Y:S01]  /*1590*/  CS2R R56, SRZ ;  /* 0x0000000000387805 */ /* 0x000fe2000001ff00 */
[----:B------:R-:W-:Y:S02]  /*15a0*/  MOV R54, RZ ;  /* 0x000000ff00367202 */ /* 0x000fe40000000f00 */
[----:B------:R-:W-:-:S08]  /*15b0*/  MOV R52, RZ ;  /* 0x000000ff00347202 */ /* 0x000fd00000000f00 */
        /* <DEDUP_REMOVED lines=13> */
[----:B------:R-:W-:Y:S05]  /*1690*/  CALL.REL.NOINC `($__internal_18_$__cuda_sm3x_div_rn_noftz_f32_slowpath) ;  /* 0x0000409000007944 */ /* 0x000fea0003c00000 */
[----:B0-----:R-:W-:Y:S02]  /*16a0*/  MOV R52, R14 ;  /* 0x0000000e00347202 */ /* 0x001fe40000000f00 */
.L_x_956:
[----:B------:R-:W-:Y:S05]  /*16b0*/  BSYNC B3 ;  /* 0x0000000000037941 */ /* 0x000fea0003800000 */
.L_x_955:
        /* <DEDUP_REMOVED lines=14> */
.L_x_958:
[----:B------:R-:W-:Y:S05]  /*17a0*/  BSYNC B3 ;  /* 0x0000000000037941 */ /* 0x000fea0003800000 */
.L_x_957:
        /* <DEDUP_REMOVED lines=14> */
.L_x_959:
[----:B------:R-:W-:Y:S05]  /*1890*/  BSYNC B3 ;  /* 0x0000000000037941 */ /* 0x000fea0003800000 */
.L_x_954:
[----:B------:R-:W-:Y:S05]  /*18a0*/  BSYNC B2 ;  /* 0x0000000000027941 */ /* 0x000fea0003800000 */
.L_x_953:
[----:B------:R-:W-:Y:S01]  /*18b0*/  FMUL R13, R5, R58 ;  /* 0x0000003a050d7220 */ /* 0x000fe20000400000 */
[----:B------:R-:W-:Y:S01]  /*18c0*/  FMUL R15, R9, R60 ;  /* 0x0000003c090f7220 */ /* 0x000fe20000400000 */
[----:B------:R-:W-:Y:S01]  /*18d0*/  FMUL R62, R0, R5 ;  /* 0x00000005003e7220 */ /* 0x000fe20000400000 */
[----:B------:R-:W-:Y:S01]  /*18e0*/  BSSY B2, `(.L_x_960) ;  /* 0x000004f000027945 */ /* 0x000fe20003800000 */
[----:B------:R-:W-:Y:S01]  /*18f0*/  FMUL R14, R4, R13 ;  /* 0x0000000d040e7220 */ /* 0x000fe20000400000 */
[----:B------:R-:W-:Y:S01]  /*1900*/  FMNMX R13, RZ, R50, PT ;  /* 0x00000032ff0d7209 */ /* 0x000fe20003800000 */
[----:B------:R-:W-:Y:S01]  /*1910*/  CS2R R64, SRZ ;  /* 0x0000000000407805 */ /* 0x000fe2000001ff00 */
[----:B------:R-:W-:-:S02]  /*1920*/  MOV R58, RZ ;  /* 0x000000ff003a7202 */ /* 0x000fc40000000f00 */
[CC--:B------:R-:W-:Y:S01]  /*1930*/  FSETP.GEU.AND P1, PT, R15.reuse, |R14|.reuse, PT ;  /* 0x4000000e0f00720b */ /* 0x0c0fe20003f2e000 */
[-C--:B------:R-:W-:Y:S01]  /*1940*/  FMUL R17, R2, R13.reuse ;  /* 0x0000000d02117220 */ /* 0x080fe20000400000 */
[----:B------:R-:W-:Y:S02]  /*1950*/  MOV R63, RZ ;  /* 0x000000ff003f7202 */ /* 0x000fe40000000f00 */
[----:B------:R-:W-:Y:S01]  /*1960*/  FSEL R10, R15, |R14|, !P1 ;  /* 0x4000000e0f0a7208 */ /* 0x000fe20004800000 */
[-C--:B------:R-:W-:Y:S01]  /*1970*/  FMUL R15, R0, R13.reuse ;  /* 0x0000000d000f7220 */ /* 0x080fe20000400000 */
[----:B------:R-:W-:-:S03]  /*1980*/  FMUL R13, R3, R13 ;  /* 0x0000000d030d7220 */ /* 0x000fc60000400000 */
[C---:B------:R-:W-:Y:S01]  /*1990*/  FMUL R61, R10.reuse, R54 ;  /* 0x000000360a3d7220 */ /* 0x040fe20000400000 */
[C---:B------:R-:W-:Y:S01]  /*19a0*/  FMUL R12, R10.reuse, R57 ;  /* 0x000000390a0c7220 */ /* 0x040fe20000400000 */
[----:B------:R-:W-:Y:S02]  /*19b0*/  FMUL R16, R10, R52 ;  /* 0x000000340a107220 */ /* 0x000fe40000400000 */
[C---:B------:R-:W-:Y:S01]  /*19c0*/  FFMA R61, R6.reuse, R17, R61 ;  /* 0x00000011063d7223 */ /* 0x040fe2000000003d */
[C---:B------:R-:W-:Y:S01]  /*19d0*/  FFMA R12, R6.reuse, R13, R12 ;  /* 0x0000000d060c7223 */ /* 0x040fe2000000000c */
[----:B------:R-:W-:Y:S01]  /*19e0*/  FFMA R15, R6, R15, R16 ;  /* 0x0000000f060f7223 */ /* 0x000fe20000000010 */
[-C--:B------:R-:W-:Y:S01]  /*19f0*/  FMUL R13, R2, R5.reuse ;  /* 0x00000005020d7220 */ /* 0x080fe20000400000 */
[----:B------:R-:W-:Y:S02]  /*1a00*/  FMUL R17, R3, R5 ;  /* 0x0000000503117220 */ /* 0x000fe40000400000 */
[C---:B------:R-:W-:Y:S01]  /*1a10*/  FFMA R62, R4.reuse, R62, R15 ;  /* 0x0000003e043e7223 */ /* 0x040fe2000000000f */
[C---:B------:R-:W-:Y:S01]  /*1a20*/  FFMA R16, R4.reuse, R13, R61 ;  /* 0x0000000d04107223 */ /* 0x040fe2000000003d */
[----:B------:R-:W-:Y:S01]  /*1a30*/  FFMA R17, R4, R17, R12 ;  /* 0x0000001104117223 */ /* 0x000fe2000000000c */
[----:B------:R-:W-:Y:S01]  /*1a40*/  MOV R15, RZ ;  /* 0x000000ff000f7202 */ /* 0x000fe20000000f00 */
[----:B------:R-:W-:Y:S05]  /*1a50*/  @!P4 BRA `(.L_x_961) ;  /* 0x000003700000c947 */ /* 0x000fea0003800000 */
[----:B------:R-:W-:-:S04]  /*1a60*/  ISETP.NE.U32.AND P0, PT, RZ, c[0x0][0xab8], PT ;  /* 0x0002ae00ff007a0c */ /* 0x000fc80003f05070 */
[----:B------:R-:W-:-:S13]  /*1a70*/  ISETP.NE.AND.EX P0, PT, RZ, c[0x0][0xabc], PT, P0 ;  /* 0x0002af00ff007a0c */ /* 0x000fda0003f05300 */
[----:B------:R-:W-:Y:S05]  /*1a80*/  @!P0 BRA `(.L_x_962) ;  /* 0x0000014000008947 */ /* 0x000fea0003800000 */
[----:B------:R-:W-:Y:S01]  /*1a90*/  ULDC UR13, c[0x0][0xad8] ;  /* 0x0002b600000d7ab9 */ /* 0x000fe20000000800 */
[----:B------:R-:W-:Y:S01]  /*1aa0*/  MOV R13, c[0x0][0xad8] ;  /* 0x0002b600000d7a02 */ /* 0x000fe20000000f00 */
[----:B------:R-:W-:Y:S01]  /*1ab0*/  USHF.R.S32.HI UR13, URZ, 0x1f, UR13 ;  /* 0x0000001f3f0d7899 */ /* 0x000fe2000801140d */
[----:B------:R-:W-:-:S03]  /*1ac0*/  IMAD R15, R27, c[0x0][0xad8], RZ ;  /* 0x0002b6001b0f7a24 */ /* 0x000fc600078e02ff */
[----:B------:R-:W-:-:S04]  /*1ad0*/  IMAD.WIDE.U32 R12, R40, R13, c[0x0][0xab8] ;  /* 0x0002ae00280c7625 */ /* 0x000fc800078e000d */
[----:B------:R-:W-:-:S05]  /*1ae0*/  IMAD R15, R40, UR13, R15 ;  /* 0x0000000d280f7c24 */ /* 0x000fca000f8e020f */
        /* <DEDUP_REMOVED lines=14> */
.L_x_962:
[----:B------:R-:W-:Y:S01]  /*1bd0*/  ISETP.NE.U32.AND P0, PT, RZ, c[0x0][0x608], PT ;  /* 0x00018200ff007a0c */ /* 0x000fe20003f05070 */
[----:B------:R-:W-:-:S02]  /*1be0*/  ULDC UR13, c[0x0][0x620] ;  /* 0x00018800000d7ab9 */ /* 0x000fc40000000800 */
[----:B------:R-:W-:Y:S01]  /*1bf0*/  USHF.R.S32.HI UR13, URZ, 0x1f, UR13 ;  /* 0x0000001f3f0d7899 */ /* 0x000fe2000801140d */
        /* <DEDUP_REMOVED lines=14> */
[----:B------:R-:W-:-:S02]  /*1ce0*/  MOV R58, RZ ;  /* 0x000000ff003a7202 */ /* 0x000fc40000000f00 */
        /* <DEDUP_REMOVED lines=8> */
.L_x_963:
[----:B------:R-:W-:Y:S01]  /*1d70*/  FADD R65, RZ, R15 ;  /* 0x0000000fff417221 */ /* 0x000fe20000000000 */
[----:B------:R-:W-:Y:S01]  /*1d80*/  FADD R63, RZ, R56 ;  /* 0x00000038ff3f7221 */ /* 0x000fe20000000000 */
[----:B------:R-:W-:Y:S01]  /*1d90*/  FADD R64, RZ, R58 ;  /* 0x0000003aff407221 */ /* 0x000fe20000000000 */
[----:B------:R-:W-:Y:S01]  /*1da0*/  FADD R58, RZ, R61 ;  /* 0x0000003dff3a7221 */ /* 0x000fe20000000000 */
[----:B------:R-:W-:Y:S01]  /*1db0*/  FADD R15, RZ, R66 ;  /* 0x00000042ff0f7221 */ /* 0x000fe20000000000 */
[----:B------:R-:W-:-:S02]  /*1dc0*/  FADD R56, RZ, R67 ;  /* 0x00000043ff387221 */ /* 0x000fc40000000000 */
.L_x_961:
[----:B------:R-:W-:Y:S05]  /*1dd0*/  BSYNC B2 ;  /* 0x0000000000027941 */ /* 0x000fea0003800000 */
.L_x_960:
        /* <DEDUP_REMOVED lines=11> */
[----:B--2---:R-:W-:Y:S01]  /*1e90*/  FADD R58, R58, -R61 ;  /* 0x8000003d3a3a7221 */ /* 0x004fe20000000000 */
[----:B---3--:R-:W-:Y:S01]  /*1ea0*/  FADD R15, R15, -R66 ;  /* 0x800000420f0f7221 */ /* 0x008fe20000000000 */
[----:B----4-:R-:W-:Y:S01]  /*1eb0*/  FADD R56, R56, -R67 ;  /* 0x8000004338387221 */ /* 0x010fe20000000000 */
[----:B------:R-:W-:Y:S05]  /*1ec0*/  BRA `(.L_x_965) ;  /* 0x000000e000007947 */ /* 0x000fea0003800000 */
.L_x_964:
        /* <DEDUP_REMOVED lines=14> */
.L_x_965:
[-C--:B------:R-:W-:Y:S01]  /*1fb0*/  FMUL R13, R22, R64.reuse ;  /* 0x00000040160d7220 */ /* 0x080fe20000400000 */
[C---:B------:R-:W-:Y:S01]  /*1fc0*/  FMUL R12, R20.reuse, R63 ;  /* 0x0000003f140c7220 */ /* 0x040fe20000400000 */
[-C--:B------:R-:W-:Y:S01]  /*1fd0*/  FMUL R61, R21, R65.reuse ;  /* 0x00000041153d7220 */ /* 0x080fe20000400000 */
[-C--:B------:R-:W-:Y:S01]  /*1fe0*/  FMUL R67, R17, R64.reuse ;  /* 0x0000004011437220 */ /* 0x080fe20000400000 */
[----:B------:R-:W-:Y:S01]  /*1ff0*/  FFMA R66, R20, R65, -R13 ;  /* 0x0000004114427223 */ /* 0x000fe2000000080d */
[----:B------:R-:W-:Y:S01]  /*2000*/  FFMA R13, R21, R64, -R12 ;  /* 0x00000040150d7223 */ /* 0x000fe2000000080c */
[----:B------:R-:W-:Y:S01]  /*2010*/  FFMA R61, R22, R63, -R61 ;  /* 0x0000003f163d7223 */ /* 0x000fe2000000083d */
[----:B------:R-:W-:Y:S01]  /*2020*/  FSETP.GEU.AND P0, PT, R14, RZ, PT ;  /* 0x000000ff0e00720b */ /* 0x000fe20003f0e000 */
[----:B------:R-:W-:Y:S01]  /*2030*/  FADD R15, -R66, R15 ;  /* 0x0000000f420f7221 */ /* 0x000fe20000000100 */
[----:B------:R-:W-:Y:S01]  /*2040*/  FADD R13, -R13, R58 ;  /* 0x0000003a0d0d7221 */ /* 0x000fe20000000100 */
[----:B------:R-:W-:Y:S01]  /*2050*/  FADD R56, -R61, R56 ;  /* 0x000000383d387221 */ /* 0x000fe20000000100 */
[-C--:B------:R-:W-:Y:S01]  /*2060*/  FFMA R58, R62, R65.reuse, -R67 ;  /* 0x000000413e3a7223 */ /* 0x080fe20000000843 */
[----:B------:R-:W-:Y:S01]  /*2070*/  FADD R15, RZ, R15 ;  /* 0x0000000fff0f7221 */ /* 0x000fe20000000000 */
[----:B------:R-:W-:Y:S01]  /*2080*/  FADD R61, RZ, R13 ;  /* 0x0000000dff3d7221 */ /* 0x000fe20000000000 */
[----:B------:R-:W-:Y:S01]  /*2090*/  FADD R13, RZ, R56 ;  /* 0x00000038ff0d7221 */ /* 0x000fe20000000000 */
[----:B------:R-:W-:Y:S01]  /*20a0*/  FMUL R56, R16, R65 ;  /* 0x0000004110387220 */ /* 0x000fe20000400000 */
[----:B------:R-:W-:Y:S01]  /*20b0*/  FMUL R12, R15, R54 ;  /* 0x000000360f0c7220 */ /* 0x000fe20000400000 */
[-C--:B------:R-:W-:Y:S01]  /*20c0*/  FMUL R65, R62, R63.reuse ;  /* 0x0000003f3e417220 */ /* 0x080fe20000400000 */
[----:B------:R-:W-:Y:S01]  /*20d0*/  FSETP.GT.AND P2, PT, R60, RZ, PT ;  /* 0x000000ff3c00720b */ /* 0x000fe20003f44000 */
[----:B------:R-:W-:Y:S01]  /*20e0*/  FFMA R56, R17, R63, -R56 ;  /* 0x0000003f11387223 */ /* 0x000fe20000000838 */
[----:B------:R-:W-:Y:S01]  /*20f0*/  FFMA R12, R61, R57, R12 ;  /* 0x000000393d0c7223 */ /* 0x000fe2000000000c */
[----:B------:R-:W-:Y:S01]  /*2100*/  FADD R17, R59, c[0x0][0x464] ;  /* 0x000119003b117621 */ /* 0x000fe20000000000 */
[----:B------:R-:W-:Y:S01]  /*2110*/  FFMA R59, R16, R64, -R65 ;  /* 0x00000040103b7223 */ /* 0x000fe20000000841 */
[----:B------:R-:W-:Y:S01]  /*2120*/  BSSY B2, `(.L_x_966) ;  /* 0x0000062000027945 */ /* 0x000fe20003800000 */
[----:B------:R-:W-:Y:S01]  /*2130*/  FFMA R12, R13, R52, R12 ;  /* 0x000000340d0c7223 */ /* 0x000fe2000000000c */
[----:B------:R-:W-:Y:S01]  /*2140*/  FMUL R62, R17, 0.5 ;  /* 0x3f000000113e7820 */ /* 0x000fe20000400000 */
[C---:B------:R-:W-:Y:S01]  /*2150*/  FFMA R66, R10.reuse, R61, RZ ;  /* 0x0000003d0a427223 */ /* 0x040fe200000000ff */
[----:B------:R-:W-:Y:S01]  /*2160*/  FFMA R67, R10, R15, RZ ;  /* 0x0000000f0a437223 */ /* 0x000fe200000000ff */
[----:B------:R-:W-:Y:S01]  /*2170*/  FADD R14, RZ, R12 ;  /* 0x0000000cff0e7221 */ /* 0x000fe20000000000 */
[----:B------:R-:W-:Y:S01]  /*2180*/  CS2R R64, SRZ ;  /* 0x0000000000407805 */ /* 0x000fe2000001ff00 */
[----:B------:R-:W-:-:S03]  /*2190*/  MOV R17, RZ ;  /* 0x000000ff00117202 */ /* 0x000fc60000000f00 */
[C---:B------:R-:W-:Y:S02]  /*21a0*/  FSEL R12, R14.reuse, RZ, P1 ;  /* 0x000000ff0e0c7208 */ /* 0x040fe40000800000 */
[----:B------:R-:W-:Y:S02]  /*21b0*/  FSEL R14, R14, RZ, !P1 ;  /* 0x000000ff0e0e7208 */ /* 0x000fe40004800000 */
[----:B------:R-:W-:Y:S01]  /*21c0*/  FSEL R16, -R12, R12, !P0 ;  /* 0x0000000c0c107208 */ /* 0x000fe20004000100 */
[----:B------:R-:W-:-:S04]  /*21d0*/  FMUL R12, R5, R62 ;  /* 0x0000003e050c7220 */ /* 0x000fc80000400000 */
[----:B------:R-:W-:-:S04]  /*21e0*/  FADD R69, RZ, R16 ;  /* 0x00000010ff457221 */ /* 0x000fc80000000000 */
[-C--:B------:R-:W-:Y:S01]  /*21f0*/  FFMA R16, R4, R69.reuse, RZ ;  /* 0x0000004504107223 */ /* 0x080fe200000000ff */
[----:B------:R-:W-:Y:S01]  /*2200*/  FFMA R63, R12, R69, RZ ;  /* 0x000000450c3f7223 */ /* 0x000fe200000000ff */
[----:B------:R-:W-:Y:S01]  /*2210*/  FFMA R69, R10, R13, RZ ;  /* 0x0000000d0a457223 */ /* 0x000fe200000000ff */
[----:B------:R-:W-:Y:S01]  /*2220*/  FFMA R12, R9, R14, RZ ;  /* 0x0000000e090c7223 */ /* 0x000fe200000000ff */
[----:B------:R-:W-:Y:S01]  /*2230*/  FFMA R9, R14, R60, RZ ;  /* 0x0000003c0e097223 */ /* 0x000fe200000000ff */
[----:B------:R-:W-:Y:S01]  /*2240*/  FFMA R62, R16, R62, RZ ;  /* 0x0000003e103e7223 */ /* 0x000fe200000000ff */
[----:B------:R-:W-:Y:S01]  /*2250*/  FFMA R10, R5, R16, RZ ;  /* 0x00000010050a7223 */ /* 0x000fe200000000ff */
        /* <DEDUP_REMOVED lines=15> */
.L_x_969:
[----:B------:R-:W-:Y:S05]  /*2350*/  BSYNC B3 ;  /* 0x0000000000037941 */ /* 0x000fea0003800000 */
.L_x_968:
        /* <DEDUP_REMOVED lines=14> */
.L_x_971:
[----:B------:R-:W-:Y:S05]  /*2440*/  BSYNC B3 ;  /* 0x0000000000037941 */ /* 0x000fea0003800000 */
.L_x_970:
        /* <DEDUP_REMOVED lines=14> */
.L_x_973:
[----:B------:R-:W-:Y:S05]  /*2530*/  BSYNC B3 ;  /* 0x0000000000037941 */ /* 0x000fea0003800000 */
.L_x_972:
        /* <DEDUP_REMOVED lines=10> */
[----:B------:R-:W-:Y:S05]  /*25e0*/  CALL.REL.NOINC `($__internal_16_$__cuda_sm20_rcp_rn_f32_slowpath) ;  /* 0x00002c6000007944 */ /* 0x000fea0003c00000 */
[----:B------:R-:W-:Y:S05]  /*25f0*/  BRA `(.L_x_976) ;  /* 0x0000004000007947 */ /* 0x000fea0003800000 */
.L_x_975:
[----:B------:R-:W0:Y:S02]  /*2600*/  MUFU.RCP R8, R60 ;  /* 0x0000003c00087308 */ /* 0x000e240000001000 */
[----:B0-----:R-:W-:-:S04]  /*2610*/  FFMA R7, R8, R60, -1 ;  /* 0xbf80000008077423 */ /* 0x001fc8000000003c */
[----:B------:R-:W-:-:S04]  /*2620*/  FADD.FTZ R7, -R7, -RZ ;  /* 0x800000ff07077221 */ /* 0x000fc80000010100 */
[----:B------:R-:W-:Y:S02]  /*2630*/  FFMA R8, R8, R7, R8 ;  /* 0x0000000708087223 */ /* 0x000fe40000000008 */
.L_x_976:
[----:B------:R-:W-:Y:S05]  /*2640*/  BSYNC B3 ;  /* 0x0000000000037941 */ /* 0x000fea0003800000 */
.L_x_974:
        /* <DEDUP_REMOVED lines=15> */
.L_x_967:
[----:B------:R-:W-:Y:S05]  /*2740*/  BSYNC B2 ;  /* 0x0000000000027941 */ /* 0x000fea0003800000 */
.L_x_966:
[----:B------:R-:W-:Y:S01]  /*2750*/  FMNMX R7, RZ, R50, PT ;  /* 0x00000032ff077209 */ /* 0x000fe20003800000 */
[-C--:B------:R-:W-:Y:S01]  /*2760*/  FMUL R12, R2, R5.reuse ;  /* 0x00000005020c7220 */ /* 0x080fe20000400000 */
[----:B------:R-:W-:Y:S01]  /*2770*/  FMUL R11, R3, R5 ;  /* 0x00000005030b7220 */ /* 0x000fe20000400000 */
[C---:B------:R-:W-:Y:S01]  /*2780*/  FFMA R8, R6.reuse, R15, RZ ;  /* 0x0000000f06087223 */ /* 0x040fe200000000ff */
[----:B------:R-:W-:Y:S01]  /*2790*/  FFMA R14, R6, R61, RZ ;  /* 0x0000003d060e7223 */ /* 0x000fe200000000ff */
[----:B------:R-:W-:Y:S01]  /*27a0*/  FMUL R68, R2, R7 ;  /* 0x0000000702447220 */ /* 0x000fe20000400000 */
[-C--:B------:R-:W-:Y:S01]  /*27b0*/  FMUL R12, R12, R15.reuse ;  /* 0x0000000f0c0c7220 */ /* 0x080fe20000400000 */
[-C--:B------:R-:W-:Y:S01]  /*27c0*/  FFMA R16, R7, R8.reuse, RZ ;  /* 0x0000000807107223 */ /* 0x080fe200000000ff */
[----:B------:R-:W-:Y:S01]  /*27d0*/  FMUL R52, R2, R8 ;  /* 0x0000000802347220 */ /* 0x000fe20000400000 */
[----:B------:R-:W-:Y:S01]  /*27e0*/  FMUL R68, R68, R15 ;  /* 0x0000000f44447220 */ /* 0x000fe20000400000 */
[----:B------:R-:W-:Y:S01]  /*27f0*/  FFMA R12, R11, R61, R12 ;  /* 0x0000003d0b0c7223 */ /* 0x000fe2000000000c */
[C---:B------:R-:W-:Y:S01]  /*2800*/  FFMA R15, R4.reuse, R15, RZ ;  /* 0x0000000f040f7223 */ /* 0x040fe200000000ff */
[----:B------:R-:W-:Y:S01]  /*2810*/  FMUL R11, R47, R30 ;  /* 0x0000001e2f0b7220 */ /* 0x000fe20000400000 */
[----:B------:R-:W-:Y:S01]  /*2820*/  FMUL R60, R49, R31 ;  /* 0x0000001f313c7220 */ /* 0x000fe20000400000 */
[----:B------:R-:W-:Y:S01]  /*2830*/  FMUL R8, R51, R37 ;  /* 0x0000002533087220 */ /* 0x000fe20000400000 */
[----:B------:R-:W-:Y:S01]  /*2840*/  FFMA R67, R5, R15, R16 ;  /* 0x0000000f05437223 */ /* 0x000fe20000000010 */
[----:B------:R-:W-:Y:S01]  /*2850*/  FFMA R54, R4, R61, RZ ;  /* 0x0000003d04367223 */ /* 0x000fe200000000ff */
[----:B------:R-:W-:Y:S01]  /*2860*/  FMUL R16, R2, R15 ;  /* 0x0000000f02107220 */ /* 0x000fe20000400000 */
[----:B------:R-:W-:Y:S01]  /*2870*/  FADD R57, R11, R11 ;  /* 0x0000000b0b397221 */ /* 0x000fe20000000000 */
[-C--:B------:R-:W-:Y:S01]  /*2880*/  FFMA R69, R3, R14.reuse, R52 ;  /* 0x0000000e03457223 */ /* 0x080fe20000000034 */
[----:B------:R-:W-:Y:S01]  /*2890*/  FADD R60, R60, R60 ;  /* 0x0000003c3c3c7221 */ /* 0x000fe20000000000 */
[----:B------:R-:W-:Y:S01]  /*28a0*/  FADD R11, R8, R8 ;  /* 0x00000008080b7221 */ /* 0x000fe20000000000 */
[----:B------:R-:W-:Y:S01]  /*28b0*/  FFMA R14, R7, R14, RZ ;  /* 0x0000000e070e7223 */ /* 0x000fe200000000ff */
[C---:B------:R-:W-:Y:S01]  /*28c0*/  FMUL R71, R3.reuse, R7 ;  /* 0x0000000703477220 */ /* 0x040fe20000400000 */
[-C--:B------:R-:W-:Y:S01]  /*28d0*/  FFMA R73, R3, R54.reuse, R16 ;  /* 0x0000003603497223 */ /* 0x080fe20000000010 */
[C---:B------:R-:W-:Y:S01]  /*28e0*/  FADD R52, -R11.reuse, R60 ;  /* 0x0000003c0b347221 */ /* 0x040fe20000000100 */
[--C-:B------:R-:W-:Y:S01]  /*28f0*/  FADD R16, R11, R57.reuse ;  /* 0x000000390b107221 */ /* 0x100fe20000000000 */
[----:B------:R-:W-:Y:S01]  /*2900*/  FFMA R15, R5, R54, R14 ;  /* 0x00000036050f7223 */ /* 0x000fe2000000000e */
[----:B------:R-:W-:Y:S01]  /*2910*/  FADD R11, -R60, R57 ;  /* 0x000000393c0b7221 */ /* 0x000fe20000000100 */
[----:B------:R-:W-:Y:S01]  /*2920*/  FFMA R68, R71, R61, R68 ;  /* 0x0000003d47447223 */ /* 0x000fe20000000044 */
[-C--:B------:R-:W-:Y:S01]  /*2930*/  FMUL R57, R28, R37.reuse ;  /* 0x000000251c397220 */ /* 0x080fe20000400000 */
[CC--:B------:R-:W-:Y:S01]  /*2940*/  FMUL R14, R31.reuse, R30.reuse ;  /* 0x0000001e1f0e7220 */ /* 0x0c0fe20000400000 */
[----:B------:R-:W-:Y:S01]  /*2950*/  FMUL R61, R30, R37 ;  /* 0x000000251e3d7220 */ /* 0x000fe20000400000 */
[C---:B------:R-:W-:Y:S01]  /*2960*/  FMUL R54, R28.reuse, R31 ;  /* 0x0000001f1c367220 */ /* 0x040fe20000400000 */
[-C--:B------:R-:W-:Y:S01]  /*2970*/  FFMA R57, R28, R37.reuse, R57 ;  /* 0x000000251c397223 */ /* 0x080fe20000000039 */
[----:B------:R-:W-:Y:S01]  /*2980*/  FFMA R14, R31, R30, R14 ;  /* 0x0000001e1f0e7223 */ /* 0x000fe2000000000e */
[----:B------:R-:W-:Y:S01]  /*2990*/  FFMA R66, R30, R37, R61 ;  /* 0x000000251e427223 */ /* 0x000fe2000000003d */
[----:B------:R-:W-:Y:S01]  /*29a0*/  FFMA R71, R28, R31, R54 ;  /* 0x0000001f1c477223 */ /* 0x000fe20000000036 */
[-C--:B------:R-:W-:Y:S01]  /*29b0*/  FFMA R61, R6, R13.reuse, RZ ;  /* 0x0000000d063d7223 */ /* 0x080fe200000000ff */
[C-C-:B------:R-:W-:Y:S01]  /*29c0*/  FADD R54, R57.reuse, R14.reuse ;  /* 0x0000000e39367221 */ /* 0x140fe20000000000 */
[----:B------:R-:W-:Y:S01]  /*29d0*/  FADD R60, R57, -R14 ;  /* 0x8000000e393c7221 */ /* 0x000fe20000000000 */
[C-C-:B------:R-:W-:Y:S01]  /*29e0*/  FADD R57, R66.reuse, R71.reuse ;  /* 0x0000004742397221 */ /* 0x140fe20000000000 */
[----:B------:R-:W-:Y:S01]  /*29f0*/  FADD R6, R66, -R71 ;  /* 0x8000004742067221 */ /* 0x000fe20000000000 */
[----:B------:R-:W-:Y:S01]  /*2a00*/  FFMA R71, R4, R13, RZ ;  /* 0x0000000d04477223 */ /* 0x000fe200000000ff */
[CC--:B------:R-:W-:Y:S01]  /*2a10*/  FFMA R14, R0.reuse, R61.reuse, R69 ;  /* 0x0000003d000e7223 */ /* 0x0c0fe20000000045 */
[----:B------:R-:W-:Y:S01]  /*2a20*/  FFMA R4, R7, R61, RZ ;  /* 0x0000003d07047223 */ /* 0x000fe200000000ff */
[C---:B------:R-:W-:Y:S01]  /*2a30*/  FMUL R69, R0.reuse, R5 ;  /* 0x0000000500457220 */ /* 0x040fe20000400000 */
[----:B------:R-:W-:Y:S01]  /*2a40*/  FADD R66, RZ, -R17 ;  /* 0x80000011ff427221 */ /* 0x000fe20000000000 */
[----:B------:R-:W-:Y:S01]  /*2a50*/  FADD R70, RZ, -R65 ;  /* 0x80000041ff467221 */ /* 0x000fe20000000000 */
[----:B------:R-:W-:Y:S01]  /*2a60*/  FFMA R61, R5, R71, R4 ;  /* 0x00000047053d7223 */ /* 0x000fe20000000004 */
[----:B------:R-:W-:Y:S01]  /*2a70*/  FFMA R4, R69, R13, R12 ;  /* 0x0000000d45047223 */ /* 0x000fe2000000000c */
[----:B------:R-:W-:Y:S01]  /*2a80*/  FADD R69, RZ, -R64 ;  /* 0x80000040ff457221 */ /* 0x000fe20000000000 */
[C---:B------:R-:W-:Y:S01]  /*2a90*/  FFMA R5, R0.reuse, R71, R73 ;  /* 0x0000004700057223 */ /* 0x040fe20000000049 */
[----:B------:R-:W-:Y:S01]  /*2aa0*/  FMUL R7, R0, R7 ;  /* 0x0000000700077220 */ /* 0x000fe20000400000 */
[----:B------:R-:W-:Y:S01]  /*2ab0*/  FMUL R73, R47, R31 ;  /* 0x0000001f2f497220 */ /* 0x000fe20000400000 */
[----:B------:R-:W-:Y:S01]  /*2ac0*/  FMUL R72, R2, R69 ;  /* 0x0000004502487220 */ /* 0x000fe20000400000 */
[CC--:B------:R-:W-:Y:S01]  /*2ad0*/  FFMA R15, R50.reuse, R66.reuse, R15 ;  /* 0x00000042320f7223 */ /* 0x0c0fe2000000000f */
[----:B------:R-:W-:Y:S01]  /*2ae0*/  FFMA R7, R7, R13, R68 ;  /* 0x0000000d07077223 */ /* 0x000fe20000000044 */
[----:B------:R-:W-:Y:S01]  /*2af0*/  FADD R13, R73, R73 ;  /* 0x00000049490d7221 */ /* 0x000fe20000000000 */
[----:B------:R-:W-:Y:S01]  /*2b00*/  FFMA R71, R3, R66, R72 ;  /* 0x0000004203477223 */ /* 0x000fe20000000048 */
[C---:B------:R-:W-:Y:S01]  /*2b10*/  FFMA R66, R50.reuse, R70, R61 ;  /* 0x0000004632427223 */ /* 0x040fe2000000003d */
[----:B------:R-:W-:Y:S01]  /*2b20*/  FMUL R61, R51, R28 ;  /* 0x0000001c333d7220 */ /* 0x000fe20000400000 */
[----:B------:R-:W-:Y:S01]  /*2b30*/  FMUL R68, R49, R30 ;  /* 0x0000001e31447220 */ /* 0x000fe20000400000 */
[----:B------:R-:W-:Y:S01]  /*2b40*/  FFMA R12, R50, R69, R67 ;  /* 0x00000045320c7223 */ /* 0x000fe20000000043 */
[----:B------:R-:W-:Y:S01]  /*2b50*/  FFMA R71, R0, R70, R71 ;  /* 0x0000004600477223 */ /* 0x000fe20000000047 */
[----:B------:R-:W-:Y:S01]  /*2b60*/  FADD R67, R61, R61 ;  /* 0x0000003d3d437221 */ /* 0x000fe20000000000 */
[----:B------:R-:W-:Y:S01]  /*2b70*/  FFMA R70, R68, 2, R13 ;  /* 0x4000000044467823 */ /* 0x000fe2000000000d */
[----:B------:R-:W-:Y:S01]  /*2b80*/  FSETP.GEU.AND P0, PT, R50, RZ, PT ;  /* 0x000000ff3200720b */ /* 0x000fe20003f0e000 */
[----:B------:R-:W-:Y:S01]  /*2b90*/  FADD R14, RZ, R14 ;  /* 0x0000000eff0e7221 */ /* 0x000fe20000000000 */
[--C-:B------:R-:W-:Y:S01]  /*2ba0*/  FADD R69, R13, R67.reuse ;  /* 0x000000430d457221 */ /* 0x100fe20000000000 */
[----:B------:R-:W-:Y:S01]  /*2bb0*/  FFMA R50, R68, 2, R67 ;  /* 0x4000000044327823 */ /* 0x000fe20000000043 */
[----:B------:R-:W-:Y:S01]  /*2bc0*/  FFMA R61, R61, 4, R70 ;  /* 0x408000003d3d7823 */ /* 0x000fe20000000046 */
[----:B------:R-:W-:Y:S01]  /*2bd0*/  FMUL R13, R51, R31 ;  /* 0x0000001f330d7220 */ /* 0x000fe20000400000 */
[----:B------:R-:W-:Y:S01]  /*2be0*/  FMUL R70, R47, R28 ;  /* 0x0000001c2f467220 */ /* 0x000fe20000400000 */
[-C--:B------:R-:W-:Y:S01]  /*2bf0*/  FMUL R67, R49, R37.reuse ;  /* 0x0000002531437220 */ /* 0x080fe20000400000 */
[-C--:B------:R-:W-:Y:S01]  /*2c00*/  FMUL R47, R47, R37.reuse ;  /* 0x000000252f2f7220 */ /* 0x080fe20000400000 */
[----:B------:R-:W-:Y:S01]  /*2c10*/  FADD R72, R13, R13 ;  /* 0x0000000d0d487221 */ /* 0x000fe20000000000 */
[----:B------:R-:W-:Y:S01]  /*2c20*/  FADD R70, R70, R70 ;  /* 0x0000004646467221 */ /* 0x000fe20000000000 */
[C---:B------:R-:W-:Y:S01]  /*2c30*/  FADD R13, R67.reuse, R67 ;  /* 0x00000043430d7221 */ /* 0x040fe20000000000 */
[----:B------:R-:W-:Y:S01]  /*2c40*/  FFMA R68, R68, 4, R69 ;  /* 0x4080000044447823 */ /* 0x000fe20000000045 */
[--C-:B------:R-:W-:Y:S01]  /*2c50*/  FFMA R69, R67, 4, R72.reuse ;  /* 0x4080000043457823 */ /* 0x100fe20000000048 */
[----:B------:R-:W-:Y:S01]  /*2c60*/  FMUL R51, R51, R30 ;  /* 0x0000001e33337220 */ /* 0x000fe20000400000 */
[C---:B------:R-:W-:Y:S01]  /*2c70*/  FADD R72, R13.reuse, R72 ;  /* 0x000000480d487221 */ /* 0x040fe20000000000 */
[----:B------:R-:W-:Y:S01]  /*2c80*/  FADD R67, R13, -R70 ;  /* 0x800000460d437221 */ /* 0x000fe20000000000 */
[----:B------:R-:W-:Y:S01]  /*2c90*/  FMUL R13, R49, R28 ;  /* 0x0000001c310d7220 */ /* 0x000fe20000400000 */
[C---:B------:R-:W-:Y:S01]  /*2ca0*/  FMUL R76, R47.reuse, 4 ;  /* 0x408000002f4c7820 */ /* 0x040fe20000400000 */
[----:B------:R-:W-:Y:S01]  /*2cb0*/  FADD R74, R47, R47 ;  /* 0x0000002f2f4a7221 */ /* 0x000fe20000000000 */
[----:B------:R-:W-:Y:S01]  /*2cc0*/  FADD R47, R51, R51 ;  /* 0x00000033332f7221 */ /* 0x000fe20000000000 */
[----:B------:R-:W-:Y:S01]  /*2cd0*/  FMUL R51, R37, R37 ;  /* 0x0000002525337220 */ /* 0x000fe20000400000 */
[C---:B------:R-:W-:Y:S01]  /*2ce0*/  FFMA R76, R13.reuse, 2, R76 ;  /* 0x400000000d4c7823 */ /* 0x040fe2000000004c */
[----:B------:R-:W-:Y:S01]  /*2cf0*/  FFMA R13, R13, 2, R74 ;  /* 0x400000000d0d7823 */ /* 0x000fe2000000004a */
[----:B------:R-:W-:Y:S01]  /*2d00*/  FADD R74, R74, -R47 ;  /* 0x8000002f4a4a7221 */ /* 0x000fe20000000000 */
[----:B------:R-:W-:Y:S01]  /*2d10*/  FADD R70, -R70, R69 ;  /* 0x0000004546467221 */ /* 0x000fe20000000100 */
[----:B------:R-:W-:Y:S01]  /*2d20*/  FADD R76, -R47, R76 ;  /* 0x0000004c2f4c7221 */ /* 0x000fe20000000100 */
[----:B------:R-:W-:Y:S01]  /*2d30*/  FFMA R47, R8, 4, R11 ;  /* 0x40800000082f7823 */ /* 0x000fe2000000000b */
[-C--:B------:R-:W-:Y:S01]  /*2d40*/  FMUL R11, R30, R30.reuse ;  /* 0x0000001e1e0b7220 */ /* 0x080fe20000400000 */
[-C--:B------:R-:W-:Y:S01]  /*2d50*/  FMUL R78, R31, R31.reuse ;  /* 0x0000001f1f4e7220 */ /* 0x080fe20000400000 */
[----:B------:R-:W-:Y:S01]  /*2d60*/  FSEL R14, R14, RZ, !P0 ;  /* 0x000000ff0e0e7208 */ /* 0x000fe20004000000 */
[----:B------:R-:W-:Y:S01]  /*2d70*/  FADD R4, R63, R4 ;  /* 0x000000043f047221 */ /* 0x000fe20000000000 */
[----:B------:R-:W-:Y:S01]  /*2d80*/  FFMA R8, R30, R30, R11 ;  /* 0x0000001e1e087223 */ /* 0x000fe2000000000b */
[-C--:B------:R-:W-:Y:S01]  /*2d90*/  FMUL R11, R28, R28.reuse ;  /* 0x0000001c1c0b7220 */ /* 0x080fe20000400000 */
[----:B------:R-:W-:Y:S01]  /*2da0*/  FFMA R78, R31, R31, R78 ;  /* 0x0000001f1f4e7223 */ /* 0x000fe2000000004e */
[----:B------:R-:W-:Y:S01]  /*2db0*/  FADD R71, R14, R71 ;  /* 0x000000470e477221 */ /* 0x000fe20000000000 */
[----:B------:R-:W-:Y:S01]  /*2dc0*/  FFMA R69, R51, 2, R8 ;  /* 0x4000000033457823 */ /* 0x000fe20000000008 */
[C---:B------:R-:W-:Y:S01]  /*2dd0*/  FFMA R80, R28.reuse, R28, R11 ;  /* 0x0000001c1c507223 */ /* 0x040fe2000000000b */
[----:B------:R-:W-:Y:S01]  /*2de0*/  FMUL R8, R31, R37 ;  /* 0x000000251f087220 */ /* 0x000fe20000400000 */
[CC--:B------:R-:W-:Y:S01]  /*2df0*/  FMUL R11, R28.reuse, R30.reuse ;  /* 0x0000001e1c0b7220 */ /* 0x0c0fe20000400000 */
[----:B------:R-:W-:Y:S01]  /*2e00*/  FFMA R49, R51, 2, R78 ;  /* 0x4000000033317823 */ /* 0x000fe2000000004e */
[----:B------:R-:W-:Y:S01]  /*2e10*/  FFMA R14, R53, R71, R66 ;  /* 0x00000047350e7223 */ /* 0x000fe20000000042 */
[----:B------:R-:W-:Y:S01]  /*2e20*/  FFMA R8, R31, R37, R8 ;  /* 0x000000251f087223 */ /* 0x000fe20000000008 */
[----:B------:R-:W-:Y:S01]  /*2e30*/  FFMA R11, R28, R30, R11 ;  /* 0x0000001e1c0b7223 */ /* 0x000fe2000000000b */
[----:B------:R-:W-:Y:S01]  /*2e40*/  FADD R53, RZ, R65 ;  /* 0x00000041ff357221 */ /* 0x000fe20000000000 */
[-C--:B------:R-:W-:Y:S01]  /*2e50*/  FFMA R15, R48, R71.reuse, R15 ;  /* 0x00000047300f7223 */ /* 0x080fe2000000000f */
[-C--:B------:R-:W-:Y:S01]  /*2e60*/  FFMA R12, R55, R71.reuse, R12 ;  /* 0x00000047370c7223 */ /* 0x080fe2000000000c */
[C-C-:B------:R-:W-:Y:S01]  /*2e70*/  FADD R63, R8.reuse, -R11.reuse ;  /* 0x8000000b083f7221 */ /* 0x140fe20000000000 */
[----:B------:R-:W-:Y:S01]  /*2e80*/  FADD R78, R8, R11 ;  /* 0x0000000b084e7221 */ /* 0x000fe20000000000 */
[----:B------:R-:W-:Y:S01]  /*2e90*/  FADD R8, RZ, R17 ;  /* 0x00000011ff087221 */ /* 0x000fe20000000000 */
[----:B------:R-:W-:Y:S01]  /*2ea0*/  FADD R11, RZ, R64 ;  /* 0x00000040ff0b7221 */ /* 0x000fe20000000000 */
[-C--:B------:R-:W-:Y:S01]  /*2eb0*/  FFMA R53, R0, R71.reuse, R53 ;  /* 0x0000004700357223 */ /* 0x080fe20000000035 */
[----:B------:R-:W-:Y:S01]  /*2ec0*/  FFMA R50, R73, 4, R50 ;  /* 0x4080000049327823 */ /* 0x000fe20000000032 */
[-C--:B------:R-:W-:Y:S01]  /*2ed0*/  FFMA R17, R3, R71.reuse, R8 ;  /* 0x0000004703117223 */ /* 0x080fe20000000008 */
[----:B------:R-:W-:Y:S01]  /*2ee0*/  FFMA R48, R2, R71, R11 ;  /* 0x0000004702307223 */ /* 0x000fe2000000000b */
[----:B------:R-:W-:Y:S01]  /*2ef0*/  FADD R8, RZ, -R53 ;  /* 0x80000035ff087221 */ /* 0x000fe20000000000 */
[----:B------:R-:W-:Y:S01]  /*2f00*/  ISETP.NE.U32.AND P0, PT, RZ, c[0x0][0xa08], PT ;  /* 0x00028200ff007a0c */ /* 0x000fe20003f05070 */
[----:B------:R-:W-:Y:S01]  /*2f10*/  FADD R11, RZ, -R17 ;  /* 0x80000011ff0b7221 */ /* 0x000fe20000000000 */
[----:B------:R-:W-:Y:S01]  /*2f20*/  FFMA R51, R51, 2, R80 ;  /* 0x4000000033337823 */ /* 0x000fe20000000050 */
[----:B------:R-:W-:Y:S01]  /*2f30*/  FADD R8, RZ, R8 ;  /* 0x00000008ff087221 */ /* 0x000fe20000000000 */
[----:B------:R-:W-:Y:S01]  /*2f40*/  ISETP.NE.AND.EX P0, PT, RZ, c[0x0][0xa0c], PT, P0 ;  /* 0x00028300ff007a0c */ /* 0x000fe20003f05300 */
[----:B------:R-:W-:Y:S01]  /*2f50*/  FADD R11, RZ, R11 ;  /* 0x0000000bff0b7221 */ /* 0x000fe20000000000 */
[----:B------:R-:W-:Y:S01]  /*2f60*/  FADD R62, R62, R5 ;  /* 0x000000053e3e7221 */ /* 0x000fe20000000000 */
[----:B------:R-:W-:Y:S01]  /*2f70*/  FADD R64, R51, -1 ;  /* 0xbf80000033407421 */ /* 0x000fe20000000000 */
[C---:B------:R-:W-:Y:S01]  /*2f80*/  FMUL R61, R8.reuse, R61 ;  /* 0x0000003d083d7220 */ /* 0x040fe20000400000 */
[C---:B------:R-:W-:Y:S01]  /*2f90*/  FMUL R55, R11.reuse, R68 ;  /* 0x000000440b377220 */ /* 0x040fe20000400000 */
[C---:B------:R-:W-:Y:S01]  /*2fa0*/  FMUL R16, R11.reuse, R16 ;  /* 0x000000100b107220 */ /* 0x040fe20000400000 */
[----:B------:R-:W-:Y:S01]  /*2fb0*/  FMUL R5, R11, R60 ;  /* 0x0000003c0b057220 */ /* 0x000fe20000400000 */
[----:B------:R-:W-:Y:S01]  /*2fc0*/  FADD R49, R49, -1 ;  /* 0xbf80000031317421 */ /* 0x000fe20000000000 */
[----:B------:R-:W-:Y:S01]  /*2fd0*/  FFMA R55, R8, R13, R55 ;  /* 0x0000000d08377223 */ /* 0x000fe20000000037 */
[----:B------:R-:W-:-:S04]  /*2fe0*/  FADD R13, RZ, -R48 ;  /* 0x80000030ff0d7221 */ /* 0x000fc80000000000 */
[----:B------:R-:W-:-:S04]  /*2ff0*/  FADD R13, RZ, R13 ;  /* 0x0000000dff0d7221 */ /* 0x000fc80000000000 */
[----:B------:R-:W-:Y:S01]  /*3000*/  FFMA R16, R13, R50, R16 ;  /* 0x000000320d107223 */ /* 0x000fe20000000010 */
[----:B------:R-:W-:Y:S01]  /*3010*/  FADD R50, R69, -1 ;  /* 0xbf80000045327421 */ /* 0x000fe20000000000 */
[C---:B------:R-:W-:Y:S01]  /*3020*/  FMUL R51, R13.reuse, R6 ;  /* 0x000000060d337220 */ /* 0x040fe20000400000 */
[----:B------:R-:W-:Y:S01]  /*3030*/  FMUL R76, R13, R76 ;  /* 0x0000004c0d4c7220 */ /* 0x000fe20000400000 */
[C---:B------:R-:W-:Y:S01]  /*3040*/  FFMA R6, R8.reuse, R57, -R5 ;  /* 0x0000003908067223 */ /* 0x040fe20000000805 */
[C---:B------:R-:W-:Y:S01]  /*3050*/  FMUL R50, R11.reuse, R50 ;  /* 0x000000320b327220 */ /* 0x040fe20000400000 */
[C---:B------:R-:W-:Y:S01]  /*3060*/  FFMA R64, R8.reuse, R64, -R51 ;  /* 0x0000004008407223 */ /* 0x040fe20000000833 */
[----:B------:R-:W-:Y:S01]  /*3070*/  FFMA R70, R11, R70, R76 ;  /* 0x000000460b467223 */ /* 0x000fe2000000004c */
[C---:B------:R-:W-:Y:S01]  /*3080*/  FFMA R72, R13.reuse, R72, R61 ;  /* 0x000000480d487223 */ /* 0x040fe2000000003d */
[C---:B------:R-:W-:Y:S01]  /*3090*/  FFMA R50, R13.reuse, R54, R50 ;  /* 0x000000360d327223 */ /* 0x040fe20000000032 */
[C---:B------:R-:W-:Y:S01]  /*30a0*/  FFMA R52, R13.reuse, R52, R55 ;  /* 0x000000340d347223 */ /* 0x040fe20000000037 */
[C---:B------:R-:W-:Y:S01]  /*30b0*/  FFMA R67, R8.reuse, -R67, R16 ;  /* 0x8000004308437223 */ /* 0x040fe20000000010 */
[----:B------:R-:W-:Y:S01]  /*30c0*/  FFMA R6, R13, R49, R6 ;  /* 0x000000310d067223 */ /* 0x000fe20000000006 */
[C---:B------:R-:W-:Y:S01]  /*30d0*/  FFMA R50, R8.reuse, -R63, R50 ;  /* 0x8000003f08327223 */ /* 0x040fe20000000032 */
[C---:B------:R-:W-:Y:S01]  /*30e0*/  FFMA R64, R11.reuse, R78, R64 ;  /* 0x0000004e0b407223 */ /* 0x040fe20000000040 */
[----:B------:R-:W-:Y:S01]  /*30f0*/  FFMA R51, R8, R47, R70 ;  /* 0x0000002f08337223 */ /* 0x000fe20000000046 */
        /* <DEDUP_REMOVED lines=21> */
.L_x_977:
        /* <DEDUP_REMOVED lines=12> */
.L_x_978:
[----:B------:R-:W-:Y:S01]  /*3310*/  ISETP.NE.U32.AND P2, PT, RZ, c[0x0][0x3f0], PT ;  /* 0x0000fc00ff007a0c */ /* 0x000fe20003f45070 */
[----:B0-----:R-:W-:Y:S01]  /*3320*/  FMUL R7, R22, R8 ;  /* 0x0000000816077220 */ /* 0x001fe20000400000 */
[----:B------:R-:W-:Y:S01]  /*3330*/  FMUL R50, R13, R35 ;  /* 0x000000230d327220 */ /* 0x000fe20000400000 */
[----:B------:R-:W-:Y:S01]  /*3340*/  FMUL R6, R8, R29 ;  /* 0x0000001d08067220 */ /* 0x000fe20000400000 */
[----:B------:R-:W-:Y:S01]  /*3350*/  ISETP.NE.AND.EX P2, PT, RZ, c[0x0][0x3f4], PT, P2 ;  /* 0x0000fd00ff007a0c */ /* 0x000fe20003f45320 */
[C---:B------:R-:W-:Y:S01]  /*3360*/  FFMA R54, R20.reuse, R11, -R7 ;  /* 0x0000000b14367223 */ /* 0x040fe20000000807 */
[----:B------:R-:W-:Y:S01]  /*3370*/  FMUL R20, R20, R13 ;  /* 0x0000000d14147220 */ /* 0x000fe20000400000 */
[CC--:B------:R-:W-:Y:S01]  /*3380*/  FMUL R53, R11.reuse, R26.reuse ;  /* 0x0000001a0b357220 */ /* 0x0c0fe20000400000 */
[----:B------:R-:W-:Y:S01]  /*3390*/  FFMA R50, R11, R29, -R50 ;  /* 0x0000001d0b327223 */ /* 0x000fe20000000832 */
[----:B------:R-:W-:Y:S01]  /*33a0*/  FFMA R6, R13, R26, -R6 ;  /* 0x0000001a0d067223 */ /* 0x000fe20000000806 */
[C---:B------:R-:W-:Y:S01]  /*33b0*/  FFMA R52, R21.reuse, R8, -R20 ;  /* 0x0000000815347223 */ /* 0x040fe20000000814 */
[----:B------:R-:W-:Y:S01]  /*33c0*/  FFMA R53, R8, R35, -R53 ;  /* 0x0000002308357223 */ /* 0x000fe20000000835 */
[----:B------:R-:W-:Y:S01]  /*33d0*/  FMUL R21, R21, R11 ;  /* 0x0000000b15157220 */ /* 0x000fe20000400000 */
[----:B------:R-:W-:Y:S01]  /*33e0*/  FADD R59, RZ, R59 ;  /* 0x0000003bff3b7221 */ /* 0x000fe20000000000 */
[----:B------:R-:W-:Y:S01]  /*33f0*/  ISETP.NE.U32.AND P0, PT, RZ, c[0x0][0x3b8], PT ;  /* 0x0000ee00ff007a0c */ /* 0x000fe20003f05070 */
[----:B------:R-:W-:Y:S01]  /*3400*/  FADD R58, RZ, R58 ;  /* 0x0000003aff3a7221 */ /* 0x000fe20000000000 */
[----:B------:R-:W-:Y:S01]  /*3410*/  ISETP.NE.U32.AND P3, PT, RZ, c[0x0][0x380], PT ;  /* 0x0000e000ff007a0c */ /* 0x000fe20003f65070 */
[----:B------:R-:W-:Y:S01]  /*3420*/  FADD R29, RZ, R56 ;  /* 0x00000038ff1d7221 */ /* 0x000fe20000000000 */
[----:B------:R-:W-:Y:S01]  /*3430*/  ISETP.NE.U32.AND P1, PT, RZ, c[0x0][0x348], PT ;  /* 0x0000d200ff007a0c */ /* 0x000fe20003f25070 */
[----:B------:R-:W-:Y:S01]  /*3440*/  FFMA R22, R22, R13, -R21 ;  /* 0x0000000d16167223 */ /* 0x000fe20000000815 */
[----:B------:R-:W-:Y:S01]  /*3450*/  ISETP.NE.AND.EX P0, PT, RZ, c[0x0][0x3bc], PT, P0 ;  /* 0x0000ef00ff007a0c */ /* 0x000fe20003f05300 */
[----:B------:R-:W-:Y:S01]  /*3460*/  FADD R6, R6, R59 ;  /* 0x0000003b06067221 */ /* 0x000fe20000000000 */
[----:B------:R-:W-:Y:S01]  /*3470*/  ISETP.NE.AND.EX P3, PT, RZ, c[0x0][0x384], PT, P3 ;  /* 0x0000e100ff007a0c */ /* 0x000fe20003f65330 */
[----:B------:R-:W-:Y:S01]  /*3480*/  FADD R7, R53, R58 ;  /* 0x0000003a35077221 */ /* 0x000fe20000000000 */
[----:B------:R-:W-:Y:S01]  /*3490*/  ISETP.NE.AND.EX P1, PT, RZ, c[0x0][0x34c], PT, P1 ;  /* 0x0000d300ff007a0c */ /* 0x000fe20003f25310 */
[----:B------:R-:W-:Y:S01]  /*34a0*/  FADD R50, R50, R29 ;  /* 0x0000001d32327221 */ /* 0x000fe20000000000 */
[----:B------:R-:W-:Y:S07]  /*34b0*/  @!P2 BRA `(.L_x_979) ;  /* 0x000000400000a947 */ /* 0x000fee0003800000 */
[----:B------:R-:W-:Y:S01]  /*34c0*/  MOV R21, c[0x0][0x408] ;  /* 0x0001020000157a02 */ /* 0x000fe20000000f00 */
[----:B------:R-:W-:-:S04]  /*34d0*/  FFMA R29, R10, 0.5, RZ ;  /* 0x3f0000000a1d7823 */ /* 0x000fc800000000ff */
[----:B------:R-:W-:-:S05]  /*34e0*/  IMAD.WIDE R20, R42, R21, c[0x0][0x3f0] ;  /* 0x0000fc002a147625 */ /* 0x000fca00078e0215 */
[----:B------:R0:W-:Y:S02]  /*34f0*/  RED.E.ADD.F32.FTZ.RN.STRONG.GPU [R20.64], R29 ;  /* 0x0000001d1400798e */ /* 0x0001e4000c10e790 */
.L_x_979:
[----:B------:R-:W-:Y:S05]  /*3500*/  @!P0 BRA `(.L_x_980) ;  /* 0x0000004000008947 */ /* 0x000fea0003800000 */
[----:B0-----:R-:W-:Y:S01]  /*3510*/  MOV R21, c[0x0][0x3d0] ;  /* 0x0000f40000157a02 */ /* 0x001fe20000000f00 */
[----:B------:R-:W-:-:S04]  /*3520*/  FFMA R9, R9, 0.5, RZ ;  /* 0x3f00000009097823 */ /* 0x000fc800000000ff */
[----:B------:R-:W-:-:S05]  /*3530*/  IMAD.WIDE R20, R42, R21, c[0x0][0x3b8] ;  /* 0x0000ee002a147625 */ /* 0x000fca00078e0215 */
[----:B------:R0:W-:Y:S02]  /*3540*/  RED.E.ADD.F32.FTZ.RN.STRONG.GPU [R20.64], R9 ;  /* 0x000000091400798e */ /* 0x0001e4000c10e790 */
.L_x_980:
[----:B------:R-:W-:Y:S05]  /*3550*/  @!P3 BRA `(.L_x_981) ;  /* 0x000000400000b947 */ /* 0x000fea0003800000 */
[----:B0-----:R-:W-:Y:S01]  /*3560*/  MOV R21, c[0x0][0x398] ;  /* 0x0000e60000157a02 */ /* 0x001fe20000000f00 */
[----:B------:R-:W-:-:S04]  /*3570*/  FFMA R5, R5, 0.5, RZ ;  /* 0x3f00000005057823 */ /* 0x000fc800000000ff */
[----:B------:R-:W-:-:S05]  /*3580*/  IMAD.WIDE R20, R42, R21, c[0x0][0x380] ;  /* 0x0000e0002a147625 */ /* 0x000fca00078e0215 */
[----:B------:R0:W-:Y:S02]  /*3590*/  RED.E.ADD.F32.FTZ.RN.STRONG.GPU [R20.64], R5 ;  /* 0x000000051400798e */ /* 0x0001e4000c10e790 */
.L_x_981:
[----:B------:R-:W-:Y:S01]  /*35a0*/  FADD R53, RZ, R51 ;  /* 0x00000033ff357221 */ /* 0x000fe20000000000 */
[----:B0-----:R-:W-:Y:S01]  /*35b0*/  FADD R9, RZ, R74 ;  /* 0x0000004aff097221 */ /* 0x001fe20000000000 */
[----:B------:R-:W-:Y:S01]  /*35c0*/  FADD R52, RZ, R52 ;  /* 0x00000034ff347221 */ /* 0x000fe20000000000 */
[----:B------:R-:W-:Y:S01]  /*35d0*/  FADD R51, RZ, R54 ;  /* 0x00000036ff337221 */ /* 0x000fe20000000000 */
[----:B------:R-:W-:Y:S01]  /*35e0*/  FADD R10, RZ, R22 ;  /* 0x00000016ff0a7221 */ /* 0x000fe20000000000 */
[----:B------:R-:W-:Y:S05]  /*35f0*/  @!P1 BRA `(.L_x_949) ;  /* 0x0000004000009947 */ /* 0x000fea0003800000 */
[----:B------:R-:W-:Y:S01]  /*3600*/  MOV R5, c[0x0][0x360] ;  /* 0x0000d80000057a02 */ /* 0x000fe20000000f00 */
[----:B------:R-:W-:-:S04]  /*3610*/  FFMA R21, R4, 0.5, RZ ;  /* 0x3f00000004157823 */ /* 0x000fc800000000ff */
[----:B------:R-:W-:-:S05]  /*3620*/  IMAD.WIDE R4, R42, R5, c[0x0][0x348] ;  /* 0x0000d2002a047625 */ /* 0x000fca00078e0205 */
[----:B------:R0:W-:Y:S02]  /*3630*/  RED.E.ADD.F32.FTZ.RN.STRONG.GPU [R4.64], R21 ;  /* 0x000000150400798e */ /* 0x0001e4000c10e790 */
.L_x_949:
[----:B------:R-:W-:Y:S05]  /*3640*/  BSYNC B1 ;  /* 0x0000000000017941 */ /* 0x000fea0003800000 */
.L_x_948:
[----:B------:R-:W-:Y:S01]  /*3650*/  ISETP.NE.U32.AND P0, PT, RZ, c[0x0][0x6a8], PT ;  /* 0x0001aa00ff007a0c */ /* 0x000fe20003f05070 */
[----:B------:R-:W-:-:S03]  /*3660*/  FADD R29, RZ, -R62 ;  /* 0x8000003eff1d7221 */ /* 0x000fc60000000000 */
[----:B------:R-:W-:-:S13]  /*3670*/  ISETP.NE.AND.EX P0, PT, RZ, c[0x0][0x6ac], PT, P0 ;  /* 0x0001ab00ff007a0c */ /* 0x000fda0003f05300 */
[----:B------:R-:W-:Y:S05]  /*3680*/  @!P0 BRA `(.L_x_982) ;  /* 0x000000a000008947 */ /* 0x000fea0003800000 */
[----:B0-----:R-:W-:Y:S01]  /*3690*/  SHF.R.S32.HI R21, RZ, 0x1f, R18 ;  /* 0x0000001fff157819 */ /* 0x001fe20000011412 */
        /* <DEDUP_REMOVED lines=9> */
.L_x_982:
[----:B------:R-:W-:-:S04]  /*3730*/  ISETP.NE.U32.AND P0, PT, RZ, c[0x0][0x1f8], PT ;  /* 0x00007e00ff007a0c */ /* 0x000fc80003f05070 */
[----:B------:R-:W-:-:S13]  /*3740*/  ISETP.NE.AND.EX P0, PT, RZ, c[0x0][0x1fc], PT, P0 ;  /* 0x00007f00ff007a0c */ /* 0x000fda0003f05300 */
[----:B------:R-:W-:Y:S05]  /*3750*/  @!P0 BRA `(.L_x_983) ;  /* 0x0000007000008947 */ /* 0x000fea0003800000 */
[----:B0-----:R-:W-:Y:S01]  /*3760*/  MOV R5, c[0x0][0x210] ;  /* 0x0000840000057a02 */ /* 0x001fe20000000f00 */
[----:B------:R-:W-:-:S03]  /*3770*/  IMAD R20, R46, c[0x0][0x210], RZ ;  /* 0x000084002e147a24 */ /* 0x000fc600078e02ff */
[----:B------:R-:W-:Y:S01]  /*3780*/  SHF.R.S32.HI R21, RZ, 0x1f, R5 ;  /* 0x0000001fff157819 */ /* 0x000fe20000011405 */
[----:B------:R-:W-:-:S04]  /*3790*/  IMAD.WIDE.U32 R4, R18, R5, c[0x0][0x1f8] ;  /* 0x00007e0012047625 */ /* 0x000fc800078e0005 */
[----:B------:R-:W-:-:S05]  /*37a0*/  IMAD R21, R18, R21, R20 ;  /* 0x0000001512157224 */ /* 0x000fca00078e0214 */
[----:B------:R-:W-:-:S05]  /*37b0*/  IADD3 R5, R21, R5, RZ ;  /* 0x0000000515057210 */ /* 0x000fca0007ffe0ff */
[----:B------:R0:W-:Y:S02]  /*37c0*/  RED.E.ADD.F32.FTZ.RN.STRONG.GPU [R4.64], R29 ;  /* 0x0000001d0400798e */ /* 0x0001e4000c10e790 */
.L_x_983:
[----:B------:R-:W-:Y:S01]  /*37d0*/  ISETP.NE.U32.AND P0, PT, RZ, c[0x0][0xa40], PT ;  /* 0x00029000ff007a0c */ /* 0x000fe20003f05070 */
[----:B0-----:R-:W-:-:S03]  /*37e0*/  FADD R5, RZ, R62 ;  /* 0x0000003eff057221 */ /* 0x001fc60000000000 */
[----:B------:R-:W-:Y:S01]  /*37f0*/  ISETP.NE.AND.EX P0, PT, RZ, c[0x0][0xa44], PT, P0 ;  /* 0x00029100ff007a0c */ /* 0x000fe20003f05300 */
[-C--:B------:R-:W-:Y:S01]  /*3800*/  FFMA R15, R24, R5.reuse, R15 ;  /* 0x00000005180f7223 */ /* 0x080fe2000000000f */
[-C--:B------:R-:W-:Y:S01]  /*3810*/  FFMA R12, R25, R5.reuse, R12 ;  /* 0x00000005190c7223 */ /* 0x080fe2000000000c */
[-C--:B------:R-:W-:Y:S01]  /*3820*/  FFMA R14, R23, R5.reuse, R14 ;  /* 0x00000005170e7223 */ /* 0x080fe2000000000e */
[-C--:B------:R-:W-:Y:S01]  /*3830*/  FFMA R3, R3, R5.reuse, RZ ;  /* 0x0000000503037223 */ /* 0x080fe200000000ff */
[-C--:B------:R-:W-:Y:S01]  /*3840*/  FFMA R2, R2, R5.reuse, RZ ;  /* 0x0000000502027223 */ /* 0x080fe200000000ff */
[----:B------:R-:W-:Y:S01]  /*3850*/  FFMA R0, R0, R5, RZ ;  /* 0x0000000500007223 */ /* 0x000fe200000000ff */
[----:B------:R-:W-:Y:S01]  /*3860*/  FADD R21, RZ, R15 ;  /* 0x0000000fff157221 */ /* 0x000fe20000000000 */
[----:B------:R-:W-:Y:S01]  /*3870*/  FADD R23, RZ, R12 ;  /* 0x0000000cff177221 */ /* 0x000fe20000000000 */
[----:B------:R-:W-:-:S04]  /*3880*/  FADD R25, RZ, R14 ;  /* 0x0000000eff197221 */ /* 0x000fc80000000000 */
        /* <DEDUP_REMOVED lines=13> */
.L_x_984:
        /* <DEDUP_REMOVED lines=12> */
.L_x_985:
[----:B------:R-:W-:Y:S01]  /*3a20*/  ISETP.GE.AND P0, PT, R40, RZ, PT ;  /* 0x000000ff2800720c */ /* 0x000fe20003f06270 */
[C---:B------:R-:W-:Y:S01]  /*3a30*/  FMUL R20, R31.reuse, R31 ;  /* 0x0000001f1f147220 */ /* 0x040fe20000400000 */
[----:B------:R-:W-:Y:S01]  /*3a40*/  FMUL R24, R31, R37 ;  /* 0x000000251f187220 */ /* 0x000fe20000400000 */
[-C--:B0-----:R-:W-:Y:S01]  /*3a50*/  FMUL R23, R28, R30.reuse ;  /* 0x0000001e1c177220 */ /* 0x081fe20000400000 */
[----:B------:R-:W-:Y:S01]  /*3a60*/  FSEL R12, R34, RZ, P0 ;  /* 0x000000ff220c7208 */ /* 0x000fe20000000000 */
[----:B------:R-:W-:Y:S01]  /*3a70*/  FMUL R21, R30, R30 ;  /* 0x0000001e1e157220 */ /* 0x000fe20000400000 */
[----:B------:R-:W-:Y:S01]  /*3a80*/  FSEL R22, R33, RZ, P0 ;  /* 0x000000ff21167208 */ /* 0x000fe20000000000 */
[----:B------:R-:W-:Y:S01]  /*3a90*/  FMUL R35, R28, R28 ;  /* 0x0000001c1c237220 */ /* 0x000fe20000400000 */
[----:B------:R-:W-:Y:S01]  /*3aa0*/  FSEL R29, R32, RZ, P0 ;  /* 0x000000ff201d7208 */ /* 0x000fe20000000000 */
[-C--:B------:R-:W-:Y:S01]  /*3ab0*/  FMUL R14, R31, R30.reuse ;  /* 0x0000001e1f0e7220 */ /* 0x080fe20000400000 */
[C---:B------:R-:W-:Y:S01]  /*3ac0*/  FMUL R54, R28.reuse, R31 ;  /* 0x0000001f1c367220 */ /* 0x040fe20000400000 */
[-C--:B------:R-:W-:Y:S01]  /*3ad0*/  FMUL R5, R28, R37.reuse ;  /* 0x000000251c057220 */ /* 0x080fe20000400000 */
[----:B------:R-:W-:Y:S01]  /*3ae0*/  FMUL R15, R30, R37 ;  /* 0x000000251e0f7220 */ /* 0x000fe20000400000 */
[----:B------:R-:W-:Y:S01]  /*3af0*/  FMUL R67, R43, R31 ;  /* 0x0000001f2b437220 */ /* 0x000fe20000400000 */
[----:B------:R-:W-:Y:S01]  /*3b00*/  FMUL R42, R39, R37 ;  /* 0x00000025272a7220 */ /* 0x000fe20000400000 */
[C---:B------:R-:W-:Y:S01]  /*3b10*/  FMUL R4, R41.reuse, R30 ;  /* 0x0000001e29047220 */ /* 0x040fe20000400000 */
[CC--:B------:R-:W-:Y:S01]  /*3b20*/  FMUL R65, R41.reuse, R28.reuse ;  /* 0x0000001c29417220 */ /* 0x0c0fe20000400000 */
[C---:B------:R-:W-:Y:S01]  /*3b30*/  FMUL R63, R41.reuse, R31 ;  /* 0x0000001f293f7220 */ /* 0x040fe20000400000 */
[----:B------:R-:W-:Y:S01]  /*3b40*/  FMUL R59, R41, R37 ;  /* 0x00000025293b7220 */ /* 0x000fe20000400000 */
[CC--:B------:R-:W-:Y:S01]  /*3b50*/  FMUL R66, R39.reuse, R31.reuse ;  /* 0x0000001f27427220 */ /* 0x0c0fe20000400000 */
[C---:B------:R-:W-:Y:S01]  /*3b60*/  FMUL R25, R39.reuse, R28 ;  /* 0x0000001c27197220 */ /* 0x040fe20000400000 */
[-C--:B------:R-:W-:Y:S01]  /*3b70*/  FMUL R62, R39, R30.reuse ;  /* 0x0000001e273e7220 */ /* 0x080fe20000400000 */
[C---:B------:R-:W-:Y:S01]  /*3b80*/  FFMA R70, R31.reuse, R31, R20 ;  /* 0x0000001f1f467223 */ /* 0x040fe20000000014 */
[----:B------:R-:W-:Y:S01]  /*3b90*/  FFMA R32, R31, R37, R24 ;  /* 0x000000251f207223 */ /* 0x000fe20000000018 */
[-C--:B------:R-:W-:Y:S01]  /*3ba0*/  FFMA R69, R28, R30.reuse, R23 ;  /* 0x0000001e1c457223 */ /* 0x080fe20000000017 */
[C---:B------:R-:W-:Y:S01]  /*3bb0*/  FMUL R26, R43.reuse, R30 ;  /* 0x0000001e2b1a7220 */ /* 0x040fe20000400000 */
[----:B------:R-:W-:Y:S01]  /*3bc0*/  FMUL R41, R43, R28 ;  /* 0x0000001c2b297220 */ /* 0x000fe20000400000 */
[----:B------:R-:W-:Y:S01]  /*3bd0*/  FFMA R68, R30, R30, R21 ;  /* 0x0000001e1e447223 */ /* 0x000fe20000000015 */
[C---:B------:R-:W-:Y:S01]  /*3be0*/  FFMA R72, R28.reuse, R28, R35 ;  /* 0x0000001c1c487223 */ /* 0x040fe20000000023 */
[----:B------:R-:W-:Y:S01]  /*3bf0*/  FFMA R20, R31, R30, R14 ;  /* 0x0000001e1f147223 */ /* 0x000fe2000000000e */
[C---:B------:R-:W-:Y:S01]  /*3c00*/  FFMA R39, R28.reuse, R31, R54 ;  /* 0x0000001f1c277223 */ /* 0x040fe20000000036 */
[-C--:B------:R-:W-:Y:S01]  /*3c10*/  FFMA R55, R28, R37.reuse, R5 ;  /* 0x000000251c377223 */ /* 0x080fe20000000005 */
[----:B------:R-:W-:Y:S01]  /*3c20*/  FFMA R56, R30, R37, R15 ;  /* 0x000000251e387223 */ /* 0x000fe2000000000f */
[C---:B------:R-:W-:Y:S01]  /*3c30*/  FMUL R23, R22.reuse, R28 ;  /* 0x0000001c16177220 */ /* 0x040fe20000400000 */
[----:B------:R-:W-:Y:S01]  /*3c40*/  FMUL R34, R22, R30 ;  /* 0x0000001e16227220 */ /* 0x000fe20000400000 */
[-C--:B------:R-:W-:Y:S01]  /*3c50*/  FMUL R24, R12, R28.reuse ;  /* 0x0000001c0c187220 */ /* 0x080fe20000400000 */
[C---:B------:R-:W-:Y:S01]  /*3c60*/  FMUL R61, R29.reuse, R28 ;  /* 0x0000001c1d3d7220 */ /* 0x040fe20000400000 */
[CC--:B------:R-:W-:Y:S01]  /*3c70*/  FMUL R60, R29.reuse, R30.reuse ;  /* 0x0000001e1d3c7220 */ /* 0x0c0fe20000400000 */
[-C--:B------:R-:W-:Y:S01]  /*3c80*/  FMUL R58, R22, R31.reuse ;  /* 0x0000001f163a7220 */ /* 0x080fe20000400000 */
[C---:B------:R-:W-:Y:S01]  /*3c90*/  FMUL R30, R12.reuse, R30 ;  /* 0x0000001e0c1e7220 */ /* 0x040fe20000400000 */
[-C--:B------:R-:W-:Y:S01]  /*3ca0*/  FMUL R28, R12, R31.reuse ;  /* 0x0000001f0c1c7220 */ /* 0x080fe20000400000 */
[----:B------:R-:W-:Y:S01]  /*3cb0*/  FMUL R35, R29, R31 ;  /* 0x0000001f1d237220 */ /* 0x000fe20000400000 */
[----:B------:R-:W-:Y:S01]  /*3cc0*/  FADD R67, R67, R67 ;  /* 0x0000004343437221 */ /* 0x000fe20000000000 */
[----:B------:R-:W-:Y:S01]  /*3cd0*/  FADD R64, R42, R42 ;  /* 0x0000002a2a407221 */ /* 0x000fe20000000000 */
[-C--:B------:R-:W-:Y:S01]  /*3ce0*/  FMUL R43, R43, R37.reuse ;  /* 0x000000252b2b7220 */ /* 0x080fe20000400000 */
[-C--:B------:R-:W-:Y:S01]  /*3cf0*/  FMUL R22, R22, R37.reuse ;  /* 0x0000002516167220 */ /* 0x080fe20000400000 */
[-C--:B------:R-:W-:Y:S01]  /*3d00*/  FMUL R12, R12, R37.reuse ;  /* 0x000000250c0c7220 */ /* 0x080fe20000400000 */
[-C--:B------:R-:W-:Y:S01]  /*3d10*/  FMUL R29, R29, R37.reuse ;  /* 0x000000251d1d7220 */ /* 0x080fe20000400000 */
[----:B------:R-:W-:Y:S01]  /*3d20*/  FADD R4, R4, R4 ;  /* 0x0000000404047221 */ /* 0x000fe20000000000 */
[----:B------:R-:W-:Y:S01]  /*3d30*/  FMUL R37, R37, R37 ;  /* 0x0000002525257220 */ /* 0x000fe20000400000 */
[----:B------:R-:W-:Y:S01]  /*3d40*/  FADD R31, R63, R63 ;  /* 0x0000003f3f1f7221 */ /* 0x000fe20000000000 */
[----:B------:R-:W-:Y:S01]  /*3d50*/  FADD R33, R25, R25 ;  /* 0x0000001919217221 */ /* 0x000fe20000000000 */
[C---:B------:R-:W-:Y:S01]  /*3d60*/  FADD R5, -R64.reuse, R67 ;  /* 0x0000004340057221 */ /* 0x040fe20000000100 */
[----:B------:R-:W-:Y:S01]  /*3d70*/  FADD R15, R55, R20 ;  /* 0x00000014370f7221 */ /* 0x000fe20000000000 */
[--C-:B------:R-:W-:Y:S01]  /*3d80*/  FADD R64, R64, R4.reuse ;  /* 0x0000000440407221 */ /* 0x100fe20000000000 */
[----:B------:R-:W-:Y:S01]  /*3d90*/  FADD R67, -R67, R4 ;  /* 0x0000000443437221 */ /* 0x000fe20000000100 */
[----:B------:R-:W-:Y:S01]  /*3da0*/  FADD R55, R55, -R20 ;  /* 0x8000001437377221 */ /* 0x000fe20000000000 */
[C---:B------:R-:W-:Y:S01]  /*3db0*/  FFMA R14, R37.reuse, 2, R70 ;  /* 0x40000000250e7823 */ /* 0x040fe20000000046 */
[C---:B------:R-:W-:Y:S01]  /*3dc0*/  FFMA R21, R37.reuse, 2, R68 ;  /* 0x4000000025157823 */ /* 0x040fe20000000044 */
[----:B------:R-:W-:Y:S01]  /*3dd0*/  FFMA R57, R37, 2, R72 ;  /* 0x4000000025397823 */ /* 0x000fe20000000048 */
[C-C-:B------:R-:W-:Y:S01]  /*3de0*/  FADD R4, R32.reuse, -R69.reuse ;  /* 0x8000004520047221 */ /* 0x140fe20000000000 */
[----:B------:R-:W-:Y:S01]  /*3df0*/  FADD R20, R32, R69 ;  /* 0x0000004520147221 */ /* 0x000fe20000000000 */
[--C-:B------:R-:W-:Y:S01]  /*3e00*/  FADD R37, R31, R33.reuse ;  /* 0x000000211f257221 */ /* 0x100fe20000000000 */
[C---:B------:R-:W-:Y:S01]  /*3e10*/  FFMA R32, R26.reuse, 2, R33 ;  /* 0x400000001a207823 */ /* 0x040fe20000000021 */
[----:B------:R-:W-:Y:S01]  /*3e20*/  FFMA R68, R26, 2, R31 ;  /* 0x400000001a447823 */ /* 0x000fe2000000001f */
[--C-:B------:R-:W-:Y:S01]  /*3e30*/  FADD R54, R56, R39.reuse ;  /* 0x0000002738367221 */ /* 0x100fe20000000000 */
[----:B------:R-:W-:Y:S01]  /*3e40*/  FADD R66, R66, R66 ;  /* 0x0000004242427221 */ /* 0x000fe20000000000 */
[----:B------:R-:W-:Y:S01]  /*3e50*/  FADD R56, R56, -R39 ;  /* 0x8000002738387221 */ /* 0x000fe20000000000 */
[----:B------:R-:W-:Y:S01]  /*3e60*/  FFMA R26, R26, 4, R37 ;  /* 0x408000001a1a7823 */ /* 0x000fe20000000025 */
[----:B------:R-:W-:Y:S01]  /*3e70*/  FFMA R63, R63, 4, R32 ;  /* 0x408000003f3f7823 */ /* 0x000fe20000000020 */
[----:B------:R-:W-:Y:S01]  /*3e80*/  FFMA R25, R25, 4, R68 ;  /* 0x4080000019197823 */ /* 0x000fe20000000044 */
[----:B------:R-:W-:Y:S01]  /*3e90*/  FADD R39, R43, R43 ;  /* 0x0000002b2b277221 */ /* 0x000fe20000000000 */
[----:B------:R-:W-:Y:S01]  /*3ea0*/  FADD R32, R65, R65 ;  /* 0x0000004141207221 */ /* 0x000fe20000000000 */
[----:B------:R-:W-:Y:S01]  /*3eb0*/  FADD R37, R62, R62 ;  /* 0x0000003e3e257221 */ /* 0x000fe20000000000 */
[C---:B------:R-:W-:Y:S01]  /*3ec0*/  FMUL R68, R59.reuse, 4 ;  /* 0x408000003b447820 */ /* 0x040fe20000400000 */
[----:B------:R-:W-:Y:S01]  /*3ed0*/  FADD R62, R59, R59 ;  /* 0x0000003b3b3e7221 */ /* 0x000fe20000000000 */
[--C-:B------:R-:W-:Y:S01]  /*3ee0*/  FFMA R43, R43, 4, R66.reuse ;  /* 0x408000002b2b7823 */ /* 0x100fe20000000042 */
[C---:B------:R-:W-:Y:S01]  /*3ef0*/  FADD R33, R39.reuse, R66 ;  /* 0x0000004227217221 */ /* 0x040fe20000000000 */
[----:B------:R-:W-:Y:S01]  /*3f00*/  FADD R39, R39, -R32 ;  /* 0x8000002027277221 */ /* 0x000fe20000000000 */
[C---:B------:R-:W-:Y:S01]  /*3f10*/  FFMA R68, R41.reuse, 2, R68 ;  /* 0x4000000029447823 */ /* 0x040fe20000000044 */
[----:B------:R-:W-:Y:S01]  /*3f20*/  FADD R32, -R32, R43 ;  /* 0x0000002b20207221 */ /* 0x000fe20000000100 */
[----:B------:R-:W-:Y:S01]  /*3f30*/  FFMA R41, R41, 2, R62 ;  /* 0x4000000029297823 */ /* 0x000fe2000000003e */
[----:B------:R-:W-:Y:S01]  /*3f40*/  FADD R31, R62, -R37 ;  /* 0x800000253e1f7221 */ /* 0x000fe20000000000 */
[----:B------:R-:W-:Y:S01]  /*3f50*/  FADD R62, R35, R35 ;  /* 0x00000023233e7221 */ /* 0x000fe20000000000 */
[----:B------:R-:W-:Y:S01]  /*3f60*/  FADD R43, R12, R12 ;  /* 0x0000000c0c2b7221 */ /* 0x000fe20000000000 */
[----:B------:R-:W-:Y:S01]  /*3f70*/  FADD R59, R60, R60 ;  /* 0x0000003c3c3b7221 */ /* 0x000fe20000000000 */
[----:B------:R-:W-:Y:S01]  /*3f80*/  FADD R65, R34, R34 ;  /* 0x0000002222417221 */ /* 0x000fe20000000000 */
[----:B------:R-:W-:Y:S01]  /*3f90*/  FADD R73, RZ, -R3 ;  /* 0x80000003ff497221 */ /* 0x000fe20000000000 */
[C---:B------:R-:W-:Y:S01]  /*3fa0*/  FADD R35, -R43.reuse, R62 ;  /* 0x0000003e2b237221 */ /* 0x040fe20000000100 */
[----:B------:R-:W-:Y:S01]  /*3fb0*/  FFMA R71, R24, 2, R59 ;  /* 0x4000000018477823 */ /* 0x000fe2000000003b */
[--C-:B------:R-:W-:Y:S01]  /*3fc0*/  FADD R43, R43, R65.reuse ;  /* 0x000000412b2b7221 */ /* 0x100fe20000000000 */
[----:B------:R-:W-:Y:S01]  /*3fd0*/  FADD R69, R58, R58 ;  /* 0x0000003a3a457221 */ /* 0x000fe20000000000 */
[----:B------:R-:W-:Y:S01]  /*3fe0*/  FADD R65, -R62, R65 ;  /* 0x000000413e417221 */ /* 0x000fe20000000100 */
[----:B------:R-:W-:Y:S01]  /*3ff0*/  FADD R62, RZ, -R2 ;  /* 0x80000002ff3e7221 */ /* 0x000fe20000000000 */
[--C-:B------:R-:W-:Y:S01]  /*4000*/  FADD R59, R73, R6.reuse ;  /* 0x00000006493b7221 */ /* 0x100fe20000000000 */
[----:B------:R-:W-:Y:S01]  /*4010*/  FFMA R58, R58, 4, R71 ;  /* 0x408000003a3a7823 */ /* 0x000fe20000000047 */
[----:B------:R-:W-:Y:S01]  /*4020*/  FFMA R71, R24, 2, R69 ;  /* 0x4000000018477823 */ /* 0x000fe20000000045 */
[----:B------:R-:W-:Y:S01]  /*4030*/  FADD R62, R62, R7 ;  /* 0x000000073e3e7221 */ /* 0x000fe20000000000 */
[----:B------:R-:W-:Y:S01]  /*4040*/  FMUL R75, R59, R64 ;  /* 0x000000403b4b7220 */ /* 0x000fe20000400000 */
[C---:B------:R-:W-:Y:S01]  /*4050*/  FFMA R73, R60.reuse, 2, R69 ;  /* 0x400000003c497823 */ /* 0x040fe20000000045 */
[----:B------:R-:W-:Y:S01]  /*4060*/  FFMA R60, R60, 4, R71 ;  /* 0x408000003c3c7823 */ /* 0x000fe20000000047 */
[----:B------:R-:W-:Y:S01]  /*4070*/  FADD R6, RZ, -R6 ;  /* 0x80000006ff067221 */ /* 0x000fe20000000000 */
[----:B------:R-:W-:Y:S01]  /*4080*/  FADD R71, RZ, -R0 ;  /* 0x80000000ff477221 */ /* 0x000fe20000000000 */
[----:B------:R-:W-:Y:S01]  /*4090*/  FFMA R69, R62, R63, R75 ;  /* 0x0000003f3e457223 */ /* 0x000fe2000000004b */
[----:B------:R-:W-:Y:S01]  /*40a0*/  FADD R7, RZ, -R7 ;  /* 0x80000007ff077221 */ /* 0x000fe20000000000 */
[----:B------:R-:W-:Y:S01]  /*40b0*/  FADD R75, R57, -1 ;  /* 0xbf800000394b7421 */ /* 0x000fe20000000000 */
[----:B------:R-:W-:Y:S01]  /*40c0*/  FFMA R67, R42, 4, R67 ;  /* 0x408000002a437823 */ /* 0x000fe20000000043 */
[--C-:B------:R-:W-:Y:S01]  /*40d0*/  FADD R63, RZ, -R50.reuse ;  /* 0x80000032ff3f7221 */ /* 0x100fe20000000000 */
[----:B------:R-:W-:Y:S01]  /*40e0*/  FMUL R57, R55, R6 ;  /* 0x0000000637397220 */ /* 0x000fe20000400000 */
[----:B------:R-:W-:Y:S01]  /*40f0*/  FADD R42, R71, R50 ;  /* 0x00000032472a7221 */ /* 0x000fe20000000000 */
[----:B------:R-:W-:Y:S01]  /*4100*/  FMUL R55, R55, R59 ;  /* 0x0000003b37377220 */ /* 0x000fe20000400000 */
[C---:B------:R-:W-:Y:S01]  /*4110*/  FMUL R50, R56.reuse, R7 ;  /* 0x0000000738327220 */ /* 0x040fe20000400000 */
[----:B------:R-:W-:Y:S01]  /*4120*/  FMUL R71, R56, R62 ;  /* 0x0000003e38477220 */ /* 0x000fe20000400000 */
[CC--:B------:R-:W-:Y:S01]  /*4130*/  FFMA R56, R54.reuse, R63.reuse, -R57 ;  /* 0x0000003f36387223 */ /* 0x0c0fe20000000839 */
[-C--:B------:R-:W-:Y:S01]  /*4140*/  FFMA R57, R54, R42.reuse, -R55 ;  /* 0x0000002a36397223 */ /* 0x080fe20000000837 */
[C---:B------:R-:W-:Y:S01]  /*4150*/  FFMA R55, R75.reuse, R63, -R50 ;  /* 0x0000003f4b377223 */ /* 0x040fe20000000832 */
[----:B------:R-:W-:Y:S01]  /*4160*/  FFMA R50, R75, R42, -R71 ;  /* 0x0000002a4b327223 */ /* 0x000fe20000000847 */
[----:B------:R-:W-:Y:S01]  /*4170*/  FMUL R71, R29, 4 ;  /* 0x408000001d477820 */ /* 0x000fe20000400000 */
[C---:B------:R-:W-:Y:S01]  /*4180*/  FADD R34, R22.reuse, R22 ;  /* 0x0000001616227221 */ /* 0x040fe20000000000 */
[----:B------:R-:W-:Y:S01]  /*4190*/  FMUL R66, R22, 4 ;  /* 0x4080000016427820 */ /* 0x000fe20000400000 */
[----:B------:R-:W-:Y:S01]  /*41a0*/  FADD R54, R23, R23 ;  /* 0x0000001717367221 */ /* 0x000fe20000000000 */
[----:B------:R-:W-:Y:S01]  /*41b0*/  FADD R29, R29, R29 ;  /* 0x0000001d1d1d7221 */ /* 0x000fe20000000000 */
[----:B------:R-:W-:Y:S01]  /*41c0*/  FADD R37, -R37, R68 ;  /* 0x0000004425257221 */ /* 0x000fe20000000100 */
[----:B------:R-:W-:Y:S01]  /*41d0*/  FFMA R71, R28, 2, R71 ;  /* 0x400000001c477823 */ /* 0x000fe20000000047 */
[C---:B------:R-:W-:Y:S01]  /*41e0*/  FFMA R34, R61.reuse, 2, R34 ;  /* 0x400000003d227823 */ /* 0x040fe20000000022 */
[----:B------:R-:W-:Y:S01]  /*41f0*/  FFMA R61, R61, 2, R66 ;  /* 0x400000003d3d7823 */ /* 0x000fe20000000042 */
[----:B------:R-:W-:Y:S01]  /*4200*/  FADD R30, R30, R30 ;  /* 0x0000001e1e1e7221 */ /* 0x000fe20000000000 */
[----:B------:R-:W-:Y:S01]  /*4210*/  FADD R23, R22, R22 ;  /* 0x0000001616177221 */ /* 0x000fe20000000000 */
[----:B------:R-:W-:Y:S01]  /*4220*/  FMUL R25, R42, R25 ;  /* 0x000000192a197220 */ /* 0x000fe20000400000 */
[----:B------:R-:W-:Y:S01]  /*4230*/  FFMA R28, R28, 2, R29 ;  /* 0x400000001c1c7823 */ /* 0x000fe2000000001d */
[----:B------:R-:W-:Y:S01]  /*4240*/  FADD R22, R29, -R54 ;  /* 0x800000361d167221 */ /* 0x000fe20000000000 */
[----:B------:R-:W-:Y:S01]  /*4250*/  FADD R21, R21, -1 ;  /* 0xbf80000015157421 */ /* 0x000fe20000000000 */
[----:B------:R-:W-:Y:S01]  /*4260*/  FADD R29, -R54, R71 ;  /* 0x00000047361d7221 */ /* 0x000fe20000000100 */
[----:B------:R-:W-:Y:S01]  /*4270*/  FMUL R66, R62, R37 ;  /* 0x000000253e427220 */ /* 0x000fe20000400000 */
[----:B------:R-:W-:Y:S01]  /*4280*/  FMUL R54, R26, R59 ;  /* 0x0000003b1a367220 */ /* 0x000fe20000400000 */
[----:B------:R-:W-:Y:S01]  /*4290*/  FADD R23, R23, -R30 ;  /* 0x8000001e17177221 */ /* 0x000fe20000000000 */
[----:B------:R-:W-:Y:S01]  /*42a0*/  FADD R26, -R30, R61 ;  /* 0x0000003d1e1a7221 */ /* 0x000fe20000000100 */
[----:B------:R-:W-:Y:S01]  /*42b0*/  FFMA R64, R62, R33, R25 ;  /* 0x000000213e407223 */ /* 0x000fe20000000019 */
[C---:B------:R-:W-:Y:S01]  /*42c0*/  FMUL R30, R21.reuse, R6 ;  /* 0x00000006151e7220 */ /* 0x040fe20000400000 */
[-C--:B------:R-:W-:Y:S01]  /*42d0*/  FMUL R25, R21, R59.reuse ;  /* 0x0000003b15197220 */ /* 0x080fe20000400000 */
[----:B------:R-:W-:Y:S01]  /*42e0*/  FFMA R24, R24, 4, R73 ;  /* 0x4080000018187823 */ /* 0x000fe20000000049 */
[----:B------:R-:W-:Y:S01]  /*42f0*/  FFMA R21, R59, R32, R66 ;  /* 0x000000203b157223 */ /* 0x000fe20000000042 */
[----:B------:R-:W-:Y:S01]  /*4300*/  FMUL R28, R7, R28 ;  /* 0x0000001c071c7220 */ /* 0x000fe20000400000 */
[----:B------:R-:W-:Y:S01]  /*4310*/  ISETP.NE.U32.AND P0, PT, RZ, c[0x0][0x9d0], PT ;  /* 0x00027400ff007a0c */ /* 0x000fe20003f05070 */
[----:B------:R-:W-:Y:S01]  /*4320*/  FFMA R37, R15, R62, R25 ;  /* 0x0000003e0f257223 */ /* 0x000fe20000000019 */
[C---:B------:R-:W-:Y:S01]  /*4330*/  FFMA R55, R20.reuse, R6, R55 ;  /* 0x0000000614377223 */ /* 0x040fe20000000037 */
[----:B------:R-:W-:Y:S01]  /*4340*/  FFMA R50, R20, R59, R50 ;  /* 0x0000003b14327223 */ /* 0x000fe20000000032 */
[----:B------:R-:W-:Y:S01]  /*4350*/  FFMA R25, R63, R24, R28 ;  /* 0x000000183f197223 */ /* 0x000fe2000000001c */
[----:B------:R-:W-:Y:S01]  /*4360*/  FFMA R67, R42, R67, R21 ;  /* 0x000000432a437223 */ /* 0x000fe20000000015 */
[----:B------:R-:W-:Y:S01]  /*4370*/  FMUL R20, R6, R43 ;  /* 0x0000002b06147220 */ /* 0x000fe20000400000 */
[----:B------:R-:W-:Y:S01]  /*4380*/  FMUL R21, R60, R6 ;  /* 0x000000063c157220 */ /* 0x000fe20000400000 */
[----:B------:R-:W-:Y:S01]  /*4390*/  FMUL R24, R6, R29 ;  /* 0x0000001d06187220 */ /* 0x000fe20000400000 */
[----:B------:R-:W-:Y:S01]  /*43a0*/  ISETP.NE.AND.EX P0, PT, RZ, c[0x0][0x9d4], PT, P0 ;  /* 0x00027500ff007a0c */ /* 0x000fe20003f05300 */
[----:B------:R-:W-:Y:S01]  /*43b0*/  FFMA R12, R12, 4, R65 ;  /* 0x408000000c0c7823 */ /* 0x000fe20000000041 */
[C---:B------:R-:W-:Y:S01]  /*43c0*/  FFMA R20, R7.reuse, R58, R20 ;  /* 0x0000003a07147223 */ /* 0x040fe20000000014 */
[----:B------:R-:W-:Y:S01]  /*43d0*/  FFMA R34, R34, R63, R21 ;  /* 0x0000003f22227223 */ /* 0x000fe20000000015 */
[----:B------:R-:W-:Y:S01]  /*43e0*/  FFMA R29, R7, R26, R24 ;  /* 0x0000001a071d7223 */ /* 0x000fe20000000018 */
[----:B------:R-:W-:Y:S01]  /*43f0*/  FFMA R30, R15, R7, R30 ;  /* 0x000000070f1e7223 */ /* 0x000fe2000000001e */
[----:B------:R-:W-:Y:S01]  /*4400*/  FADD R32, RZ, R6 ;  /* 0x00000006ff207221 */ /* 0x000fe20000000000 */
[----:B------:R-:W-:Y:S01]  /*4410*/  FADD R33, R14, -1 ;  /* 0xbf8000000e217421 */ /* 0x000fe20000000000 */
[----:B------:R-:W-:Y:S01]  /*4420*/  FADD R15, RZ, R7 ;  /* 0x00000007ff0f7221 */ /* 0x000fe20000000000 */
[----:B------:R-:W-:Y:S01]  /*4430*/  FFMA R6, R6, -R23, R25 ;  /* 0x8000001706067223 */ /* 0x000fe20000000019 */
[----:B------:R-:W-:Y:S01]  /*4440*/  FFMA R54, R41, R42, R54 ;  /* 0x0000002a29367223 */ /* 0x000fe20000000036 */
[----:B------:R-:W-:Y:S01]  /*4450*/  FFMA R21, R63, -R22, R20 ;  /* 0x800000163f157223 */ /* 0x000fe20000000014 */
[-C--:B------:R-:W-:Y:S01]  /*4460*/  FFMA R34, R35, R7.reuse, R34 ;  /* 0x0000000723227223 */ /* 0x080fe20000000022 */
[----:B------:R-:W-:Y:S01]  /*4470*/  FFMA R12, R63, R12, R29 ;  /* 0x0000000c3f0c7223 */ /* 0x000fe2000000001d */
[C---:B------:R-:W-:Y:S01]  /*4480*/  FFMA R56, R33.reuse, R7, R56 ;  /* 0x0000000721387223 */ /* 0x040fe20000000038 */
[-C--:B------:R-:W-:Y:S01]  /*4490*/  FFMA R57, R33, R62.reuse, R57 ;  /* 0x0000003e21397223 */ /* 0x080fe20000000039 */
[----:B------:R-:W-:Y:S01]  /*44a0*/  FADD R14, R15, R62 ;  /* 0x0000003e0f0e7221 */ /* 0x000fe20000000000 */
[----:B------:R-:W-:Y:S01]  /*44b0*/  FFMA R31, R59, -R31, R64 ;  /* 0x8000001f3b1f7223 */ /* 0x000fe20000000040 */
[----:B------:R-:W-:Y:S01]  /*44c0*/  FADD R6, R6, R9 ;  /* 0x0000000906067221 */ /* 0x000fe20000000000 */
[----:B------:R-:W-:Y:S01]  /*44d0*/  FFMA R39, R42, -R39, R69 ;  /* 0x800000272a277223 */ /* 0x000fe20000000045 */
[----:B------:R-:W-:Y:S01]  /*44e0*/  FFMA R33, R5, R62, R54 ;  /* 0x0000003e05217223 */ /* 0x000fe20000000036 */
[----:B------:R-:W-:Y:S01]  /*44f0*/  FADD R15, RZ, R63 ;  /* 0x0000003fff0f7221 */ /* 0x000fe20000000000 */
[C---:B------:R-:W-:Y:S01]  /*4500*/  FFMA R37, -R4.reuse, R42, R37 ;  /* 0x0000002a04257223 */ /* 0x040fe20000000125 */
[----:B------:R-:W-:Y:S01]  /*4510*/  FFMA R30, -R4, R63, R30 ;  /* 0x0000003f041e7223 */ /* 0x000fe2000000011e */
[----:B------:R-:W-:Y:S01]  /*4520*/  FADD R48, R21, R48 ;  /* 0x0000003015307221 */ /* 0x000fe20000000000 */
        /* <DEDUP_REMOVED lines=15> */
[----:B------:R-:W-:Y:S01]  /*4620*/  SHF.R.S32.HI R9, RZ, 0x1f, R18 ;  /* 0x0000001fff097819 */ /* 0x000fe20000011412 */
[----:B------:R-:W-:Y:S01]  /*4630*/  ULDC UR13, c[0x0][0x9f0] ;  /* 0x00027c00000d7ab9 */ /* 0x000fe20000000800 */
[----:B------:R-:W-:Y:S01]  /*4640*/  MOV R21, c[0x0][0x9f0] ;  /* 0x00027c0000157a02 */ /* 0x000fe20000000f00 */
[----:B------:R-:W-:-:S02]  /*4650*/  USHF.R.S32.HI UR13, URZ, 0x1f, UR13 ;  /* 0x0000001f3f0d7899 */ /* 0x000fc4000801140d */
        /* <DEDUP_REMOVED lines=8> */
.L_x_986:
        /* <DEDUP_REMOVED lines=12> */
.L_x_987:
[----:B------:R-:W-:Y:S01]  /*47a0*/  BSSY B1, `(.L_x_988) ;  /* 0x000006d000017945 */ /* 0x000fe20003800000 */
[----:B------:R-:W-:Y:S05]  /*47b0*/  @!P4 BRA `(.L_x_989) ;  /* 0x000006b00000c947 */ /* 0x000fea0003800000 */
[----:B------:R-:W-:Y:S01]  /*47c0*/  ISETP.NE.U32.AND P0, PT, RZ, c[0x0][0x750], PT ;  /* 0x0001d400ff007a0c */ /* 0x000fe20003f05070 */
[----:B0-----:R-:W-:Y:S01]  /*47d0*/  CS2R R20, SRZ ;  /* 0x0000000000147805 */ /* 0x001fe2000001ff00 */
[----:B------:R-:W-:Y:S01]  /*47e0*/  MOV R12, RZ ;  /* 0x000000ff000c7202 */ /* 0x000fe20000000f00 */
[----:B------:R-:W-:Y:S01]  /*47f0*/  @P4 FADD R12, RZ, R13 ;  /* 0x0000000dff0c4221 */ /* 0x000fe20000000000 */
[----:B------:R-:W-:Y:S01]  /*4800*/  ISETP.NE.AND.EX P0, PT, RZ, c[0x0][0x754], PT, P0 ;  /* 0x0001d500ff007a0c */ /* 0x000fe20003f05300 */
[----:B------:R-:W-:Y:S01]  /*4810*/  @P4 FADD R20, RZ, R11 ;  /* 0x0000000bff144221 */ /* 0x000fe20000000000 */
[----:B------:R-:W-:Y:S01]  /*4820*/  MOV R13, RZ ;  /* 0x000000ff000d7202 */ /* 0x000fe20000000f00 */
[----:B------:R-:W-:Y:S01]  /*4830*/  @P4 FADD R13, RZ, R51 ;  /* 0x00000033ff0d4221 */ /* 0x000fe20000000000 */
[----:B------:R-:W-:Y:S01]  /*4840*/  MOV R22, RZ ;  /* 0x000000ff00167202 */ /* 0x000fe20000000f00 */
[----:B------:R-:W-:Y:S01]  /*4850*/  @P4 FADD R21, RZ, R10 ;  /* 0x0000000aff154221 */ /* 0x000fe20000000000 */
[----:B------:R-:W-:Y:S01]  /*4860*/  MOV R9, RZ ;  /* 0x000000ff00097202 */ /* 0x000fe20000000f00 */
[----:B------:R-:W-:Y:S01]  /*4870*/  @P4 FADD R22, RZ, R52 ;  /* 0x00000034ff164221 */ /* 0x000fe20000000000 */
[----:B------:R-:W-:Y:S01]  /*4880*/  @P4 FADD R9, RZ, R8 ;  /* 0x00000008ff094221 */ /* 0x000fe20000000000 */
        /* <DEDUP_REMOVED lines=26> */
.L_x_990:
        /* <DEDUP_REMOVED lines=14> */
.L_x_991:
[----:B------:R-:W-:-:S04]  /*4b10*/  ISETP.NE.U32.AND P0, PT, RZ, c[0x0][0x788], PT ;  /* 0x0001e200ff007a0c */ /* 0x000fc80003f05070 */
[----:B------:R-:W-:-:S13]  /*4b20*/  ISETP.NE.AND.EX P0, PT, RZ, c[0x0][0x78c], PT, P0 ;  /* 0x0001e300ff007a0c */ /* 0x000fda0003f05300 */
[----:B------:R-:W-:Y:S05]  /*4b30*/  @!P0 BRA `(.L_x_992) ;  /* 0x0000009000008947 */ /* 0x000fea0003800000 */
[----:B0-----:R-:W-:Y:S01]  /*4b40*/  MOV R9, c[0x0][0x7a8] ;  /* 0x0001ea0000097a02 */ /* 0x001fe20000000f00 */
        /* <DEDUP_REMOVED lines=8> */
.L_x_992:
        /* <DEDUP_REMOVED lines=10> */
[----:B------:R0:W-:Y:S02]  /*4c70*/  RED.E.ADD.F32.FTZ.RN.STRONG.GPU [R8.64+0x8], R6 ;  /* 0x000008060800798e */ /* 0x0001e4000c10e790 */
.L_x_993:
[----:B------:R-:W-:-:S04]  /*4c80*/  ISETP.NE.U32.AND P0, PT, RZ, c[0x0][0x718], PT ;  /* 0x0001c600ff007a0c */ /* 0x000fc80003f05070 */
[----:B------:R-:W-:-:S13]  /*4c90*/  ISETP.NE.AND.EX P0, PT, RZ, c[0x0][0x71c], PT, P0 ;  /* 0x0001c700ff007a0c */ /* 0x000fda0003f05300 */
[----:B------:R-:W-:Y:S05]  /*4ca0*/  @!P0 BRA `(.L_x_994) ;  /* 0x000000d000008947 */ /* 0x000fea0003800000 */
[----:B------:R-:W-:Y:S01]  /*4cb0*/  MOV R5, c[0x0][0x738] ;  /* 0x0001ce0000057a02 */ /* 0x000fe20000000f00 */
[----:B------:R-:W-:-:S04]  /*4cc0*/  IMAD R27, R27, c[0x0][0x738], RZ ;  /* 0x0001ce001b1b7a24 */ /* 0x000fc800078e02ff */
[C---:B------:R-:W-:Y:S02]  /*4cd0*/  IMAD R27, R40.reuse, UR11, R27 ;  /* 0x0000000b281b7c24 */ /* 0x040fe4000f8e021b */
[----:B0-----:R-:W-:-:S05]  /*4ce0*/  IMAD.WIDE.U32 R4, R40, R5, c[0x0][0x718] ;  /* 0x0001c60028047625 */ /* 0x001fca00078e0005 */
        /* <DEDUP_REMOVED lines=9> */
.L_x_994:
        /* <DEDUP_REMOVED lines=15> */
.L_x_989:
[----:B------:R-:W-:Y:S05]  /*4e70*/  BSYNC B1 ;  /* 0x0000000000017941 */ /* 0x000fea0003800000 */
.L_x_988:
[----:B------:R-:W-:Y:S01]  /*4e80*/  ISETP.NE.U32.AND P0, PT, RZ, c[0x0][0x670], PT ;  /* 0x00019c00ff007a0c */ /* 0x000fe20003f05070 */
[----:B0-----:R-:W-:Y:S01]  /*4e90*/  FADD R9, RZ, R16 ;  /* 0x00000010ff097221 */ /* 0x001fe20000000000 */
[----:B------:R-:W-:Y:S01]  /*4ea0*/  FADD R47, RZ, R47 ;  /* 0x0000002fff2f7221 */ /* 0x000fe20000000000 */
[----:B------:R-:W-:Y:S01]  /*4eb0*/  FADD R17, RZ, R17 ;  /* 0x00000011ff117221 */ /* 0x000fe20000000000 */
        /* <DEDUP_REMOVED lines=9> */
[----:B------:R0:W-:Y:S04]  /*4f50*/  RED.E.ADD.F32.FTZ.RN.STRONG.GPU [R4.64], R9 ;  /* 0x000000090400798e */ /* 0x0001e8000c10e790 */
[----:B------:R0:W-:Y:S04]  /*4f60*/  RED.E.ADD.F32.FTZ.RN.STRONG.GPU [R4.64+0x4], R47 ;  /* 0x0000042f0400798e */ /* 0x0001e8000c10e790 */
[----:B------:R0:W-:Y:S01]  /*4f70*/  RED.E.ADD.F32.FTZ.RN.STRONG.GPU [R4.64+0x8], R17 ;  /* 0x000008110400798e */ /* 0x0001e2000c10e790 */
[----:B------:R-:W-:Y:S05]  /*4f80*/  BRA `(.L_x_996) ;  /* 0x000000b000007947 */ /* 0x000fea0003800000 */
.L_x_995:
[----:B------:R-:W-:-:S04]  /*4f90*/  ISETP.NE.U32.AND P0, PT, RZ, c[0x0][0x1c0], PT ;  /* 0x00007000ff007a0c */ /* 0x000fc80003f05070 */
[----:B------:R-:W-:-:S13]  /*4fa0*/  ISETP.NE.AND.EX P0, PT, RZ, c[0x0][0x1c4], PT, P0 ;  /* 0x00007100ff007a0c */ /* 0x000fda0003f05300 */
[----:B------:R-:W-:Y:S05]  /*4fb0*/  @!P0 BRA `(.L_x_996) ;  /* 0x0000008000008947 */ /* 0x000fea0003800000 */
[----:B------:R-:W-:Y:S01]  /*4fc0*/  IMAD R5, R44, c[0x0][0x1d8], RZ ;  /* 0x000076002c057a24 */ /* 0x000fe200078e02ff */
[----:B------:R-:W-:-:S03]  /*4fd0*/  MOV R4, c[0x0][0x1d8] ;  /* 0x0000760000047a02 */ /* 0x000fc60000000f00 */
[C---:B------:R-:W-:Y:S02]  /*4fe0*/  IMAD R7, R45.reuse, R36, R5 ;  /* 0x000000242d077224 */ /* 0x040fe400078e0205 */
[----:B------:R-:W-:-:S05]  /*4ff0*/  IMAD.WIDE.U32 R4, R45, R4, c[0x0][0x1c0] ;  /* 0x000070002d047625 */ /* 0x000fca00078e0004 */
[----:B------:R-:W-:-:S05]  /*5000*/  IADD3 R5, R7, R5, RZ ;  /* 0x0000000507057210 */ /* 0x000fca0007ffe0ff */
[----:B------:R0:W-:Y:S04]  /*5010*/  RED.E.ADD.F32.FTZ.RN.STRONG.GPU [R4.64], R9 ;  /* 0x000000090400798e */ /* 0x0001e8000c10e790 */
[----:B------:R0:W-:Y:S04]  /*5020*/  RED.E.ADD.F32.FTZ.RN.STRONG.GPU [R4.64+0x4], R47 ;  /* 0x0000042f0400798e */ /* 0x0001e8000c10e790 */
[----:B------:R0:W-:Y:S02]  /*5030*/  RED.E.ADD.F32.FTZ.RN.STRONG.GPU [R4.64+0x8], R17 ;  /* 0x000008110400798e */ /* 0x0001e4000c10e790 */
.L_x_996:
[----:B------:R-:W-:-:S04]  /*5040*/  ISETP.NE.U32.AND P0, PT, RZ, c[0x0][0x638], PT ;  /* 0x00018e00ff007a0c */ /* 0x000fc80003f05070 */
[----:B------:R-:W-:-:S13]  /*5050*/  ISETP.NE.AND.EX P0, PT, RZ, c[0x0][0x63c], PT, P0 ;  /* 0x00018f00ff007a0c */ /* 0x000fda0003f05300 */
[----:B------:R-:W-:Y:S05]  /*5060*/  @!P0 BRA `(.L_x_997) ;  /* 0x000000b000008947 */ /* 0x000fea0003800000 */
[----:B------:R-:W-:Y:S01]  /*5070*/  ULDC UR13, c[0x0][0x658] ;  /* 0x00019600000d7ab9 */ /* 0x000fe20000000800 */
[----:B0-----:R-:W-:Y:S01]  /*5080*/  MOV R4, c[0x0][0x658] ;  /* 0x0001960000047a02 */ /* 0x001fe20000000f00 */
        /* <DEDUP_REMOVED lines=9> */
.L_x_997:
[----:B------:R-:W-:-:S04]  /*5120*/  ISETP.NE.U32.AND P0, PT, RZ, c[0x0][0x188], PT ;  /* 0x00006200ff007a0c */ /* 0x000fc80003f05070 */
[----:B------:R-:W-:-:S13]  /*5130*/  ISETP.NE.AND.EX P0, PT, RZ, c[0x0][0x18c], PT, P0 ;  /* 0x00006300ff007a0c */ /* 0x000fda0003f05300 */
[----:B------:R-:W-:Y:S05]  /*5140*/  @!P0 BRA `(.L_x_945) ;  /* 0x0000008000008947 */ /* 0x000fea0003800000 */
[----:B0-----:R-:W-:Y:S01]  /*5150*/  MOV R4, c[0x0][0x1a0] ;  /* 0x0000680000047a02 */ /* 0x001fe20000000f00 */
[----:B------:R-:W-:-:S04]  /*5160*/  IMAD R44, R44, c[0x0][0x1a0], RZ ;  /* 0x000068002c2c7a24 */ /* 0x000fc800078e02ff */
[C---:B------:R-:W-:Y:S02]  /*5170*/  IMAD R7, R45.reuse, R38, R44 ;  /* 0x000000262d077224 */ /* 0x040fe400078e022c */
[----:B------:R-:W-:-:S05]  /*5180*/  IMAD.WIDE.U32 R4, R45, R4, c[0x0][0x188] ;  /* 0x000062002d047625 */ /* 0x000fca00078e0004 */
[----:B------:R-:W-:-:S05]  /*5190*/  IADD3 R5, R7, R5, RZ ;  /* 0x0000000507057210 */ /* 0x000fca0007ffe0ff */
[----:B------:R0:W-:Y:S04]  /*51a0*/  RED.E.ADD.F32.FTZ.RN.STRONG.GPU [R4.64], R3 ;  /* 0x000000030400798e */ /* 0x0001e8000c10e790 */
[----:B------:R0:W-:Y:S04]  /*51b0*/  RED.E.ADD.F32.FTZ.RN.STRONG.GPU [R4.64+0x4], R2 ;  /* 0x000004020400798e */ /* 0x0001e8000c10e790 */
[----:B------:R0:W-:Y:S02]  /*51c0*/  RED.E.ADD.F32.FTZ.RN.STRONG.GPU [R4.64+0x8], R0 ;  /* 0x000008000400798e */ /* 0x0001e4000c10e790 */
.L_x_945:
[----:B------:R-:W-:Y:S05]  /*51d0*/  BSYNC B0 ;  /* 0x0000000000007941 */ /* 0x000fea0003800000 */
.L_x_944:
[----:B0-----:R-:W-:-:S05]  /*51e0*/  MOV R3, c[0x0][0x0] ;  /* 0x0000000000037a02 */ /* 0x001fca0000000f00 */
[----:B------:R-:W-:-:S05]  /*51f0*/  IMAD.WIDE.U32 R18, R3, c[0x0][0xc], R18 ;  /* 0x0000030003127a25 */ /* 0x000fca00078e0012 */
[----:B------:R-:W-:-:S04]  /*5200*/  ISETP.GE.U32.AND P0, PT, R18, c[0x0][0x178], PT ;  /* 0x00005e0012007a0c */ /* 0x000fc80003f06070 */
[----:B------:R-:W-:-:S13]  /*5210*/  ISETP.GE.U32.AND.EX P0, PT, R19, c[0x0][0x17c], PT, P0 ;  /* 0x00005f0013007a0c */ /* 0x000fda0003f06100 */
[----:B------:R-:W-:Y:S01]  /*5220*/  @P0 CALL.REL.NOINC `(.L_x_998) ;  /* 0x0000001000000944 */ /* 0x000fe20003c00000 */
[----:B------:R-:W-:Y:S05]  /*5230*/  BRA `(.L_x_999) ;  /* 0xffffaf9000007947 */ /* 0x000fea000383ffff */
.L_x_998:
[----:B------:R-:W-:Y:S05]  /*5240*/  EXIT ;  /* 0x000000000000794d */ /* 0x000fea0003800000 */
        .weak           $__internal_16_$__cuda_sm20_rcp_rn_f32_slowpath
        .type           $__internal_16_$__cuda_sm20_rcp_rn_f32_slowpath,@function
        .size           $__internal_16_$__cuda_sm20_rcp_rn_f32_slowpath,($__internal_17_$__cuda_sm20_sqrt_rn_f32_slowpath - $__internal_16_$__cuda_sm20_rcp_rn_f32_slowpath)
$__internal_16_$__cuda_sm20_rcp_rn_f32_slowpath:
        /* <DEDUP_REMOVED lines=15> */
.L_x_1001:
        /* <DEDUP_REMOVED lines=33> */
.L_x_1003:
[----:B------:R0:W1:Y:S02]  /*5550*/  MUFU.RCP R16, R8 ;  /* 0x0000000800107308 */ /* 0x0000640000001000 */
.L_x_1002:
[----:B------:R-:W-:Y:S05]  /*5560*/  BSYNC B4 ;  /* 0x0000000000047941 */ /* 0x000fea0003800000 */
.L_x_1000:
[----:B01----:R-:W-:Y:S02]  /*5570*/  MOV R8, R16 ;  /* 0x0000001000087202 */ /* 0x003fe40000000f00 */
[----:B------:R-:W-:Y:S02]  /*5580*/  MOV R16, R64 ;  /* 0x0000004000107202 */ /* 0x000fe40000000f00 */
[----:B------:R-:W-:-:S04]  /*5590*/  MOV R17, 0x0 ;  /* 0x0000000000117802 */ /* 0x000fc80000000f00 */
[----:B------:R-:W-:Y:S05]  /*55a0*/  RET.REL.NODEC R16 `(eval_particle_contacts_cuda_kernel_backward) ;  /* 0xffffaa5010007950 */ /* 0x000fea0003c3ffff */
        .weak           $__internal_17_$__cuda_sm20_sqrt_rn_f32_slowpath
        .type           $__internal_17_$__cuda_sm20_sqrt_rn_f32_slowpath,@function
        .size           $__internal_17_$__cuda_sm20_sqrt_rn_f32_slowpath,($__internal_18_$__cuda_sm3x_div_rn_noftz_f32_slowpath - $__internal_17_$__cuda_sm20_sqrt_rn_f32_slowpath)
$__internal_17_$__cuda_sm20_sqrt_rn_f32_slowpath:
        /* <DEDUP_REMOVED lines=20> */
.L_x_1004:
[----:B------:R-:W-:Y:S02]  /*56f0*/  MOV R60, R12 ;  /* 0x0000000c003c7202 */ /* 0x000fe40000000f00 */
[----:B------:R-:W-:Y:S02]  /*5700*/  MOV R12, R17 ;  /* 0x00000011000c7202 */ /* 0x000fe40000000f00 */
[----:B------:R-:W-:-:S04]  /*5710*/  MOV R13, 0x0 ;  /* 0x00000000000d7802 */ /* 0x000fc80000000f00 */
[----:B------:R-:W-:Y:S05]  /*5720*/  RET.REL.NODEC R12 `(eval_particle_contacts_cuda_kernel_backward) ;  /* 0xffffa8d00c007950 */ /* 0x000fea0003c3ffff */
        .weak           $__internal_18_$__cuda_sm3x_div_rn_noftz_f32_slowpath
        .type           $__internal_18_$__cuda_sm3x_div_rn_noftz_f32_slowpath,@function
        .size           $__internal_18_$__cuda_sm3x_div_rn_noftz_f32_slowpath,(.L_x_2014 - $__internal_18_$__cuda_sm3x_div_rn_noftz_f32_slowpath)
$__internal_18_$__cuda_sm3x_div_rn_noftz_f32_slowpath:
        /* <DEDUP_REMOVED lines=34> */
.L_x_1006:
[----:B------:R-:W-:Y:S01]  /*5950*/  LEA R68, R74, 0xc0800000, 0x17 ;  /* 0xc08000004a447811 */ /* 0x000fe200078eb8ff */
[----:B------:R-:W-:Y:S03]  /*5960*/  BSSY B5, `(.L_x_1011) ;  /* 0x0000036000057945 */ /* 0x000fe60003800000 */
[----:B------:R-:W-:Y:S02]  /*5970*/  IADD3 R68, -R68, R17, RZ ;  /* 0x0000001144447210 */ /* 0x000fe40007ffe1ff */
[----:B------:R-:W-:Y:S02]  /*5980*/  IADD3 R17, R72, -0x7f, RZ ;  /* 0xffffff8148117810 */ /* 0x000fe40007ffe0ff */
[----:B------:R-:W0:Y:S01]  /*5990*/  MUFU.RCP R70, R68 ;  /* 0x0000004400467308 */ /* 0x000e220000001000 */
[----:B------:R-:W-:Y:S02]  /*59a0*/  FADD.FTZ R71, -R68, -RZ ;  /* 0x800000ff44477221 */ /* 0x000fe40000010100 */
[----:B------:R-:W-:-:S02]  /*59b0*/  IMAD R14, R17, -0x800000, R14 ;  /* 0xff800000110e7824 */ /* 0x000fc400078e020e */
[----:B0-----:R-:W-:-:S04]  /*59c0*/  FFMA R73, R70, R71, 1 ;  /* 0x3f80000046497423 */ /* 0x001fc80000000047 */
[----:B------:R-:W-:-:S04]  /*59d0*/  FFMA R75, R70, R73, R70 ;  /* 0x00000049464b7223 */ /* 0x000fc80000000046 */
[----:B------:R-:W-:-:S04]  /*59e0*/  FFMA R70, R14, R75, RZ ;  /* 0x0000004b0e467223 */ /* 0x000fc800000000ff */
[----:B------:R-:W-:-:S04]  /*59f0*/  FFMA R73, R71, R70, R14 ;  /* 0x0000004647497223 */ /* 0x000fc8000000000e */
[----:B------:R-:W-:-:S04]  /*5a00*/  FFMA R70, R75, R73, R70 ;  /* 0x000000494b467223 */ /* 0x000fc80000000046 */
[----:B------:R-:W-:Y:S01]  /*5a10*/  FFMA R73, R71, R70, R14 ;  /* 0x0000004647497223 */ /* 0x000fe2000000000e */
[----:B------:R-:W-:-:S03]  /*5a20*/  IADD3 R71, R17, 0x7f, -R74 ;  /* 0x0000007f11477810 */ /* 0x000fc60007ffe84a */
[----:B------:R-:W-:Y:S01]  /*5a30*/  FFMA R14, R75, R73, R70 ;  /* 0x000000494b0e7223 */ /* 0x000fe20000000046 */
[----:B------:R-:W-:-:S04]  /*5a40*/  IADD3 R71, R71, R64, RZ ;  /* 0x0000004047477210 */ /* 0x000fc80007ffe0ff */
        /* <DEDUP_REMOVED lines=14> */
[C---:B------:R-:W-:Y:S01]  /*5b30*/  IADD3 R71, R72.reuse, 0x20, RZ ;  /* 0x0000002048477810 */ /* 0x040fe20007ffe0ff */
[-CC-:B------:R-:W-:Y:S01]  /*5b40*/  FFMA.RM R64, R75, R73.reuse, R70.reuse ;  /* 0x000000494b407223 */ /* 0x180fe20000004046 */
[C---:B------:R-:W-:Y:S02]  /*5b50*/  ISETP.NE.AND P2, PT, R72.reuse, RZ, PT ;  /* 0x000000ff4800720c */ /* 0x040fe40003f45270 */
[----:B------:R-:W-:Y:S01]  /*5b60*/  LOP3.LUT R68, R17, 0x7fffff, RZ, 0xc0, !PT ;  /* 0x007fffff11447812 */ /* 0x000fe200078ec0ff */
[----:B------:R-:W-:Y:S01]  /*5b70*/  FFMA.RP R17, R75, R73, R70 ;  /* 0x000000494b117223 */ /* 0x000fe20000008046 */
[----:B------:R-:W-:Y:S02]  /*5b80*/  ISETP.NE.AND P1, PT, R72, RZ, PT ;  /* 0x000000ff4800720c */ /* 0x000fe40003f25270 */
[----:B------:R-:W-:Y:S02]  /*5b90*/  LOP3.LUT R68, R68, 0x800000, RZ, 0xfc, !PT ;  /* 0x0080000044447812 */ /* 0x000fe400078efcff */
[----:B------:R-:W-:-:S02]  /*5ba0*/  IADD3 R70, -R72, RZ, RZ ;  /* 0x000000ff48467210 */ /* 0x000fc40007ffe1ff */
[----:B------:R-:W-:Y:S02]  /*5bb0*/  SHF.L.U32 R71, R68, R71, RZ ;  /* 0x0000004744477219 */ /* 0x000fe400000006ff */
[----:B------:R-:W-:Y:S02]  /*5bc0*/  FSETP.NEU.FTZ.AND P0, PT, R17, R64, PT ;  /* 0x000000401100720b */ /* 0x000fe40003f1d000 */
[----:B------:R-:W-:Y:S02]  /*5bd0*/  SEL R17, R70, RZ, P2 ;  /* 0x000000ff46117207 */ /* 0x000fe40001000000 */
        /* <DEDUP_REMOVED lines=10> */
.L_x_1013:
[----:B------:R-:W-:-:S04]  /*5c80*/  LOP3.LUT R14, R14, 0x80000000, RZ, 0xc0, !PT ;  /* 0x800000000e0e7812 */ /* 0x000fc800078ec0ff */
[----:B------:R-:W-:Y:S01]  /*5c90*/  LOP3.LUT R14, R14, 0x7f800000, RZ, 0xfc, !PT ;  /* 0x7f8000000e0e7812 */ /* 0x000fe200078efcff */
[----:B------:R-:W-:Y:S05]  /*5ca0*/  BRA `(.L_x_1014) ;  /* 0x0000001000007947 */ /* 0x000fea0003800000 */
.L_x_1012:
[----:B------:R-:W-:Y:S02]  /*5cb0*/  LEA R14, R71, R14, 0x17 ;  /* 0x0000000e470e7211 */ /* 0x000fe400078eb8ff */
.L_x_1014:
[----:B------:R-:W-:Y:S05]  /*5cc0*/  BSYNC B5 ;  /* 0x0000000000057941 */ /* 0x000fea0003800000 */
.L_x_1011:
[----:B------:R-:W-:Y:S05]  /*5cd0*/  BRA `(.L_x_1015) ;  /* 0x0000008000007947 */ /* 0x000fea0003800000 */
.L_x_1010:
[----:B------:R-:W-:-:S04]  /*5ce0*/  LOP3.LUT R14, R17, 0x80000000, R14, 0x48, !PT ;  /* 0x80000000110e7812 */ /* 0x000fc800078e480e */
[----:B------:R-:W-:Y:S01]  /*5cf0*/  LOP3.LUT R14, R14, 0x7f800000, RZ, 0xfc, !PT ;  /* 0x7f8000000e0e7812 */ /* 0x000fe200078efcff */
[----:B------:R-:W-:Y:S05]  /*5d00*/  BRA `(.L_x_1015) ;  /* 0x0000005000007947 */ /* 0x000fea0003800000 */
.L_x_1009:
[----:B------:R-:W-:Y:S01]  /*5d10*/  LOP3.LUT R14, R17, 0x80000000, R14, 0x48, !PT ;  /* 0x80000000110e7812 */ /* 0x000fe200078e480e */
[----:B------:R-:W-:Y:S05]  /*5d20*/  BRA `(.L_x_1015) ;  /* 0x0000003000007947 */ /* 0x000fea0003800000 */
.L_x_1008:
[----:B------:R-:W0:Y:S01]  /*5d30*/  MUFU.RSQ R14, -QNAN ;  /* 0xffc00000000e7908 */ /* 0x000e220000001400 */
[----:B------:R-:W-:Y:S05]  /*5d40*/  BRA `(.L_x_1015) ;  /* 0x0000001000007947 */ /* 0x000fea0003800000 */
.L_x_1007:
[----:B------:R-:W-:Y:S02]  /*5d50*/  FADD.FTZ R14, R14, R17 ;  /* 0x000000110e0e7221 */ /* 0x000fe40000010000 */
.L_x_1015:
[----:B------:R-:W-:Y:S05]  /*5d60*/  BSYNC B4 ;  /* 0x0000000000047941 */ /* 0x000fea0003800000 */
.L_x_1005:
[----:B------:R-:W-:-:S04]  /*5d70*/  MOV R17, 0x0 ;  /* 0x0000000000117802 */ /* 0x000fc80000000f00 */
[----:B------:R-:W-:Y:S05]  /*5d80*/  RET.REL.NODEC R16 `(eval_particle_contacts_cuda_kernel_backward) ;  /* 0xffffa27010007950 */ /* 0x000fea0003c3ffff */
.L_x_1016:
        /* <DEDUP_REMOVED lines=15> */
.L_x_2014:


//--------------------- .text.eval_particle_contacts_cuda_kernel_forward --------------------------
	.section	.text.eval_particle_contacts_cuda_kernel_forward,"ax",@progbits
	.sectioninfo	@"SHI_REGISTERS=40"
	.align	128
        .global         eval_particle_contacts_cuda_kernel_forward
        .type           eval_particle_contacts_cuda_kernel_forward,@function
        .size           eval_particle_contacts_cuda_kernel_forward,(.L_x_2016 - eval_particle_contacts_cuda_kernel_forward)
        .other          eval_particle_contacts_cuda_kernel_forward,@"STO_CUDA_ENTRY STV_DEFAULT"
eval_particle_contacts_cuda_kernel_forward:
.text.eval_particle_contacts_cuda_kernel_forward:
        /* <DEDUP_REMOVED lines=17> */
[----:B------:R-:W-:Y:S02]  /*0110*/  ULDC.64 UR12, c[0x0][0x118] ;  /* 0x00004600000c7ab9 */ /* 0x000fe40000000a00 */
.L_x_1032:
[----:B0-----:R-:W-:Y:S02]  /*0120*/  MOV R4, c[0x0][0x470] ;  /* 0x00011c0000047a02 */ /* 0x001fe40000000f00 */
[----:B------:R-:W-:-:S05]  /*0130*/  MOV R5, c[0x0][0x474] ;  /* 0x00011d0000057a02 */ /* 0x000fca0000000f00 */
[----:B------:R-:W2:Y:S01]  /*0140*/  LDG.E R4, [R4.64] ;  /* 0x0000000c04047981 */ /* 0x000ea2000c1e1900 */
[----:B------:R-:W-:Y:S01]  /*0150*/  YIELD ;  /* 0x0000000000007946 */ /* 0x000fe20003800000 */
[----:B--2---:R-:W-:-:S04]  /*0160*/  IMNMX R7, R4, c[0x0][0x5c0], PT ;  /* 0x0001700004077a17 */ /* 0x004fc80003800200 */
[----:B------:R-:W-:-:S13]  /*0170*/  ISETP.GT.AND P0, PT, R7, R0, PT ;  /* 0x000000000700720c */ /* 0x000fda0003f04270 */
[----:B------:R-:W-:Y:S05]  /*0180*/  @!P0 EXIT ;  /* 0x000000000000894d */ /* 0x000fea0003800000 */
        /* <DEDUP_REMOVED lines=12> */
[----:B------:R-:W-:Y:S01]  /*0250*/  ULDC UR4, c[0x0][0x248] ;  /* 0x0000920000047ab9 */ /* 0x000fe20000000800 */
[----:B------:R-:W-:Y:S01]  /*0260*/  MOV R5, c[0x0][0x500] ;  /* 0x0001400000057a02 */ /* 0x000fe20000000f00 */
[----:B------:R-:W-:Y:S01]  /*0270*/  USHF.R.S32.HI UR6, URZ, 0x1f, UR6 ;  /* 0x0000001f3f067899 */ /* 0x000fe20008011406 */
[----:B------:R-:W-:Y:S01]  /*0280*/  IMAD R9, R34, c[0x0][0x500], RZ ;  /* 0x0001400022097a24 */ /* 0x000fe200078e02ff */
[----:B------:R-:W-:Y:S02]  /*0290*/  USHF.R.S32.HI UR4, URZ, 0x1f, UR4 ;  /* 0x0000001f3f047899 */ /* 0x000fe40008011404 */
[----:B------:R-:W-:-:S04]  /*02a0*/  IMAD.WIDE.U32 R4, R0, R5, c[0x0][0x4e0] ;  /* 0x0001380000047625 */ /* 0x000fc800078e0005 */
[----:B------:R-:W-:-:S05]  /*02b0*/  IMAD R9, R0, UR6, R9 ;  /* 0x0000000600097c24 */ /* 0x000fca000f8e0209 */
[----:B------:R-:W-:Y:S02]  /*02c0*/  IADD3 R5, R5, R9, RZ ;  /* 0x0000000905057210 */ /* 0x000fe40007ffe0ff */
[----:B--2---:R-:W-:Y:S01]  /*02d0*/  SHF.R.S32.HI R15, RZ, 0x1f, R2 ;  /* 0x0000001fff0f7819 */ /* 0x004fe20000011402 */
[----:B------:R-:W-:Y:S02]  /*02e0*/  IMAD.WIDE.U32 R6, R2, R13, c[0x0][0x228] ;  /* 0x00008a0002067625 */ /* 0x000fe400078e000d */
[----:B------:R-:W2:Y:S02]  /*02f0*/  LDG.E R13, [R4.64] ;  /* 0x0000000c040d7981 */ /* 0x000ea4000c1e1900 */
[----:B------:R-:W-:-:S04]  /*0300*/  IMAD R11, R15, c[0x0][0x248], RZ ;  /* 0x000092000f0b7a24 */ /* 0x000fc800078e02ff */
[----:B------:R-:W-:Y:S01]  /*0310*/  IMAD R11, R2, UR4, R11 ;  /* 0x00000004020b7c24 */ /* 0x000fe2000f8e020b */
[----:B------:R-:W-:-:S04]  /*0320*/  MOV R8, R6 ;  /* 0x0000000600087202 */ /* 0x000fc80000000f00 */
[----:B------:R-:W-:-:S05]  /*0330*/  IADD3 R9, R7, R11, RZ ;  /* 0x0000000b07097210 */ /* 0x000fca0007ffe0ff */
[----:B------:R-:W3:Y:S01]  /*0340*/  LDG.E R8, [R8.64] ;  /* 0x0000000c08087981 */ /* 0x000ee2000c1e1900 */
[----:B------:R-:W-:Y:S02]  /*0350*/  ULDC UR4, c[0x0][0x328] ;  /* 0x0000ca0000047ab9 */ /* 0x000fe40000000800 */
[----:B------:R-:W-:Y:S01]  /*0360*/  USHF.R.S32.HI UR4, URZ, 0x1f, UR4 ;  /* 0x0000001f3f047899 */ /* 0x000fe20008011404 */
[----:B------:R-:W-:Y:S02]  /*0370*/  MOV R12, c[0x0][0x328] ;  /* 0x0000ca00000c7a02 */ /* 0x000fe40000000f00 */
[----:B--2---:R-:W-:Y:S02]  /*0380*/  SHF.R.S32.HI R35, RZ, 0x1f, R13 ;  /* 0x0000001fff237819 */ /* 0x004fe4000001140d */
[----:B---3--:R-:W-:-:S04]  /*0390*/  LOP3.LUT R6, R8, 0x1, RZ, 0xc0, !PT ;  /* 0x0000000108067812 */ /* 0x008fc800078ec0ff */
[----:B------:R-:W-:Y:S01]  /*03a0*/  ISETP.NE.U32.AND P0, PT, R6, 0x1, PT ;  /* 0x000000010600780c */ /* 0x000fe20003f05070 */
[----:B------:R-:W-:-:S04]  /*03b0*/  IMAD R10, R35, c[0x0][0x328], RZ ;  /* 0x0000ca00230a7a24 */ /* 0x000fc800078e02ff */
[C---:B------:R-:W-:Y:S02]  /*03c0*/  IMAD R5, R13.reuse, UR4, R10 ;  /* 0x000000040d057c24 */ /* 0x040fe4000f8e020a */
[----:B------:R-:W-:-:S06]  /*03d0*/  IMAD.WIDE.U32 R6, R13, R12, c[0x0][0x308] ;  /* 0x0000c2000d067625 */ /* 0x000fcc00078e000c */
[----:B------:R-:W-:Y:S05]  /*03e0*/  @P0 EXIT ;  /* 0x000000000000094d */ /* 0x000fea0003800000 */
[----:B------:R-:W-:Y:S01]  /*03f0*/  MOV R4, R6 ;  /* 0x0000000600047202 */ /* 0x000fe20000000f00 */
[----:B------:R-:W-:Y:S01]  /*0400*/  ULDC UR6, c[0x0][0x1a0] ;  /* 0x0000680000067ab9 */ /* 0x000fe20000000800 */
[----:B------:R-:W-:Y:S01]  /*0410*/  IADD3 R5, R7, R5, RZ ;  /* 0x0000000507057210 */ /* 0x000fe20007ffe0ff */
[----:B------:R-:W-:Y:S01]  /*0420*/  ULDC UR4, c[0x0][0x1d8] ;  /* 0x0000760000047ab9 */ /* 0x000fe20000000800 */
[----:B------:R-:W-:Y:S01]  /*0430*/  MOV R9, c[0x0][0x1a0] ;  /* 0x0000680000097a02 */ /* 0x000fe20000000f00 */
[----:B------:R-:W-:Y:S01]  /*0440*/  USHF.R.S32.HI UR6, URZ, 0x1f, UR6 ;  /* 0x0000001f3f067899 */ /* 0x000fe20008011406 */
[----:B------:R-:W-:Y:S01]  /*0450*/  MOV R11, c[0x0][0x1d8] ;  /* 0x00007600000b7a02 */ /* 0x000fe20000000f00 */
[----:B------:R-:W2:Y:S01]  /*0460*/  LDG.E R4, [R4.64] ;  /* 0x0000000c04047981 */ /* 0x000ea2000c1e1900 */
[----:B------:R-:W-:Y:S01]  /*0470*/  USHF.R.S32.HI UR4, URZ, 0x1f, UR4 ;  /* 0x0000001f3f047899 */ /* 0x000fe20008011404 */
[C---:B------:R-:W-:Y:S02]  /*0480*/  IMAD R7, R15.reuse, c[0x0][0x1a0], RZ ;  /* 0x000068000f077a24 */ /* 0x040fe400078e02ff */
[----:B------:R-:W-:-:S02]  /*0490*/  IMAD R15, R15, c[0x0][0x1d8], RZ ;  /* 0x000076000f0f7a24 */ /* 0x000fc400078e02ff */
[----:B------:R-:W-:-:S04]  /*04a0*/  IMAD.WIDE.U32 R8, R2, R9, c[0x0][0x180] ;  /* 0x0000600002087625 */ /* 0x000fc800078e0009 */
[C---:B------:R-:W-:Y:S02]  /*04b0*/  IMAD R7, R2.reuse, UR6, R7 ;  /* 0x0000000602077c24 */ /* 0x040fe4000f8e0207 */
[----:B------:R-:W-:-:S04]  /*04c0*/  IMAD.WIDE.U32 R10, R2, R11, c[0x0][0x1b8] ;  /* 0x00006e00020a7625 */ /* 0x000fc800078e000b */
[----:B------:R-:W-:Y:S01]  /*04d0*/  IMAD R15, R2, UR4, R15 ;  /* 0x00000004020f7c24 */ /* 0x000fe2000f8e020f */
[----:B------:R-:W-:Y:S02]  /*04e0*/  IADD3 R7, R9, R7, RZ ;  /* 0x0000000709077210 */ /* 0x000fe40007ffe0ff */
[----:B------:R-:W-:Y:S02]  /*04f0*/  MOV R6, R8 ;  /* 0x0000000800067202 */ /* 0x000fe40000000f00 */
[----:B------:R-:W-:Y:S02]  /*0500*/  IADD3 R9, R11, R15, RZ ;  /* 0x0000000f0b097210 */ /* 0x000fe40007ffe0ff */
[----:B------:R-:W-:Y:S01]  /*0510*/  MOV R8, R10 ;  /* 0x0000000a00087202 */ /* 0x000fe20000000f00 */
[----:B------:R0:W5:Y:S04]  /*0520*/  LDG.E R36, [R6.64] ;  /* 0x0000000c06247981 */ /* 0x000168000c1e1900 */
[----:B------:R0:W5:Y:S04]  /*0530*/  LDG.E R10, [R6.64+0x4] ;  /* 0x0000040c060a7981 */ /* 0x000168000c1e1900 */
[----:B------:R0:W5:Y:S04]  /*0540*/  LDG.E R14, [R6.64+0x8] ;  /* 0x0000080c060e7981 */ /* 0x000168000c1e1900 */
[----:B------:R0:W5:Y:S04]  /*0550*/  LDG.E R24, [R8.64] ;  /* 0x0000000c08187981 */ /* 0x000168000c1e1900 */
[----:B------:R0:W5:Y:S04]  /*0560*/  LDG.E R26, [R8.64+0x4] ;  /* 0x0000040c081a7981 */ /* 0x000168000c1e1900 */
[----:B------:R0:W5:Y:S01]  /*0570*/  LDG.E R16, [R8.64+0x8] ;  /* 0x0000080c08107981 */ /* 0x000162000c1e1900 */
[----:B------:R-:W-:Y:S01]  /*0580*/  BSSY B0, `(.L_x_1017) ;  /* 0x0000035000007945 */ /* 0x000fe20003800000 */
[----:B------:R-:W-:Y:S01]  /*0590*/  MOV R17, 0x3f800000 ;  /* 0x3f80000000117802 */ /* 0x000fe20000000f00 */
[----:B------:R-:W-:Y:S01]  /*05a0*/  CS2R R20, SRZ ;  /* 0x0000000000147805 */ /* 0x000fe2000001ff00 */
[----:B------:R-:W-:Y:S01]  /*05b0*/  MOV R27, RZ ;  /* 0x000000ff001b7202 */ /* 0x000fe20000000f00 */
[----:B------:R-:W-:Y:S01]  /*05c0*/  CS2R R22, SRZ ;  /* 0x0000000000167805 */ /* 0x000fe2000001ff00 */
[----:B------:R-:W-:Y:S01]  /*05d0*/  MOV R25, RZ ;  /* 0x000000ff00197202 */ /* 0x000fe20000000f00 */
[----:B------:R-:W-:Y:S01]  /*05e0*/  CS2R R28, SRZ ;  /* 0x00000000001c7805 */ /* 0x000fe2000001ff00 */
[----:B------:R-:W-:Y:S01]  /*05f0*/  MOV R12, RZ ;  /* 0x000000ff000c7202 */ /* 0x000fe20000000f00 */
[----:B------:R-:W-:Y:S01]  /*0600*/  CS2R R32, SRZ ;  /* 0x0000000000207805 */ /* 0x000fe2000001ff00 */
[----:B------:R-:W-:-:S02]  /*0610*/  MOV R30, RZ ;  /* 0x000000ff001e7202 */ /* 0x000fc40000000f00 */
[----:B------:R-:W-:Y:S02]  /*0620*/  MOV R18, RZ ;  /* 0x000000ff00127202 */ /* 0x000fe40000000f00 */
[----:B------:R-:W-:Y:S02]  /*0630*/  MOV R11, RZ ;  /* 0x000000ff000b7202 */ /* 0x000fe40000000f00 */
[----:B------:R-:W-:Y:S02]  /*0640*/  MOV R15, RZ ;  /* 0x000000ff000f7202 */ /* 0x000fe40000000f00 */
[----:B--2---:R-:W-:Y:S02]  /*0650*/  ISETP.GE.AND P0, PT, R4, RZ, PT ;  /* 0x000000ff0400720c */ /* 0x004fe40003f06270 */
[----:B------:R-:W-:-:S11]  /*0660*/  SHF.R.S32.HI R5, RZ, 0x1f, R4 ;  /* 0x0000001fff057819 */ /* 0x000fd60000011404 */
[----:B------:R-:W-:Y:S05]  /*0670*/  @!P0 BRA `(.L_x_1018) ;  /* 0x0000025000008947 */ /* 0x000fea0003800000 */
[----:B0-----:R-:W-:Y:S01]  /*0680*/  ULDC UR6, c[0x0][0x2f0] ;  /* 0x0000bc0000067ab9 */ /* 0x001fe20000000800 */
[----:B------:R-:W-:Y:S01]  /*0690*/  MOV R19, c[0x0][0x2f0] ;  /* 0x0000bc0000137a02 */ /* 0x000fe20000000f00 */
[----:B------:R-:W-:Y:S01]  /*06a0*/  ULDC UR4, c[0x0][0x280] ;  /* 0x0000a00000047ab9 */ /* 0x000fe20000000800 */
[----:B------:R-:W-:Y:S01]  /*06b0*/  MOV R7, c[0x0][0x280] ;  /* 0x0000a00000077a02 */ /* 0x000fe20000000f00 */
[----:B------:R-:W-:Y:S01]  /*06c0*/  ULDC UR7, c[0x0][0x2b8] ;  /* 0x0000ae0000077ab9 */ /* 0x000fe20000000800 */
[C---:B------:R-:W-:Y:S01]  /*06d0*/  IMAD R15, R5.reuse, c[0x0][0x2f0], RZ ;  /* 0x0000bc00050f7a24 */ /* 0x040fe200078e02ff */
[----:B------:R-:W-:Y:S01]  /*06e0*/  USHF.R.S32.HI UR6, URZ, 0x1f, UR6 ;  /* 0x0000001f3f067899 */ /* 0x000fe20008011406 */
[----:B------:R-:W-:Y:S01]  /*06f0*/  MOV R9, c[0x0][0x2b8] ;  /* 0x0000ae0000097a02 */ /* 0x000fe20000000f00 */
[----:B------:R-:W-:Y:S01]  /*0700*/  USHF.R.S32.HI UR4, URZ, 0x1f, UR4 ;  /* 0x0000001f3f047899 */ /* 0x000fe20008011404 */
[C---:B------:R-:W-:Y:S01]  /*0710*/  IMAD R11, R5.reuse, c[0x0][0x280], RZ ;  /* 0x0000a000050b7a24 */ /* 0x040fe200078e02ff */
[----:B------:R-:W-:Y:S01]  /*0720*/  USHF.R.S32.HI UR7, URZ, 0x1f, UR7 ;  /* 0x0000001f3f077899 */ /* 0x000fe20008011407 */
[----:B------:R-:W-:-:S02]  /*0730*/  IMAD R17, R5, c[0x0][0x2b8], RZ ;  /* 0x0000ae0005117a24 */ /* 0x000fc400078e02ff */
[----:B------:R-:W-:-:S04]  /*0740*/  IMAD.WIDE.U32 R18, R4, R19, c[0x0][0x2d0] ;  /* 0x0000b40004127625 */ /* 0x000fc800078e0013 */
[C---:B------:R-:W-:Y:S02]  /*0750*/  IMAD R15, R4.reuse, UR6, R15 ;  /* 0x00000006040f7c24 */ /* 0x040fe4000f8e020f */
[----:B------:R-:W-:-:S03]  /*0760*/  IMAD.WIDE.U32 R6, R4, R7, c[0x0][0x260] ;  /* 0x0000980004067625 */ /* 0x000fc600078e0007 */
[----:B------:R-:W-:Y:S01]  /*0770*/  IADD3 R19, R19, R15, RZ ;  /* 0x0000000f13137210 */ /* 0x000fe20007ffe0ff */
[----:B------:R-:W-:-:S04]  /*0780*/  IMAD.WIDE.U32 R8, R4, R9, c[0x0][0x298] ;  /* 0x0000a60004087625 */ /* 0x000fc800078e0009 */
[C---:B------:R-:W-:Y:S01]  /*0790*/  IMAD R11, R4.reuse, UR4, R11 ;  /* 0x00000004040b7c24 */ /* 0x040fe2000f8e020b */
[----:B------:R0:W5:Y:S01]  /*07a0*/  LDG.E R28, [R18.64] ;  /* 0x0000000c121c7981 */ /* 0x000162000c1e1900 */
[----:B------:R-:W-:-:S03]  /*07b0*/  IMAD R17, R4, UR7, R17 ;  /* 0x0000000704117c24 */ /* 0x000fc6000f8e0211 */
[----:B------:R-:W-:Y:S01]  /*07c0*/  IADD3 R7, R7, R11, RZ ;  /* 0x0000000b07077210 */ /* 0x000fe20007ffe0ff */
[----:B------:R0:W5:Y:S01]  /*07d0*/  LDG.E R29, [R18.64+0x4] ;  /* 0x0000040c121d7981 */ /* 0x000162000c1e1900 */
[----:B------:R-:W-:-:S03]  /*07e0*/  IADD3 R9, R9, R17, RZ ;  /* 0x0000001109097210 */ /* 0x000fc60007ffe0ff */
        /* <DEDUP_REMOVED lines=13> */
[----:B0-----:R1:W5:Y:S02]  /*08c0*/  LDG.E R18, [R6.64] ;  /* 0x0000000c06127981 */ /* 0x001364000c1e1900 */
.L_x_1018:
[----:B0-----:R-:W-:Y:S05]  /*08d0*/  BSYNC B0 ;  /* 0x0000000000007941 */ /* 0x001fea0003800000 */
.L_x_1017:
[----:B-1---5:R-:W-:Y:S02]  /*08e0*/  FSEL R6, R29, RZ, P0 ;  /* 0x000000ff1d067208 */ /* 0x022fe40000000000 */
[----:B------:R-:W-:-:S02]  /*08f0*/  FSEL R8, R28, RZ, P0 ;  /* 0x000000ff1c087208 */ /* 0x000fc40000000000 */
[----:B------:R-:W-:Y:S01]  /*0900*/  FSEL R7, R30, RZ, P0 ;  /* 0x000000ff1e077208 */ /* 0x000fe20000000000 */
[-C--:B------:R-:W-:Y:S01]  /*0910*/  FMUL R9, R6, R32.reuse ;  /* 0x0000002006097220 */ /* 0x080fe20000400000 */
[----:B------:R-:W-:Y:S01]  /*0920*/  MOV R28, RZ ;  /* 0x000000ff001c7202 */ /* 0x000fe20000000f00 */
[C---:B------:R-:W-:Y:S01]  /*0930*/  FMUL R31, R8.reuse, R32 ;  /* 0x00000020081f7220 */ /* 0x040fe20000400000 */
[----:B------:R-:W-:Y:S01]  /*0940*/  @P0 MOV R28, R20 ;  /* 0x00000014001c0202 */ /* 0x000fe20000000f00 */
[----:B------:R-:W-:Y:S01]  /*0950*/  FFMA R30, R8, R15, R9 ;  /* 0x0000000f081e7223 */ /* 0x000fe20000000009 */
[----:B------:R-:W-:-:S03]  /*0960*/  FMUL R9, R6, R33 ;  /* 0x0000002106097220 */ /* 0x000fc60000400000 */
[C---:B------:R-:W-:Y:S01]  /*0970*/  FFMA R30, R7.reuse, R33, R30 ;  /* 0x00000021071e7223 */ /* 0x040fe2000000001e */
[----:B------:R-:W-:-:S03]  /*0980*/  FFMA R19, R7, R32, -R9 ;  /* 0x0000002007137223 */ /* 0x000fc60000000809 */
[----:B------:R-:W-:Y:S01]  /*0990*/  FADD R20, R30, R30 ;  /* 0x0000001e1e147221 */ /* 0x000fe20000000000 */
[----:B------:R-:W-:Y:S01]  /*09a0*/  FADD R30, R17, R17 ;  /* 0x00000011111e7221 */ /* 0x000fe20000000000 */
[----:B------:R-:W-:Y:S02]  /*09b0*/  FMUL R19, R19, R17 ;  /* 0x0000001113137220 */ /* 0x000fe40000400000 */
[----:B------:R-:W-:Y:S01]  /*09c0*/  FMUL R9, R20, R15 ;  /* 0x0000000f14097220 */ /* 0x000fe20000400000 */
[----:B------:R-:W-:-:S04]  /*09d0*/  FFMA R30, R30, R17, -1 ;  /* 0xbf8000001e1e7423 */ /* 0x000fc80000000011 */
[----:B------:R-:W-:-:S04]  /*09e0*/  FFMA R9, R8, R30, R9 ;  /* 0x0000001e08097223 */ /* 0x000fc80000000009 */
[----:B------:R-:W-:Y:S01]  /*09f0*/  FFMA R9, R19, 2, R9 ;  /* 0x4000000013097823 */ /* 0x000fe20000000009 */
[----:B------:R-:W-:-:S04]  /*0a00*/  FMUL R19, R7, R15 ;  /* 0x0000000f07137220 */ /* 0x000fc80000400000 */
[-C--:B------:R-:W-:Y:S01]  /*0a10*/  FFMA R29, R8, R33.reuse, -R19 ;  /* 0x00000021081d7223 */ /* 0x080fe20000000813 */
[C---:B------:R-:W-:Y:S01]  /*0a20*/  FMUL R19, R20.reuse, R32 ;  /* 0x0000002014137220 */ /* 0x040fe20000400000 */
[----:B------:R-:W-:Y:S02]  /*0a30*/  FMUL R20, R20, R33 ;  /* 0x0000002114147220 */ /* 0x000fe40000400000 */
[----:B------:R-:W-:Y:S01]  /*0a40*/  FMUL R29, R29, R17 ;  /* 0x000000111d1d7220 */ /* 0x000fe20000400000 */
[CC--:B------:R-:W-:Y:S01]  /*0a50*/  FFMA R8, R6.reuse, R30.reuse, R19 ;  /* 0x0000001e06087223 */ /* 0x0c0fe20000000013 */
[----:B------:R-:W-:Y:S01]  /*0a60*/  FFMA R6, R6, R15, -R31 ;  /* 0x0000000f06067223 */ /* 0x000fe2000000081f */
[----:B------:R-:W-:Y:S02]  /*0a70*/  FFMA R20, R7, R30, R20 ;  /* 0x0000001e07147223 */ /* 0x000fe40000000014 */
[----:B------:R-:W-:Y:S01]  /*0a80*/  FFMA R8, R29, 2, R8 ;  /* 0x400000001d087823 */ /* 0x000fe20000000008 */
[----:B------:R-:W-:Y:S01]  /*0a90*/  FMUL R7, R6, R17 ;  /* 0x0000001106077220 */ /* 0x000fe20000400000 */
[----:B------:R-:W-:-:S03]  /*0aa0*/  MOV R29, c[0x0][0x538] ;  /* 0x00014e00001d7a02 */ /* 0x000fc60000000f00 */
[----:B------:R-:W-:Y:S01]  /*0ab0*/  FFMA R20, R7, 2, R20 ;  /* 0x4000000007147823 */ /* 0x000fe20000000014 */
[----:B------:R-:W-:-:S04]  /*0ac0*/  IMAD R7, R34, c[0x0][0x538], RZ ;  /* 0x00014e0022077a24 */ /* 0x000fc800078e02ff */
[C---:B------:R-:W-:Y:S02]  /*0ad0*/  IMAD R19, R0.reuse, UR5, R7 ;  /* 0x0000000500137c24 */ /* 0x040fe4000f8e0207 */
[----:B------:R-:W-:-:S05]  /*0ae0*/  IMAD.WIDE.U32 R6, R0, R29, c[0x0][0x518] ;  /* 0x0001460000067625 */ /* 0x000fca00078e001d */
[----:B------:R-:W-:-:S05]  /*0af0*/  IADD3 R7, R7, R19, RZ ;  /* 0x0000001307077210 */ /* 0x000fca0007ffe0ff */
[----:B------:R0:W2:Y:S04]  /*0b00*/  LDG.E R31, [R6.64+0x4] ;  /* 0x0000040c061f7981 */ /* 0x0000a8000c1e1900 */
[----:B------:R0:W3:Y:S04]  /*0b10*/  LDG.E R29, [R6.64] ;  /* 0x0000000c061d7981 */ /* 0x0000e8000c1e1900 */
[----:B0-----:R-:W4:Y:S01]  /*0b20*/  LDG.E R7, [R6.64+0x8] ;  /* 0x0000080c06077981 */ /* 0x001f22000c1e1900 */
[----:B------:R-:W-:Y:S01]  /*0b30*/  FADD R20, R20, R21 ;  /* 0x0000001514147221 */ /* 0x000fe20000000000 */
[----:B--2---:R-:W-:-:S04]  /*0b40*/  FMUL R19, R31, R32 ;  /* 0x000000201f137220 */ /* 0x004fc80000400000 */
[----:B---3--:R-:W-:-:S04]  /*0b50*/  FFMA R19, R29, R15, R19 ;  /* 0x0000000f1d137223 */ /* 0x008fc80000000013 */
[----:B----4-:R-:W-:-:S04]  /*0b60*/  FFMA R19, R7, R33, R19 ;  /* 0x0000002107137223 */ /* 0x010fc80000000013 */
[----:B------:R-:W-:Y:S01]  /*0b70*/  FADD R37, R19, R19 ;  /* 0x0000001313257221 */ /* 0x000fe20000000000 */
[----:B------:R-:W-:-:S03]  /*0b80*/  FMUL R19, R31, R33 ;  /* 0x000000211f137220 */ /* 0x000fc60000400000 */
[----:B------:R-:W-:Y:S01]  /*0b90*/  FMUL R6, R37, R15 ;  /* 0x0000000f25067220 */ /* 0x000fe20000400000 */
[----:B------:R-:W-:-:S03]  /*0ba0*/  FFMA R19, R7, R32, -R19 ;  /* 0x0000002007137223 */ /* 0x000fc60000000813 */
[----:B------:R-:W-:Y:S01]  /*0bb0*/  FFMA R6, R30, R29, R6 ;  /* 0x0000001d1e067223 */ /* 0x000fe20000000006 */
[----:B------:R-:W-:-:S04]  /*0bc0*/  FMUL R19, R19, R17 ;  /* 0x0000001113137220 */ /* 0x000fc80000400000 */
[----:B------:R-:W-:Y:S01]  /*0bd0*/  FFMA R19, R19, 2, R6 ;  /* 0x4000000013137823 */ /* 0x000fe20000000006 */
[----:B------:R-:W-:-:S03]  /*0be0*/  FADD R6, R9, R18 ;  /* 0x0000001209067221 */ /* 0x000fc60000000000 */
[----:B------:R-:W-:Y:S01]  /*0bf0*/  FADD R19, R19, R18 ;  /* 0x0000001213137221 */ /* 0x000fe20000000000 */
[----:B------:R-:W-:-:S04]  /*0c00*/  FMUL R18, R7, R15 ;  /* 0x0000000f07127220 */ /* 0x000fc80000400000 */
[CC--:B------:R-:W-:Y:S01]  /*0c10*/  FFMA R9, R29.reuse, R33.reuse, -R18 ;  /* 0x000000211d097223 */ /* 0x0c0fe20000000812 */
[-C--:B------:R-:W-:Y:S01]  /*0c20*/  FMUL R29, R29, R32.reuse ;  /* 0x000000201d1d7220 */ /* 0x080fe20000400000 */
[C---:B------:R-:W-:Y:S01]  /*0c30*/  FMUL R18, R37.reuse, R32 ;  /* 0x0000002025127220 */ /* 0x040fe20000400000 */
[----:B------:R-:W-:Y:S01]  /*0c40*/  FMUL R37, R37, R33 ;  /* 0x0000002125257220 */ /* 0x000fe20000400000 */
[----:B------:R-:W-:Y:S01]  /*0c50*/  FMUL R9, R9, R17 ;  /* 0x0000001109097220 */ /* 0x000fe20000400000 */
[----:B------:R-:W-:Y:S01]  /*0c60*/  FFMA R29, R31, R15, -R29 ;  /* 0x0000000f1f1d7223 */ /* 0x000fe2000000081d */
[C---:B------:R-:W-:Y:S01]  /*0c70*/  FFMA R18, R30.reuse, R31, R18 ;  /* 0x0000001f1e127223 */ /* 0x040fe20000000012 */
[----:B------:R-:W-:Y:S01]  /*0c80*/  FFMA R37, R30, R7, R37 ;  /* 0x000000071e257223 */ /* 0x000fe20000000025 */
[----:B------:R-:W-:Y:S01]  /*0c90*/  MOV R31, c[0x0][0x210] ;  /* 0x00008400001f7a02 */ /* 0x000fe20000000f00 */
[----:B------:R-:W-:Y:S01]  /*0ca0*/  FMUL R29, R29, R17 ;  /* 0x000000111d1d7220 */ /* 0x000fe20000400000 */
[----:B------:R-:W-:Y:S01]  /*0cb0*/  FFMA R18, R9, 2, R18 ;  /* 0x4000000009127823 */ /* 0x000fe20000000012 */
[----:B------:R-:W-:-:S02]  /*0cc0*/  IMAD R9, R34, c[0x0][0x210], RZ ;  /* 0x0000840022097a24 */ /* 0x000fc400078e02ff */
[----:B------:R-:W-:Y:S01]  /*0cd0*/  FFMA R37, R29, 2, R37 ;  /* 0x400000001d257823 */ /* 0x000fe20000000025 */
[----:B------:R-:W-:Y:S01]  /*0ce0*/  FADD R36, R36, -R19 ;  /* 0x8000001324247221 */ /* 0x000fe20000000000 */
[----:B------:R-:W-:Y:S01]  /*0cf0*/  FADD R6, R19, -R6 ;  /* 0x8000000613067221 */ /* 0x000fe20000000000 */
[----:B------:R-:W-:Y:S01]  /*0d00*/  IMAD R19, R34, c[0x0][0x5a8], RZ ;  /* 0x00016a0022137a24 */ /* 0x000fe200078e02ff */
[----:B------:R-:W-:Y:S01]  /*0d10*/  FADD R21, R37, R21 ;  /* 0x0000001525157221 */ /* 0x000fe20000000000 */
[----:B------:R-:W-:Y:S01]  /*0d20*/  MOV R37, c[0x0][0x5a8] ;  /* 0x00016a0000257a02 */ /* 0x000fe20000000f00 */
[--C-:B------:R-:W-:Y:S01]  /*0d30*/  FADD R29, R8, R11.reuse ;  /* 0x0000000b081d7221 */ /* 0x100fe20000000000 */
[----:B------:R-:W-:Y:S01]  /*0d40*/  FADD R7, R18, R11 ;  /* 0x0000000b12077221 */ /* 0x000fe20000000000 */
[C---:B------:R-:W-:Y:S02]  /*0d50*/  IMAD R11, R0.reuse, UR9, R9 ;  /* 0x00000009000b7c24 */ /* 0x040fe4000f8e0209 */
[----:B------:R-:W-:-:S04]  /*0d60*/  IMAD.WIDE.U32 R8, R0, R31, c[0x0][0x1f0] ;  /* 0x00007c0000087625 */ /* 0x000fc800078e001f */
[C---:B------:R-:W-:Y:S01]  /*0d70*/  IMAD R31, R0.reuse, UR8, R19 ;  /* 0x00000008001f7c24 */ /* 0x040fe2000f8e0213 */
[----:B------:R-:W-:Y:S01]  /*0d80*/  IADD3 R9, R9, R11, RZ ;  /* 0x0000000b09097210 */ /* 0x000fe20007ffe0ff */
[----:B------:R-:W-:-:S04]  /*0d90*/  IMAD.WIDE.U32 R18, R0, R37, c[0x0][0x588] ;  /* 0x0001620000127625 */ /* 0x000fc800078e0025 */
[----:B------:R0:W2:Y:S01]  /*0da0*/  LDG.E R11, [R8.64] ;  /* 0x0000000c080b7981 */ /* 0x0000a2000c1e1900 */
[----:B------:R-:W-:Y:S01]  /*0db0*/  IADD3 R19, R19, R31, RZ ;  /* 0x0000001f13137210 */ /* 0x000fe20007ffe0ff */
[----:B------:R-:W-:Y:S01]  /*0dc0*/  FADD R31, R10, -R7 ;  /* 0x800000070a1f7221 */ /* 0x000fe20000000000 */
[----:B------:R-:W-:-:S03]  /*0dd0*/  FADD R7, R7, -R29 ;  /* 0x8000001d07077221 */ /* 0x000fc60000000000 */
[----:B------:R-:W3:Y:S04]  /*0de0*/  LDG.E R10, [R18.64+0x8] ;  /* 0x0000080c120a7981 */ /* 0x000ee8000c1e1900 */
[----:B0-----:R-:W4:Y:S04]  /*0df0*/  LDG.E R8, [R18.64+0x4] ;  /* 0x0000040c12087981 */ /* 0x001f28000c1e1900 */
[----:B------:R-:W2:Y:S01]  /*0e00*/  LDG.E R9, [R18.64] ;  /* 0x0000000c12097981 */ /* 0x000ea2000c1e1900 */
[----:B------:R-:W-:Y:S01]  /*0e10*/  FADD R29, R14, -R21 ;  /* 0x800000150e1d7221 */ /* 0x000fe20000000000 */
[----:B------:R-:W-:-:S02]  /*0e20*/  MOV R14, RZ ;  /* 0x000000ff000e7202 */ /* 0x000fc40000000f00 */
[----:B------:R-:W-:Y:S01]  /*0e30*/  @P0 MOV R14, R25 ;  /* 0x00000019000e0202 */ /* 0x000fe20000000f00 */
[----:B----4-:R-:W-:-:S04]  /*0e40*/  FMUL R31, R31, R8 ;  /* 0x000000081f1f7220 */ /* 0x010fc80000400000 */
[----:B--2---:R-:W-:-:S04]  /*0e50*/  FFMA R36, R36, R9, R31 ;  /* 0x0000000924247223 */ /* 0x004fc8000000001f */
[----:B---3--:R-:W-:-:S04]  /*0e60*/  FFMA R36, R29, R10, R36 ;  /* 0x0000000a1d247223 */ /* 0x008fc80000000024 */
[----:B------:R-:W-:-:S05]  /*0e70*/  FADD R11, R36, -R11 ;  /* 0x8000000b240b7221 */ /* 0x000fca0000000000 */
[----:B------:R-:W-:Y:S02]  /*0e80*/  FSETP.GT.AND P1, PT, R11, c[0x0][0x468], PT ;  /* 0x00011a000b007a0b */ /* 0x000fe40003f24000 */
[----:B------:R-:W-:Y:S02]  /*0e90*/  MOV R31, RZ ;  /* 0x000000ff001f7202 */ /* 0x000fe40000000f00 */
[----:B------:R-:W-:Y:S02]  /*0ea0*/  @P0 MOV R31, R27 ;  /* 0x0000001b001f0202 */ /* 0x000fe40000000f00 */
[----:B------:R-:W-:Y:S02]  /*0eb0*/  MOV R27, RZ ;  /* 0x000000ff001b7202 */ /* 0x000fe40000000f00 */
[----:B------:R-:W-:Y:S02]  /*0ec0*/  @P0 MOV R27, R23 ;  /* 0x00000017001b0202 */ /* 0x000fe40000000f00 */
[----:B------:R-:W-:-:S03]  /*0ed0*/  MOV R29, RZ ;  /* 0x000000ff001d7202 */ /* 0x000fc60000000f00 */
[----:B------:R-:W-:Y:S05]  /*0ee0*/  @P1 EXIT ;  /* 0x000000000000194d */ /* 0x000fea0003800000 */
[----:B------:R-:W-:Y:S02]  /*0ef0*/  MOV R18, c[0x0][0x360] ;  /* 0x0000d80000127a02 */ /* 0x000fe40000000f00 */
[----:B------:R-:W-:Y:S02]  /*0f00*/  @P0 MOV R29, R22 ;  /* 0x00000016001d0202 */ /* 0x000fe40000000f00 */
[----:B------:R-:W-:Y:S01]  /*0f10*/  SHF.R.S32.HI R22, RZ, 0x1f, R18 ;  /* 0x0000001fff167819 */ /* 0x000fe20000011412 */
[----:B------:R-:W-:Y:S01]  /*0f20*/  IMAD.WIDE.U32 R18, R13, R18, c[0x0][0x340] ;  /* 0x0000d0000d127625 */ /* 0x000fe200078e0012 */
[----:B------:R-:W-:Y:S02]  /*0f30*/  MOV R25, RZ ;  /* 0x000000ff00197202 */ /* 0x000fe40000000f00 */
[----:B------:R-:W-:Y:S01]  /*0f40*/  @P0 MOV R25, R12 ;  /* 0x0000000c00190202 */ /* 0x000fe20000000f00 */
[----:B------:R-:W-:Y:S01]  /*0f50*/  IMAD R22, R22, R13, RZ ;  /* 0x0000000d16167224 */ /* 0x000fe200078e02ff */
[----:B------:R-:W-:Y:S01]  /*0f60*/  FADD R12, R21, -R20 ;  /* 0x80000014150c7221 */ /* 0x000fe20000000000 */
[----:B------:R-:W-:-:S02]  /*0f70*/  MOV R20, c[0x0][0x398] ;  /* 0x0000e60000147a02 */ /* 0x000fc40000000f00 */
[----:B------:R-:W-:Y:S02]  /*0f80*/  IMAD R21, R35, c[0x0][0x360], R22 ;  /* 0x0000d80023157a24 */ /* 0x000fe400078e0216 */
[----:B------:R-:W-:-:S03]  /*0f90*/  SHF.R.S32.HI R22, RZ, 0x1f, R20 ;  /* 0x0000001fff167819 */ /* 0x000fc60000011414 */
[----:B------:R-:W-:Y:S01]  /*0fa0*/  IADD3 R19, R19, R21, RZ ;  /* 0x0000001513137210 */ /* 0x000fe20007ffe0ff */
[----:B------:R-:W-:-:S04]  /*0fb0*/  IMAD.WIDE.U32 R20, R13, R20, c[0x0][0x378] ;  /* 0x0000de000d147625 */ /* 0x000fc800078e0014 */
[----:B------:R-:W-:Y:S01]  /*0fc0*/  IMAD R22, R22, R13, RZ ;  /* 0x0000000d16167224 */ /* 0x000fe200078e02ff */
[----:B------:R0:W5:Y:S03]  /*0fd0*/  LDG.E R18, [R18.64] ;  /* 0x0000000c12127981 */ /* 0x000166000c1e1900 */
[----:B------:R-:W-:-:S05]  /*0fe0*/  IMAD R23, R35, c[0x0][0x398], R22 ;  /* 0x0000e60023177a24 */ /* 0x000fca00078e0216 */
[----:B------:R-:W-:Y:S02]  /*0ff0*/  IADD3 R21, R21, R23, RZ ;  /* 0x0000001715157210 */ /* 0x000fe40007ffe0ff */
[----:B------:R-:W-:-:S03]  /*1000*/  MOV R23, c[0x0][0x3d0] ;  /* 0x0000f40000177a02 */ /* 0x000fc60000000f00 */
[----:B------:R1:W5:Y:S01]  /*1010*/  LDG.E R36, [R20.64] ;  /* 0x0000000c14247981 */ /* 0x000362000c1e1900 */
[----:B------:R-:W-:-:S05]  /*1020*/  SHF.R.S32.HI R22, RZ, 0x1f, R23 ;  /* 0x0000001fff167819 */ /* 0x000fca0000011417 */
[----:B------:R-:W-:-:S04]  /*1030*/  IMAD R22, R22, R13, RZ ;  /* 0x0000000d16167224 */ /* 0x000fc800078e02ff */
[----:B------:R-:W-:Y:S02]  /*1040*/  IMAD R37, R35, c[0x0][0x3d0], R22 ;  /* 0x0000f40023257a24 */ /* 0x000fe400078e0216 */
[----:B------:R-:W-:-:S05]  /*1050*/  IMAD.WIDE.U32 R22, R13, R23, c[0x0][0x3b0] ;  /* 0x0000ec000d167625 */ /* 0x000fca00078e0017 */
[----:B------:R-:W-:Y:S02]  /*1060*/  IADD3 R23, R23, R37, RZ ;  /* 0x0000002517177210 */ /* 0x000fe40007ffe0ff */
[----:B------:R-:W-:-:S03]  /*1070*/  MOV R37, c[0x0][0x408] ;  /* 0x0001020000257a02 */ /* 0x000fc60000000f00 */
[----:B------:R2:W5:Y:S01]  /*1080*/  LDG.E R22, [R22.64] ;  /* 0x0000000c16167981 */ /* 0x000562000c1e1900 */
[----:B0-----:R-:W-:Y:S01]  /*1090*/  SHF.R.S32.HI R19, RZ, 0x1f, R37 ;  /* 0x0000001fff137819 */ /* 0x001fe20000011425 */
[----:B-1----:R-:W-:-:S04]  /*10a0*/  IMAD.WIDE.U32 R20, R13, R37, c[0x0][0x3e8] ;  /* 0x0000fa000d147625 */ /* 0x002fc800078e0025 */
[----:B------:R-:W-:-:S04]  /*10b0*/  IMAD R19, R19, R13, RZ ;  /* 0x0000000d13137224 */ /* 0x000fc800078e02ff */
[----:B------:R-:W-:Y:S01]  /*10c0*/  IMAD R19, R35, c[0x0][0x408], R19 ;  /* 0x0001020023137a24 */ /* 0x000fe200078e0213 */
[----:B------:R-:W-:-:S04]  /*10d0*/  FMUL R13, R7, R14 ;  /* 0x0000000e070d7220 */ /* 0x000fc80000400000 */
[----:B------:R-:W-:Y:S01]  /*10e0*/  IADD3 R21, R21, R19, RZ ;  /* 0x0000001315157210 */ /* 0x000fe20007ffe0ff */
[----:B------:R-:W-:Y:S01]  /*10f0*/  FMUL R19, R12, R28 ;  /* 0x0000001c0c137220 */ /* 0x000fe20000400000 */
[----:B------:R-:W-:-:S03]  /*1100*/  MOV R35, c[0x0][0x570] ;  /* 0x00015c0000237a02 */ /* 0x000fc60000000f00 */
[----:B------:R-:W-:Y:S01]  /*1110*/  FFMA R14, R6, R14, -R19 ;  /* 0x0000000e060e7223 */ /* 0x000fe20000000813 */
[----:B------:R-:W-:Y:S01]  /*1120*/  IMAD R19, R34, c[0x0][0x570], RZ ;  /* 0x00015c0022137a24 */ /* 0x000fe200078e02ff */
[----:B------:R-:W-:Y:S01]  /*1130*/  FFMA R13, R12, R31, -R13 ;  /* 0x0000001f0c0d7223 */ /* 0x000fe2000000080d */
[C---:B------:R-:W-:Y:S01]  /*1140*/  IMAD.WIDE.U32 R34, R0.reuse, R35, c[0x0][0x550] ;  /* 0x0001540000227625 */ /* 0x040fe200078e0023 */
[----:B------:R0:W5:Y:S03]  /*1150*/  LDG.E R20, [R20.64] ;  /* 0x0000000c14147981 */ /* 0x000166000c1e1900 */
[----:B------:R-:W-:-:S05]  /*1160*/  IMAD R19, R0, UR10, R19 ;  /* 0x0000000a00137c24 */ /* 0x000fca000f8e0213 */
[----:B------:R-:W-:Y:S01]  /*1170*/  IADD3 R35, R35, R19, RZ ;  /* 0x0000001323237210 */ /* 0x000fe20007ffe0ff */
[----:B------:R-:W-:-:S04]  /*1180*/  FMUL R31, R6, R31 ;  /* 0x0000001f061f7220 */ /* 0x000fc80000400000 */
[----:B--2---:R-:W2:Y:S01]  /*1190*/  LDG.E R23, [R34.64+0x4] ;  /* 0x0000040c22177981 */ /* 0x004ea2000c1e1900 */
[----:B------:R-:W-:-:S03]  /*11a0*/  FFMA R28, R7, R28, -R31 ;  /* 0x0000001c071c7223 */ /* 0x000fc6000000081f */
[----:B------:R-:W3:Y:S04]  /*11b0*/  LDG.E R19, [R34.64] ;  /* 0x0000000c22137981 */ /* 0x000ee8000c1e1900 */
[----:B------:R-:W4:Y:S01]  /*11c0*/  LDG.E R31, [R34.64+0x8] ;  /* 0x0000080c221f7981 */ /* 0x000f22000c1e1900 */
[----:B------:R-:W-:Y:S01]  /*11d0*/  FADD R13, R13, R27 ;  /* 0x0000001b0d0d7221 */ /* 0x000fe20000000000 */
[----:B------:R-:W-:Y:S01]  /*11e0*/  FADD R14, R14, R29 ;  /* 0x0000001d0e0e7221 */ /* 0x000fe20000000000 */
[----:B------:R-:W-:Y:S01]  /*11f0*/  FADD R25, R28, R25 ;  /* 0x000000191c197221 */ /* 0x000fe20000000000 */
[----:B------:R-:W-:Y:S01]  /*1200*/  BSSY B0, `(.L_x_1019) ;  /* 0x0000031000007945 */ /* 0x000fe20003800000 */
[----:B--2---:R-:W-:-:S04]  /*1210*/  FMUL R37, R23, R32 ;  /* 0x0000002017257220 */ /* 0x004fc80000400000 */
[----:B---3--:R-:W-:-:S04]  /*1220*/  FFMA R37, R19, R15, R37 ;  /* 0x0000000f13257223 */ /* 0x008fc80000000025 */
[-C--:B----4-:R-:W-:Y:S01]  /*1230*/  FFMA R37, R31, R33.reuse, R37 ;  /* 0x000000211f257223 */ /* 0x090fe20000000025 */
[----:B------:R-:W-:-:S03]  /*1240*/  FMUL R29, R23, R33 ;  /* 0x00000021171d7220 */ /* 0x000fc60000400000 */
[----:B------:R-:W-:Y:S01]  /*1250*/  FADD R27, R37, R37 ;  /* 0x00000025251b7221 */ /* 0x000fe20000000000 */
[----:B------:R-:W-:-:S03]  /*1260*/  FFMA R29, R31, R32, -R29 ;  /* 0x000000201f1d7223 */ /* 0x000fc6000000081d */
[----:B0-----:R-:W-:Y:S01]  /*1270*/  FMUL R21, R27, R15 ;  /* 0x0000000f1b157220 */ /* 0x001fe20000400000 */
[----:B------:R-:W-:Y:S01]  /*1280*/  FMUL R29, R29, R17 ;  /* 0x000000111d1d7220 */ /* 0x000fe20000400000 */
[----:B------:R-:W-:Y:S02]  /*1290*/  FMUL R34, R31, R15 ;  /* 0x0000000f1f227220 */ /* 0x000fe40000400000 */
[----:B------:R-:W-:Y:S02]  /*12a0*/  FFMA R21, R30, R19, R21 ;  /* 0x000000131e157223 */ /* 0x000fe40000000015 */
[----:B------:R-:W-:Y:S02]  /*12b0*/  FFMA R34, R19, R33, -R34 ;  /* 0x0000002113227223 */ /* 0x000fe40000000822 */
[----:B------:R-:W-:Y:S01]  /*12c0*/  FFMA R28, R29, 2, R21 ;  /* 0x400000001d1c7823 */ /* 0x000fe20000000015 */
[-C--:B------:R-:W-:Y:S01]  /*12d0*/  FMUL R21, R19, R32.reuse ;  /* 0x0000002013157220 */ /* 0x080fe20000400000 */
[----:B------:R-:W-:Y:S01]  /*12e0*/  FMUL R19, R27, R32 ;  /* 0x000000201b137220 */ /* 0x000fe20000400000 */
[----:B------:R-:W-:-:S03]  /*12f0*/  FMUL R34, R34, R17 ;  /* 0x0000001122227220 */ /* 0x000fc60000400000 */
[----:B------:R-:W-:Y:S01]  /*1300*/  FFMA R19, R30, R23, R19 ;  /* 0x000000171e137223 */ /* 0x000fe20000000013 */
[----:B------:R-:W-:Y:S01]  /*1310*/  FFMA R32, R23, R15, -R21 ;  /* 0x0000000f17207223 */ /* 0x000fe20000000815 */
[----:B------:R-:W-:Y:S02]  /*1320*/  FMUL R27, R27, R33 ;  /* 0x000000211b1b7220 */ /* 0x000fe40000400000 */
[----:B------:R-:W-:Y:S01]  /*1330*/  FFMA R19, R34, 2, R19 ;  /* 0x4000000022137823 */ /* 0x000fe20000000013 */
[----:B------:R-:W-:Y:S01]  /*1340*/  FMUL R32, R32, R17 ;  /* 0x0000001120207220 */ /* 0x000fe20000400000 */
[----:B------:R-:W-:Y:S02]  /*1350*/  FFMA R27, R30, R31, R27 ;  /* 0x0000001f1e1b7223 */ /* 0x000fe4000000001b */
[----:B------:R-:W-:Y:S01]  /*1360*/  FADD R19, R14, R19 ;  /* 0x000000130e137221 */ /* 0x000fe20000000000 */
[----:B------:R-:W-:Y:S01]  /*1370*/  FADD R13, R13, R28 ;  /* 0x0000001c0d0d7221 */ /* 0x000fe20000000000 */
[----:B------:R-:W-:-:S02]  /*1380*/  FFMA R32, R32, 2, R27 ;  /* 0x4000000020207823 */ /* 0x000fc4000000001b */
[----:B------:R-:W-:Y:S01]  /*1390*/  FADD R15, R26, -R19 ;  /* 0x800000131a0f7221 */ /* 0x000fe20000000000 */
[----:B------:R-:W-:Y:S01]  /*13a0*/  FADD R24, R24, -R13 ;  /* 0x8000000d18187221 */ /* 0x000fe20000000000 */
[----:B------:R-:W-:Y:S02]  /*13b0*/  FADD R25, R25, R32 ;  /* 0x0000002019197221 */ /* 0x000fe40000000000 */
        /* <DEDUP_REMOVED lines=12> */
[----:B------:R-:W-:-:S13]  /*1480*/  ISETP.GT.U32.AND P0, PT, R21, 0x727fffff, PT ;  /* 0x727fffff1500780c */ /* 0x000fda0003f04070 */
[----:B------:R-:W-:Y:S05]  /*1490*/  @!P0 BRA `(.L_x_1020) ;  /* 0x0000003000008947 */ /* 0x000fea0003800000 */
[----:B01----:R-:W-:Y:S02]  /*14a0*/  MOV R25, 0x14c0 ;  /* 0x000014c000197802 */ /* 0x003fe40000000f00 */
[----:B-----5:R-:W-:Y:S05]  /*14b0*/  CALL.REL.NOINC `($__internal_19_$__cuda_sm20_sqrt_rn_f32_slowpath) ;  /* 0x0000088000007944 */ /* 0x020fea0003c00000 */
[----:B------:R-:W-:Y:S05]  /*14c0*/  BRA `(.L_x_1021) ;  /* 0x0000004000007947 */ /* 0x000fea0003800000 */
.L_x_1020:
[----:B01----:R-:W-:Y:S01]  /*14d0*/  FMUL.FTZ R24, R17, R16 ;  /* 0x0000001011187220 */ /* 0x003fe20000410000 */
[----:B------:R-:W-:-:S03]  /*14e0*/  FMUL.FTZ R16, R16, 0.5 ;  /* 0x3f00000010107820 */ /* 0x000fc60000410000 */
[----:B------:R-:W-:-:S04]  /*14f0*/  FFMA R17, -R24, R24, R17 ;  /* 0x0000001818117223 */ /* 0x000fc80000000111 */
[----:B------:R-:W-:Y:S02]  /*1500*/  FFMA R24, R17, R16, R24 ;  /* 0x0000001011187223 */ /* 0x000fe40000000018 */
.L_x_1021:
[----:B------:R-:W-:Y:S05]  /*1510*/  BSYNC B0 ;  /* 0x0000000000007941 */ /* 0x000fea0003800000 */
.L_x_1019:
        /* <DEDUP_REMOVED lines=17> */
[----:B-----5:R-:W-:Y:S05]  /*1630*/  CALL.REL.NOINC `($__internal_20_$__cuda_sm3x_div_rn_noftz_f32_slowpath) ;  /* 0x0000087000007944 */ /* 0x020fea0003c00000 */
[----:B0-----:R-:W-:Y:S02]  /*1640*/  MOV R23, R15 ;  /* 0x0000000f00177202 */ /* 0x001fe40000000f00 */
.L_x_1025:
[----:B------:R-:W-:Y:S05]  /*1650*/  BSYNC B1 ;  /* 0x0000000000017941 */ /* 0x000fea0003800000 */
.L_x_1024:
        /* <DEDUP_REMOVED lines=12> */
[----:B-----5:R-:W-:Y:S05]  /*1720*/  CALL.REL.NOINC `($__internal_20_$__cuda_sm3x_div_rn_noftz_f32_slowpath) ;  /* 0x0000078000007944 */ /* 0x020fea0003c00000 */
[----:B0-----:R-:W-:Y:S02]  /*1730*/  MOV R21, R15 ;  /* 0x0000000f00157202 */ /* 0x001fe40000000f00 */
.L_x_1027:
[----:B------:R-:W-:Y:S05]  /*1740*/  BSYNC B1 ;  /* 0x0000000000017941 */ /* 0x000fea0003800000 */
.L_x_1026:
        /* <DEDUP_REMOVED lines=14> */
.L_x_1028:
[----:B------:R-:W-:Y:S05]  /*1830*/  BSYNC B1 ;  /* 0x0000000000017941 */ /* 0x000fea0003800000 */
.L_x_1023:
[----:B------:R-:W-:Y:S05]  /*1840*/  BSYNC B0 ;  /* 0x0000000000007941 */ /* 0x000fea0003800000 */
.L_x_1022:
[----:B-----5:R-:W-:Y:S01]  /*1850*/  FADD R20, R20, c[0x0][0x464] ;  /* 0x0001190014147621 */ /* 0x020fe20000000000 */
[----:B------:R-:W-:Y:S01]  /*1860*/  FADD R13, R18, c[0x0][0x458] ;  /* 0x00011600120d7621 */ /* 0x000fe20000000000 */
[----:B------:R-:W-:Y:S01]  /*1870*/  FADD R22, R22, c[0x0][0x460] ;  /* 0x0001180016167621 */ /* 0x000fe20000000000 */
[----:B------:R-:W-:Y:S01]  /*1880*/  FMNMX R19, RZ, R19, PT ;  /* 0x00000013ff137209 */ /* 0x000fe20003800000 */
[----:B------:R-:W-:Y:S01]  /*1890*/  FMUL R20, R20, 0.5 ;  /* 0x3f00000014147820 */ /* 0x000fe20000400000 */
[----:B------:R-:W-:Y:S01]  /*18a0*/  FMUL R13, R13, 0.5 ;  /* 0x3f0000000d0d7820 */ /* 0x000fe20000400000 */
[----:B------:R-:W-:Y:S01]  /*18b0*/  FMUL R15, R22, 0.5 ;  /* 0x3f000000160f7820 */ /* 0x000fe20000400000 */
[----:B------:R-:W-:Y:S01]  /*18c0*/  FADD R36, R36, c[0x0][0x45c] ;  /* 0x0001170024247621 */ /* 0x000fe20000000000 */
[----:B------:R-:W-:Y:S01]  /*18d0*/  FMUL R20, R11, R20 ;  /* 0x000000140b147220 */ /* 0x000fe20000400000 */
[-C--:B------:R-:W-:Y:S01]  /*18e0*/  FMUL R14, R9, R11.reuse ;  /* 0x0000000b090e7220 */ /* 0x080fe20000400000 */
[----:B------:R-:W-:Y:S01]  /*18f0*/  FMUL R15, R15, R24 ;  /* 0x000000180f0f7220 */ /* 0x000fe20000400000 */
[----:B------:R-:W-:Y:S01]  /*1900*/  FMUL R18, R8, R11 ;  /* 0x0000000b08127220 */ /* 0x000fe20000400000 */
[----:B------:R-:W-:Y:S01]  /*1910*/  FMUL R20, R13, R20 ;  /* 0x000000140d147220 */ /* 0x000fe20000400000 */
[----:B------:R-:W-:Y:S01]  /*1920*/  ULDC UR4, c[0x0][0x5e8] ;  /* 0x00017a0000047ab9 */ /* 0x000fe20000000800 */
[----:B------:R-:W-:Y:S01]  /*1930*/  FMUL R36, R36, 0.5 ;  /* 0x3f00000024247820 */ /* 0x000fe20000400000 */
[-C--:B------:R-:W-:Y:S01]  /*1940*/  FMUL R8, R8, R19.reuse ;  /* 0x0000001308087220 */ /* 0x080fe20000400000 */
[----:B------:R-:W-:Y:S01]  /*1950*/  USHF.R.S32.HI UR4, URZ, 0x1f, UR4 ;  /* 0x0000001f3f047899 */ /* 0x000fe20008011404 */
[----:B------:R-:W-:Y:S01]  /*1960*/  FSETP.GEU.AND P0, PT, R15, |R20|, PT ;  /* 0x400000140f00720b */ /* 0x000fe20003f0e000 */
[----:B------:R-:W-:Y:S01]  /*1970*/  FMUL R24, R10, R19 ;  /* 0x000000130a187220 */ /* 0x000fe20000400000 */
[----:B------:R-:W-:-:S02]  /*1980*/  MOV R17, c[0x0][0x5e8] ;  /* 0x00017a0000117a02 */ /* 0x000fc40000000f00 */
[----:B------:R-:W-:Y:S01]  /*1990*/  FSEL R22, R15, |R20|, !P0 ;  /* 0x400000140f167208 */ /* 0x000fe20004000000 */
[----:B------:R-:W-:Y:S01]  /*19a0*/  FMUL R20, R10, R11 ;  /* 0x0000000b0a147220 */ /* 0x000fe20000400000 */
[----:B------:R-:W-:Y:S01]  /*19b0*/  SHF.R.S32.HI R15, RZ, 0x1f, R2 ;  /* 0x0000001fff0f7819 */ /* 0x000fe20000011402 */
[----:B------:R-:W-:Y:S02]  /*19c0*/  FMUL R11, R9, R19 ;  /* 0x00000013090b7220 */ /* 0x000fe40000400000 */
[C---:B------:R-:W-:Y:S01]  /*19d0*/  FMUL R9, R22.reuse, R16 ;  /* 0x0000001016097220 */ /* 0x040fe20000400000 */
[C---:B------:R-:W-:Y:S01]  /*19e0*/  FMUL R21, R22.reuse, R21 ;  /* 0x0000001516157220 */ /* 0x040fe20000400000 */
[----:B------:R-:W-:Y:S01]  /*19f0*/  FMUL R23, R22, R23 ;  /* 0x0000001716177220 */ /* 0x000fe20000400000 */
[----:B------:R-:W-:Y:S01]  /*1a00*/  IMAD R15, R15, c[0x0][0x5e8], RZ ;  /* 0x00017a000f0f7a24 */ /* 0x000fe200078e02ff */
[C---:B------:R-:W-:Y:S01]  /*1a10*/  FFMA R10, R36.reuse, R11, R9 ;  /* 0x0000000b240a7223 */ /* 0x040fe20000000009 */
[C---:B------:R-:W-:Y:S01]  /*1a20*/  FFMA R21, R36.reuse, R8, R21 ;  /* 0x0000000824157223 */ /* 0x040fe20000000015 */
[----:B------:R-:W-:Y:S01]  /*1a30*/  FFMA R23, R36, R24, R23 ;  /* 0x0000001824177223 */ /* 0x000fe20000000017 */
[----:B------:R-:W-:Y:S01]  /*1a40*/  IMAD R15, R2, UR4, R15 ;  /* 0x00000004020f7c24 */ /* 0x000fe2000f8e020f */
[----:B------:R-:W-:Y:S01]  /*1a50*/  ISETP.GE.AND P0, PT, R4, RZ, PT ;  /* 0x000000ff0400720c */ /* 0x000fe20003f06270 */
[----:B------:R-:W-:Y:S01]  /*1a60*/  IMAD.WIDE.U32 R8, R2, R17, c[0x0][0x5c8] ;  /* 0x0001720002087625 */ /* 0x000fe200078e0011 */
[C---:B------:R-:W-:Y:S01]  /*1a70*/  FFMA R10, R13.reuse, R14, R10 ;  /* 0x0000000e0d0a7223 */ /* 0x040fe2000000000a */
[C---:B------:R-:W-:Y:S01]  /*1a80*/  FFMA R21, R13.reuse, R18, R21 ;  /* 0x000000120d157223 */ /* 0x040fe20000000015 */
[----:B------:R-:W-:-:S02]  /*1a90*/  FFMA R23, R13, R20, R23 ;  /* 0x000000140d177223 */ /* 0x000fc40000000017 */
[----:B------:R-:W-:Y:S01]  /*1aa0*/  IADD3 R9, R9, R15, RZ ;  /* 0x0000000f09097210 */ /* 0x000fe20007ffe0ff */
[----:B------:R-:W-:Y:S01]  /*1ab0*/  FADD R11, -R10, -RZ ;  /* 0x800000ff0a0b7221 */ /* 0x000fe20000000100 */
[----:B------:R-:W-:Y:S01]  /*1ac0*/  FADD R13, -R21, -RZ ;  /* 0x800000ff150d7221 */ /* 0x000fe20000000100 */
[----:B------:R-:W-:Y:S01]  /*1ad0*/  FADD R15, -R23, -RZ ;  /* 0x800000ff170f7221 */ /* 0x000fe20000000100 */
[----:B------:R-:W-:Y:S02]  /*1ae0*/  BSSY B0, `(.L_x_1029) ;  /* 0x0000019000007945 */ /* 0x000fe40003800000 */
[----:B------:R0:W-:Y:S04]  /*1af0*/  RED.E.ADD.F32.FTZ.RN.STRONG.GPU [R8.64], R11 ;  /* 0x0000000b0800798e */ /* 0x0001e8000c10e78c */
[----:B------:R0:W-:Y:S04]  /*1b00*/  RED.E.ADD.F32.FTZ.RN.STRONG.GPU [R8.64+0x4], R13 ;  /* 0x0000040d0800798e */ /* 0x0001e8000c10e78c */
[----:B------:R0:W-:Y:S01]  /*1b10*/  RED.E.ADD.F32.FTZ.RN.STRONG.GPU [R8.64+0x8], R15 ;  /* 0x0000080f0800798e */ /* 0x0001e2000c10e78c */
[----:B------:R-:W-:Y:S05]  /*1b20*/  @!P0 BRA `(.L_x_1030) ;  /* 0x0000014000008947 */ /* 0x000fea0003800000 */
[----:B------:R-:W-:Y:S01]  /*1b30*/  ULDC UR4, c[0x0][0x620] ;  /* 0x0001880000047ab9 */ /* 0x000fe20000000800 */
[----:B0-----:R-:W-:Y:S01]  /*1b40*/  MOV R9, c[0x0][0x620] ;  /* 0x0001880000097a02 */ /* 0x001fe20000000f00 */
[----:B------:R-:W-:Y:S01]  /*1b50*/  USHF.R.S32.HI UR4, URZ, 0x1f, UR4 ;  /* 0x0000001f3f047899 */ /* 0x000fe20008011404 */
[----:B------:R-:W-:Y:S01]  /*1b60*/  IMAD R5, R5, c[0x0][0x620], RZ ;  /* 0x0001880005057a24 */ /* 0x000fe200078e02ff */
[----:B------:R-:W-:Y:S01]  /*1b70*/  FMUL R2, R12, R21 ;  /* 0x000000150c027220 */ /* 0x000fe20000400000 */
[----:B------:R-:W-:Y:S01]  /*1b80*/  FMUL R11, R6, R23 ;  /* 0x00000017060b7220 */ /* 0x000fe20000400000 */
[----:B------:R-:W-:Y:S01]  /*1b90*/  IMAD.WIDE.U32 R8, R4, R9, c[0x0][0x600] ;  /* 0x0001800004087625 */ /* 0x000fe200078e0009 */
[CC--:B------:R-:W-:Y:S01]  /*1ba0*/  FMUL R13, R7.reuse, R10.reuse ;  /* 0x0000000a070d7220 */ /* 0x0c0fe20000400000 */
[----:B------:R-:W-:Y:S01]  /*1bb0*/  FFMA R7, R7, R23, -R2 ;  /* 0x0000001707077223 */ /* 0x000fe20000000802 */
[----:B------:R-:W-:Y:S01]  /*1bc0*/  FFMA R11, R12, R10, -R11 ;  /* 0x0000000a0c0b7223 */ /* 0x000fe2000000080b */
[----:B------:R-:W-:Y:S01]  /*1bd0*/  IMAD R5, R4, UR4, R5 ;  /* 0x0000000404057c24 */ /* 0x000fe2000f8e0205 */
[----:B------:R-:W-:Y:S01]  /*1be0*/  MOV R4, R8 ;  /* 0x0000000800047202 */ /* 0x000fe20000000f00 */
[----:B------:R-:W-:-:S03]  /*1bf0*/  FFMA R13, R6, R21, -R13 ;  /* 0x00000015060d7223 */ /* 0x000fc6000000080d */
[----:B------:R-:W-:-:S05]  /*1c00*/  IADD3 R5, R9, R5, RZ ;  /* 0x0000000509057210 */ /* 0x000fca0007ffe0ff */
[----:B------:R0:W-:Y:S04]  /*1c10*/  RED.E.ADD.F32.FTZ.RN.STRONG.GPU [R4.64], R7 ;  /* 0x000000070400798e */ /* 0x0001e8000c10e78c */
[----:B------:R0:W-:Y:S04]  /*1c20*/  RED.E.ADD.F32.FTZ.RN.STRONG.GPU [R4.64+0x4], R11 ;  /* 0x0000040b0400798e */ /* 0x0001e8000c10e78c */
[----:B------:R0:W-:Y:S04]  /*1c30*/  RED.E.ADD.F32.FTZ.RN.STRONG.GPU [R4.64+0x8], R13 ;  /* 0x0000080d0400798e */ /* 0x0001e8000c10e78c */
[----:B------:R0:W-:Y:S04]  /*1c40*/  RED.E.ADD.F32.FTZ.RN.STRONG.GPU [R4.64+0xc], R10 ;  /* 0x00000c0a0400798e */ /* 0x0001e8000c10e78c */
[----:B------:R0:W-:Y:S04]  /*1c50*/  RED.E.ADD.F32.FTZ.RN.STRONG.GPU [R4.64+0x10], R21 ;  /* 0x000010150400798e */ /* 0x0001e8000c10e78c */
[----:B------:R0:W-:Y:S02]  /*1c60*/  RED.E.ADD.F32.FTZ.RN.STRONG.GPU [R4.64+0x14], R23 ;  /* 0x000014170400798e */ /* 0x0001e4000c10e78c */
.L_x_1030:
[----:B------:R-:W-:Y:S05]  /*1c70*/  BSYNC B0 ;  /* 0x0000000000007941 */ /* 0x000fea0003800000 */
.L_x_1029:
[----:B------:R-:W-:Y:S02]  /*1c80*/  ULDC UR6, c[0x0][0x0] ;  /* 0x0000000000067ab9 */ /* 0x000fe40000000800 */
[----:B------:R-:W-:-:S02]  /*1c90*/  ULDC UR7, c[0x0][0xc] ;  /* 0x0000030000077ab9 */ /* 0x000fc40000000800 */
        /* <DEDUP_REMOVED lines=9> */
.L_x_1031:
[----:B------:R-:W-:Y:S05]  /*1d30*/  EXIT ;  /* 0x000000000000794d */ /* 0x000fea0003800000 */
        .weak           $__internal_19_$__cuda_sm20_sqrt_rn_f32_slowpath
        .type           $__internal_19_$__cuda_sm20_sqrt_rn_f32_slowpath,@function
        .size           $__internal_19_$__cuda_sm20_sqrt_rn_f32_slowpath,($__internal_20_$__cuda_sm3x_div_rn_noftz_f32_slowpath - $__internal_19_$__cuda_sm20_sqrt_rn_f32_slowpath)
$__internal_19_$__cuda_sm20_sqrt_rn_f32_slowpath:
[----:B------:R-:W-:-:S13]  /*1d40*/  LOP3.LUT P0, RZ, R17, 0x7fffffff, RZ, 0xc0, !PT ;  /* 0x7fffffff11ff7812 */ /* 0x000fda000780c0ff */
        /* <DEDUP_REMOVED lines=14> */
[----:B------:R-:W-:Y:S01]  /*1e30*/  @P0 FFMA R23, R26, R17, R21 ;  /* 0x000000111a170223 */ /* 0x000fe20000000015 */
[----:B------:R-:W-:-:S03]  /*1e40*/  @!P0 MOV R17, R16 ;  /* 0x0000001000118202 */ /* 0x000fc60000000f00 */
[----:B------:R-:W-:-:S04]  /*1e50*/  @P0 FFMA R23, R23, R24, R26 ;  /* 0x0000001817170223 */ /* 0x000fc8000000001a */
[----:B------:R-:W-:-:S05]  /*1e60*/  @P0 FMUL.FTZ R17, R23, 2.3283064365386962891e-10 ;  /* 0x2f80000017110820 */ /* 0x000fca0000410000 */
.L_x_1033:
[----:B------:R-:W-:Y:S02]  /*1e70*/  MOV R24, R17 ;  /* 0x0000001100187202 */ /* 0x000fe40000000f00 */
[----:B------:R-:W-:Y:S02]  /*1e80*/  MOV R16, R25 ;  /* 0x0000001900107202 */ /* 0x000fe40000000f00 */
[----:B------:R-:W-:-:S04]  /*1e90*/  MOV R17, 0x0 ;  /* 0x0000000000117802 */ /* 0x000fc80000000f00 */
[----:B------:R-:W-:Y:S05]  /*1ea0*/  RET.REL.NODEC R16 `(eval_particle_contacts_cuda_kernel_forward) ;  /* 0xffffe15010007950 */ /* 0x000fea0003c3ffff */
        .weak           $__internal_20_$__cuda_sm3x_div_rn_noftz_f32_slowpath
        .type           $__internal_20_$__cuda_sm3x_div_rn_noftz_f32_slowpath,@function
        .size           $__internal_20_$__cuda_sm3x_div_rn_noftz_f32_slowpath,(.L_x_2016 - $__internal_20_$__cuda_sm3x_div_rn_noftz_f32_slowpath)
$__internal_20_$__cuda_sm3x_div_rn_noftz_f32_slowpath:
        /* <DEDUP_REMOVED lines=34> */
.L_x_1035:
        /* <DEDUP_REMOVED lines=51> */
.L_x_1042:
[----:B------:R-:W-:-:S04]  /*2400*/  LOP3.LUT R15, R15, 0x80000000, RZ, 0xc0, !PT ;  /* 0x800000000f0f7812 */ /* 0x000fc800078ec0ff */
[----:B------:R-:W-:Y:S01]  /*2410*/  LOP3.LUT R15, R15, 0x7f800000, RZ, 0xfc, !PT ;  /* 0x7f8000000f0f7812 */ /* 0x000fe200078efcff */
[----:B------:R-:W-:Y:S05]  /*2420*/  BRA `(.L_x_1043) ;  /* 0x0000001000007947 */ /* 0x000fea0003800000 */
.L_x_1041:
[----:B------:R-:W-:Y:S02]  /*2430*/  LEA R15, R26, R15, 0x17 ;  /* 0x0000000f1a0f7211 */ /* 0x000fe400078eb8ff */
.L_x_1043:
[----:B------:R-:W-:Y:S05]  /*2440*/  BSYNC B3 ;  /* 0x0000000000037941 */ /* 0x000fea0003800000 */
.L_x_1040:
[----:B------:R-:W-:Y:S05]  /*2450*/  BRA `(.L_x_1044) ;  /* 0x0000008000007947 */ /* 0x000fea0003800000 */
.L_x_1039:
[----:B------:R-:W-:-:S04]  /*2460*/  LOP3.LUT R15, R16, 0x80000000, R15, 0x48, !PT ;  /* 0x80000000100f7812 */ /* 0x000fc800078e480f */
[----:B------:R-:W-:Y:S01]  /*2470*/  LOP3.LUT R15, R15, 0x7f800000, RZ, 0xfc, !PT ;  /* 0x7f8000000f0f7812 */ /* 0x000fe200078efcff */
[----:B------:R-:W-:Y:S05]  /*2480*/  BRA `(.L_x_1044) ;  /* 0x0000005000007947 */ /* 0x000fea0003800000 */
.L_x_1038:
[----:B------:R-:W-:Y:S01]  /*2490*/  LOP3.LUT R15, R16, 0x80000000, R15, 0x48, !PT ;  /* 0x80000000100f7812 */ /* 0x000fe200078e480f */
[----:B------:R-:W-:Y:S05]  /*24a0*/  BRA `(.L_x_1044) ;  /* 0x0000003000007947 */ /* 0x000fea0003800000 */
.L_x_1037:
[----:B------:R-:W0:Y:S01]  /*24b0*/  MUFU.RSQ R15, -QNAN ;  /* 0xffc00000000f7908 */ /* 0x000e220000001400 */
[----:B------:R-:W-:Y:S05]  /*24c0*/  BRA `(.L_x_1044) ;  /* 0x0000001000007947 */ /* 0x000fea0003800000 */
.L_x_1036:
[----:B------:R-:W-:Y:S02]  /*24d0*/  FADD.FTZ R15, R15, R16 ;  /* 0x000000100f0f7221 */ /* 0x000fe40000010000 */
.L_x_1044:
[----:B------:R-:W-:Y:S05]  /*24e0*/  BSYNC B2 ;  /* 0x0000000000027941 */ /* 0x000fea0003800000 */
.L_x_1034:
[----:B------:R-:W-:Y:S02]  /*24f0*/  MOV R16, R25 ;  /* 0x0000001900107202 */ /* 0x000fe40000000f00 */
[----:B------:R-:W-:-:S04]  /*2500*/  MOV R17, 0x0 ;  /* 0x0000000000117802 */ /* 0x000fc80000000f00 */
[----:B------:R-:W-:Y:S05]  /*2510*/  RET.REL.NODEC R16 `(eval_particle_contacts_cuda_kernel_forward) ;  /* 0xffffdae010007950 */ /* 0x000fea0003c3ffff */
.L_x_1045:
        /* <DEDUP_REMOVED lines=14> */
.L_x_2016:


//--------------------- .text.eval_particle_ground_contacts_cuda_kernel_backward --------------------------
	.section	.text.eval_particle_ground_contacts_cuda_kernel_backward,"ax",@progbits
	.sectioninfo	@"SHI_REGISTERS=44"
	.align	128
        .global         eval_particle_ground_contacts_cuda_kernel_backward
        .type           eval_particle_ground_contacts_cuda_kernel_backward,@function
        .size           eval_particle_ground_contacts_cuda_kernel_backward,(.L_x_2018 - eval_particle_ground_contacts_cuda_kernel_backward)
        .other          eval_particle_ground_contacts_cuda_kernel_backward,@"STO_CUDA_ENTRY STV_DEFAULT"
eval_particle_ground_contacts_cuda_kernel_backward:
.text.eval_particle_ground_contacts_cuda_kernel_backward:
        /* <DEDUP_REMOVED lines=10> */
[----:B------:R-:W-:Y:S01]  /*00a0*/  ULDC.64 UR4, c[0x0][0x270] ;  /* 0x00009c0000047ab9 */ /* 0x000fe20000000a00 */
[----:B------:R-:W-:Y:S01]  /*00b0*/  MOV R27, R24 ;  /* 0x00000018001b7202 */ /* 0x000fe20000000f00 */
[----:B------:R-:W-:Y:S02]  /*00c0*/  ULDC.64 UR8, c[0x0][0x278] ;  /* 0x00009e0000087ab9 */ /* 0x000fe40000000a00 */
[----:B------:R-:W-:Y:S02]  /*00d0*/  USHF.R.S32.HI UR14, URZ, 0x1f, UR17 ;  /* 0x0000001f3f0e7899 */ /* 0x000fe40008011411 */
[----:B------:R-:W-:Y:S02]  /*00e0*/  UIADD3 UR25, UP0, UR17, UR4, URZ ;  /* 0x0000000411197290 */ /* 0x000fe4000ff1e03f */
[----:B------:R-:W-:-:S02]  /*00f0*/  ULDC UR16, c[0x0][0x3f0] ;  /* 0x0000fc0000107ab9 */ /* 0x000fc40000000800 */
[----:B------:R-:W-:Y:S02]  /*0100*/  ULDC.64 UR6, c[0x0][0x3d0] ;  /* 0x0000f40000067ab9 */ /* 0x000fe40000000a00 */
[----:B------:R-:W-:Y:S02]  /*0110*/  UIADD3 UR21, UP2, UR17, UR8, URZ ;  /* 0x0000000811157290 */ /* 0x000fe4000ff5e03f */
[----:B------:R-:W-:Y:S02]  /*0120*/  UIADD3 UR23, UP1, UR16, UR6, URZ ;  /* 0x0000000610177290 */ /* 0x000fe4000ff3e03f */
[----:B------:R-:W-:Y:S02]  /*0130*/  UMOV UR8, 0x3 ;  /* 0x0000000300087882 */ /* 0x000fe40000000000 */
[----:B------:R-:W-:Y:S02]  /*0140*/  ULDC.64 UR10, c[0x0][0x3d0] ;  /* 0x0000f400000a7ab9 */ /* 0x000fe40000000a00 */
[----:B------:R-:W-:-:S02]  /*0150*/  ULDC UR31, c[0x0][0x290] ;  /* 0x0000a400001f7ab9 */ /* 0x000fc40000000800 */
[----:B------:R-:W-:Y:S02]  /*0160*/  UIADD3.X UR26, UR14, UR5, URZ, UP0, !UPT ;  /* 0x000000050e1a7290 */ /* 0x000fe400087fe43f */
[----:B------:R-:W-:Y:S02]  /*0170*/  ULDC.64 UR12, c[0x0][0x278] ;  /* 0x00009e00000c7ab9 */ /* 0x000fe40000000a00 */
[----:B------:R-:W-:Y:S02]  /*0180*/  UIADD3.X UR22, UR14, UR9, URZ, UP2, !UPT ;  /* 0x000000090e167290 */ /* 0x000fe400097fe43f */
[----:B------:R-:W-:Y:S02]  /*0190*/  UMOV UR18, 0x2 ;  /* 0x0000000200127882 */ /* 0x000fe40000000000 */
[----:B------:R-:W-:Y:S02]  /*01a0*/  UIMAD.WIDE UR28, UR16, UR8, UR10 ;  /* 0x00000008101c72a5 */ /* 0x000fe4000f8e020a */
[----:B------:R-:W-:-:S02]  /*01b0*/  UIADD3 UR32, UP0, UR25, UR31, URZ ;  /* 0x0000001f19207290 */ /* 0x000fc4000ff1e03f */
[----:B------:R-:W-:Y:S02]  /*01c0*/  ULDC UR27, c[0x0][0x338] ;  /* 0x0000ce00001b7ab9 */ /* 0x000fe40000000800 */
[----:B------:R-:W-:Y:S02]  /*01d0*/  UIMAD.WIDE UR8, UR17, UR8, UR12 ;  /* 0x00000008110872a5 */ /* 0x000fe4000f8e020c */
[----:B------:R-:W-:Y:S02]  /*01e0*/  ULEA.HI.X.SX32 UR24, UR16, UR7, 0x1, UP1 ;  /* 0x0000000710187291 */ /* 0x000fe400088f0e3f */
[----:B------:R-:W-:Y:S02]  /*01f0*/  ULDC UR20, c[0x0][0x370] ;  /* 0x0000dc0000147ab9 */ /* 0x000fe40000000800 */
[----:B------:R-:W-:Y:S02]  /*0200*/  UIMAD.WIDE UR10, UR16, UR18, UR10 ;  /* 0x00000012100a72a5 */ /* 0x000fe4000f8e020a */
[----:B------:R-:W-:-:S02]  /*0210*/  UIMAD.WIDE UR12, UR17, UR18, UR12 ;  /* 0x00000012110c72a5 */ /* 0x000fc4000f8e020c */
[----:B------:R-:W-:Y:S02]  /*0220*/  ULDC UR6, c[0x0][0x0] ;  /* 0x0000000000067ab9 */ /* 0x000fe40000000800 */
[----:B------:R-:W-:Y:S02]  /*0230*/  ULDC UR7, c[0x0][0xc] ;  /* 0x0000030000077ab9 */ /* 0x000fe40000000800 */
[----:B------:R-:W-:Y:S02]  /*0240*/  USHF.R.S32.HI UR18, URZ, 0x1f, UR27 ;  /* 0x0000001f3f127899 */ /* 0x000fe4000801141b */
[----:B------:R-:W-:Y:S02]  /*0250*/  USHF.R.S32.HI UR17, URZ, 0x1f, UR20 ;  /* 0x0000001f3f117899 */ /* 0x000fe40008011414 */
[----:B------:R-:W-:Y:S02]  /*0260*/  UIADD3.X UR27, UR14, UR26, URZ, UP0, !UPT ;  /* 0x0000001a0e1b7290 */ /* 0x000fe400087fe43f */
[----:B------:R-:W-:-:S02]  /*0270*/  ULDC UR19, c[0x0][0x2c8] ;  /* 0x0000b20000137ab9 */ /* 0x000fc40000000800 */
[----:B------:R-:W-:Y:S02]  /*0280*/  UIMAD.WIDE.U32 UR6, UR6, UR7, URZ ;  /* 0x00000007060672a5 */ /* 0x000fe4000f8e003f */
[----:B------:R-:W-:Y:S02]  /*0290*/  UIADD3 UR20, UP0, UR32, UR31, URZ ;  /* 0x0000001f20147290 */ /* 0x000fe4000ff1e03f */
[----:B------:R-:W-:Y:S02]  /*02a0*/  ULDC UR30, c[0x0][0x300] ;  /* 0x0000c000001e7ab9 */ /* 0x000fe40000000800 */
[----:B------:R-:W-:Y:S02]  /*02b0*/  ULDC UR5, c[0x0][0x248] ;  /* 0x0000920000057ab9 */ /* 0x000fe40000000800 */
[----:B------:R-:W-:Y:S02]  /*02c0*/  UMOV UR4, URZ ;  /* 0x0000003f00047c82 */ /* 0x000fe40008000000 */
[----:B------:R-:W-:-:S02]  /*02d0*/  ULDC UR15, c[0x0][0x428] ;  /* 0x00010a00000f7ab9 */ /* 0x000fc40000000800 */
[----:B------:R-:W-:Y:S02]  /*02e0*/  USHF.R.S32.HI UR16, URZ, 0x1f, UR19 ;  /* 0x0000001f3f107899 */ /* 0x000fe40008011413 */
[----:B------:R-:W-:Y:S02]  /*02f0*/  USHF.R.S32.HI UR19, URZ, 0x1f, UR30 ;  /* 0x0000001f3f137899 */ /* 0x000fe4000801141e */
[----:B------:R-:W-:Y:S02]  /*0300*/  USHF.R.S32.HI UR5, URZ, 0x1f, UR5 ;  /* 0x0000001f3f057899 */ /* 0x000fe40008011405 */
[----:B------:R-:W-:Y:S02]  /*0310*/  USHF.R.S32.HI UR15, URZ, 0x1f, UR15 ;  /* 0x0000001f3f0f7899 */ /* 0x000fe4000801140f */
[----:B------:R-:W-:Y:S02]  /*0320*/  UIADD3 UR4, UR7, UR4, URZ ;  /* 0x0000000407047290 */ /* 0x000fe4000fffe03f */
[----:B------:R-:W-:-:S02]  /*0330*/  UIADD3.X UR14, UR14, UR27, URZ, UP0, !UPT ;  /* 0x0000001b0e0e7290 */ /* 0x000fc400087fe43f */
[----:B------:R-:W-:Y:S02]  /*0340*/  ULDC.64 UR30, c[0x0][0x118] ;  /* 0x00004600001e7ab9 */ /* 0x000fe40000000a00 */
.L_x_1090:
        /* <DEDUP_REMOVED lines=13> */
[----:B------:R-:W-:Y:S01]  /*0420*/  IMAD R0, R22, c[0x0][0x1a0], RZ ;  /* 0x0000680016007a24 */ /* 0x000fe200078e02ff */
[----:B------:R-:W-:Y:S01]  /*0430*/  MOV R10, UR25 ;  /* 0x00000019000a7c02 */ /* 0x000fe20008000f00 */
[----:B------:R-:W-:Y:S01]  /*0440*/  IMAD.U32 R11, RZ, RZ, UR26 ;  /* 0x0000001aff0b7e24 */ /* 0x000fe2000f8e00ff */
[----:B------:R-:W-:Y:S01]  /*0450*/  SHF.R.S32.HI R20, RZ, 0x1f, R4 ;  /* 0x0000001fff147819 */ /* 0x000fe20000011404 */
[----:B------:R-:W-:Y:S01]  /*0460*/  IMAD.WIDE.U32 R4, R27, R4, c[0x0][0x180] ;  /* 0x000060001b047625 */ /* 0x000fe200078e0004 */
[----:B------:R-:W-:Y:S02]  /*0470*/  MOV R8, c[0x0][0x210] ;  /* 0x0000840000087a02 */ /* 0x000fe40000000f00 */
[----:B------:R-:W-:Y:S01]  /*0480*/  MOV R6, c[0x0][0x270] ;  /* 0x00009c0000067a02 */ /* 0x000fe20000000f00 */
[----:B------:R-:W-:Y:S01]  /*0490*/  IMAD R3, R20, R27, R0 ;  /* 0x0000001b14037224 */ /* 0x000fe200078e0200 */
[----:B------:R-:W-:Y:S01]  /*04a0*/  MOV R7, c[0x0][0x274] ;  /* 0x00009d0000077a02 */ /* 0x000fe20000000f00 */
[----:B------:R0:W2:Y:S03]  /*04b0*/  LDG.E R2, [R10.64] ;  /* 0x0000001e0a027981 */ /* 0x0000a6000c1e1900 */
[----:B------:R-:W-:Y:S01]  /*04c0*/  IADD3 R5, R5, R3, RZ ;  /* 0x0000000305057210 */ /* 0x000fe20007ffe0ff */
[----:B------:R-:W-:Y:S01]  /*04d0*/  IMAD R0, R22, c[0x0][0x210], RZ ;  /* 0x0000840016007a24 */ /* 0x000fe200078e02ff */
[----:B------:R-:W-:Y:S01]  /*04e0*/  SHF.R.S32.HI R18, RZ, 0x1f, R8 ;  /* 0x0000001fff127819 */ /* 0x000fe20000011408 */
[----:B------:R1:W3:Y:S01]  /*04f0*/  LDG.E R3, [R6.64] ;  /* 0x0000001e06037981 */ /* 0x0002e2000c1e1900 */
[----:B------:R-:W-:-:S03]  /*0500*/  MOV R12, UR32 ;  /* 0x00000020000c7c02 */ /* 0x000fc60008000f00 */
[----:B------:R-:W2:Y:S01]  /*0510*/  LDG.E R23, [R4.64+0x4] ;  /* 0x0000041e04177981 */ /* 0x000ea2000c1e1900 */
[----:B------:R-:W-:Y:S01]  /*0520*/  MOV R13, UR27 ;  /* 0x0000001b000d7c02 */ /* 0x000fe20008000f00 */
[----:B------:R-:W-:Y:S02]  /*0530*/  IMAD.WIDE.U32 R8, R27, R8, c[0x0][0x1f0] ;  /* 0x00007c001b087625 */ /* 0x000fe400078e0008 */
[----:B------:R2:W3:Y:S01]  /*0540*/  LDG.E R16, [R4.64] ;  /* 0x0000001e04107981 */ /* 0x0004e2000c1e1900 */
[----:B------:R-:W-:Y:S01]  /*0550*/  MOV R28, UR20 ;  /* 0x00000014001c7c02 */ /* 0x000fe20008000f00 */
[----:B-1----:R-:W-:Y:S01]  /*0560*/  IMAD R7, R18, R27, R0 ;  /* 0x0000001b12077224 */ /* 0x002fe200078e0200 */
[----:B------:R-:W-:Y:S01]  /*0570*/  MOV R29, UR14 ;  /* 0x0000000e001d7c02 */ /* 0x000fe20008000f00 */
[----:B------:R1:W4:Y:S04]  /*0580*/  LDG.E R0, [R12.64] ;  /* 0x0000001e0c007981 */ /* 0x000328000c1e1900 */
[----:B------:R2:W4:Y:S01]  /*0590*/  LDG.E R21, [R4.64+0x8] ;  /* 0x0000081e04157981 */ /* 0x000522000c1e1900 */
[----:B------:R-:W-:-:S03]  /*05a0*/  IADD3 R9, R9, R7, RZ ;  /* 0x0000000709097210 */ /* 0x000fc60007ffe0ff */
[----:B0-----:R0:W4:Y:S04]  /*05b0*/  LDG.E R10, [R28.64] ;  /* 0x0000001e1c0a7981 */ /* 0x001128000c1e1900 */
[----:B------:R0:W4:Y:S01]  /*05c0*/  LDG.E R19, [R8.64] ;  /* 0x0000001e08137981 */ /* 0x000122000c1e1900 */
[----:B------:R-:W-:Y:S01]  /*05d0*/  MOV R6, c[0x0][0x1d8] ;  /* 0x0000760000067a02 */ /* 0x000fe20000000f00 */
[----:B------:R-:W-:-:S03]  /*05e0*/  IMAD R11, R22, c[0x0][0x1d8], RZ ;  /* 0x00007600160b7a24 */ /* 0x000fc600078e02ff */
[----:B------:R-:W-:Y:S01]  /*05f0*/  SHF.R.S32.HI R14, RZ, 0x1f, R6 ;  /* 0x0000001fff0e7819 */ /* 0x000fe20000011406 */
[----:B------:R-:W-:-:S04]  /*0600*/  IMAD.WIDE.U32 R6, R27, R6, c[0x0][0x1b8] ;  /* 0x00006e001b067625 */ /* 0x000fc800078e0006 */
[----:B------:R-:W-:-:S04]  /*0610*/  IMAD R11, R14, R27, R11 ;  /* 0x0000001b0e0b7224 */ /* 0x000fc800078e020b */
[----:B------:R-:W-:Y:S01]  /*0620*/  IMAD.IADD R7, R7, 0x1, R11 ;  /* 0x0000000107077824 */ /* 0x000fe200078e020b */
[----:B------:R-:W-:Y:S01]  /*0630*/  BSSY B0, `(.L_x_1049) ;  /* 0x0000141000007945 */ /* 0x000fe20003800000 */
[----:B0-----:R-:W-:Y:S02]  /*0640*/  MOV R28, RZ ;  /* 0x000000ff001c7202 */ /* 0x001fe40000000f00 */
[----:B------:R-:W-:Y:S01]  /*0650*/  MOV R32, RZ ;  /* 0x000000ff00207202 */ /* 0x000fe20000000f00 */
[----:B-1----:R0:W5:Y:S01]  /*0660*/  LDG.E R12, [R6.64] ;  /* 0x0000001e060c7981 */ /* 0x002162000c1e1900 */
[----:B------:R-:W-:Y:S02]  /*0670*/  MOV R9, RZ ;  /* 0x000000ff00097202 */ /* 0x000fe40000000f00 */
[----:B------:R-:W-:Y:S01]  /*0680*/  MOV R34, RZ ;  /* 0x000000ff00227202 */ /* 0x000fe20000000f00 */
[----:B------:R0:W5:Y:S04]  /*0690*/  LDG.E R17, [R6.64+0x4] ;  /* 0x0000041e06117981 */ /* 0x000168000c1e1900 */
[----:B------:R0:W5:Y:S02]  /*06a0*/  LDG.E R15, [R6.64+0x8] ;  /* 0x0000081e060f7981 */ /* 0x000164000c1e1900 */
[----:B0-----:R-:W-:Y:S01]  /*06b0*/  CS2R R6, SRZ ;  /* 0x0000000000067805 */ /* 0x001fe2000001ff00 */
[----:B--2---:R-:W-:-:S04]  /*06c0*/  FMUL R4, R2, R23 ;  /* 0x0000001702047220 */ /* 0x004fc80000400000 */
[----:B---3--:R-:W-:-:S04]  /*06d0*/  FFMA R5, R3, R16, R4 ;  /* 0x0000001003057223 */ /* 0x008fc80000000004 */
[----:B----4-:R-:W-:-:S04]  /*06e0*/  FFMA R5, R0, R21, R5 ;  /* 0x0000001500057223 */ /* 0x010fc80000000005 */
[----:B------:R-:W-:-:S04]  /*06f0*/  FADD R10, R5, R10 ;  /* 0x0000000a050a7221 */ /* 0x000fc80000000000 */
[----:B------:R-:W-:-:S05]  /*0700*/  FADD R4, R10, -R19 ;  /* 0x800000130a047221 */ /* 0x000fca0000000000 */
[----:B------:R-:W-:-:S04]  /*0710*/  FMNMX R11, RZ, R4, PT ;  /* 0x00000004ff0b7209 */ /* 0x000fc80003800000 */
[----:B------:R-:W-:Y:S01]  /*0720*/  FSETP.GE.AND P0, PT, R11, RZ, PT ;  /* 0x000000ff0b00720b */ /* 0x000fe20003f06000 */
[----:B------:R-:W-:-:S12]  /*0730*/  CS2R R4, SRZ ;  /* 0x0000000000047805 */ /* 0x000fd8000001ff00 */
[----:B------:R-:W-:Y:S05]  /*0740*/  @P0 BRA `(.L_x_1050) ;  /* 0x000012f000000947 */ /* 0x000fea0003800000 */
[----:B-----5:R-:W-:Y:S01]  /*0750*/  FMUL R4, R2, R17 ;  /* 0x0000001102047220 */ /* 0x020fe20000400000 */
[----:B------:R-:W-:Y:S03]  /*0760*/  BSSY B3, `(.L_x_1051) ;  /* 0x0000017000037945 */ /* 0x000fe60003800000 */
[----:B------:R-:W-:-:S04]  /*0770*/  FFMA R13, R3, R12, R4 ;  /* 0x0000000c030d7223 */ /* 0x000fc80000000004 */
[----:B------:R-:W-:-:S04]  /*0780*/  FFMA R13, R0, R15, R13 ;  /* 0x0000000f000d7223 */ /* 0x000fc8000000000d */
[-C--:B------:R-:W-:Y:S01]  /*0790*/  FFMA R6, -R2, R13.reuse, R17 ;  /* 0x0000000d02067223 */ /* 0x080fe20000000111 */
[-C--:B------:R-:W-:Y:S01]  /*07a0*/  FFMA R5, -R3, R13.reuse, R12 ;  /* 0x0000000d03057223 */ /* 0x080fe2000000010c */
[----:B------:R-:W-:Y:S02]  /*07b0*/  FFMA R4, -R0, R13, R15 ;  /* 0x0000000d00047223 */ /* 0x000fe4000000010f */
[----:B------:R-:W-:-:S04]  /*07c0*/  FMUL R8, R6, R6 ;  /* 0x0000000606087220 */ /* 0x000fc80000400000 */
[----:B------:R-:W-:Y:S01]  /*07d0*/  FFMA R7, R5, R5, R8 ;  /* 0x0000000505077223 */ /* 0x000fe20000000008 */
[----:B------:R-:W-:-:S03]  /*07e0*/  FMUL R8, R11, c[0x0][0x260] ;  /* 0x000098000b087a20 */ /* 0x000fc60000400000 */
[----:B------:R-:W-:-:S04]  /*07f0*/  FFMA R24, R4, R4, R7 ;  /* 0x0000000404187223 */ /* 0x000fc80000000007 */
[----:B------:R0:W1:Y:S01]  /*0800*/  MUFU.RSQ R9, R24 ;  /* 0x0000001800097308 */ /* 0x0000620000001400 */
[----:B------:R-:W-:-:S04]  /*0810*/  IADD3 R7, R24, -0xd000000, RZ ;  /* 0xf300000018077810 */ /* 0x000fc80007ffe0ff */
[----:B------:R-:W-:Y:S02]  /*0820*/  ISETP.GT.U32.AND P0, PT, R7, 0x727fffff, PT ;  /* 0x727fffff0700780c */ /* 0x000fe40003f04070 */
[----:B------:R-:W-:-:S05]  /*0830*/  FMNMX R7, RZ, R13, PT ;  /* 0x0000000dff077209 */ /* 0x000fca0003800000 */
[----:B------:R-:W-:-:S06]  /*0840*/  FFMA R7, R7, c[0x0][0x264], R8 ;  /* 0x0000990007077a23 */ /* 0x000fcc0000000008 */
[----:B------:R-:W-:Y:S05]  /*0850*/  @!P0 BRA `(.L_x_1052) ;  /* 0x0000003000008947 */ /* 0x000fea0003800000 */
[----:B01----:R-:W-:Y:S02]  /*0860*/  MOV R28, 0x880 ;  /* 0x00000880001c7802 */ /* 0x003fe40000000f00 */
[----:B------:R-:W-:Y:S05]  /*0870*/  CALL.REL.NOINC `($__internal_21_$__cuda_sm20_sqrt_rn_f32_slowpath) ;  /* 0x00001a6000007944 */ /* 0x000fea0003c00000 */
[----:B------:R-:W-:Y:S05]  /*0880*/  BRA `(.L_x_1053) ;  /* 0x0000004000007947 */ /* 0x000fea0003800000 */
.L_x_1052:
[----:B01----:R-:W-:Y:S01]  /*0890*/  FMUL.FTZ R29, R24, R9 ;  /* 0x00000009181d7220 */ /* 0x003fe20000410000 */
[----:B------:R-:W-:-:S03]  /*08a0*/  FMUL.FTZ R9, R9, 0.5 ;  /* 0x3f00000009097820 */ /* 0x000fc60000410000 */
[----:B------:R-:W-:-:S04]  /*08b0*/  FFMA R8, -R29, R29, R24 ;  /* 0x0000001d1d087223 */ /* 0x000fc80000000118 */
[----:B------:R-:W-:Y:S02]  /*08c0*/  FFMA R29, R8, R9, R29 ;  /* 0x00000009081d7223 */ /* 0x000fe4000000001d */
.L_x_1053:
[----:B------:R-:W-:Y:S05]  /*08d0*/  BSYNC B3 ;  /* 0x0000000000037941 */ /* 0x000fea0003800000 */
.L_x_1051:
[----:B------:R-:W-:Y:S01]  /*08e0*/  FSETP.GT.AND P0, PT, R29, RZ, PT ;  /* 0x000000ff1d00720b */ /* 0x000fe20003f04000 */
[----:B------:R-:W-:Y:S01]  /*08f0*/  BSSY B5, `(.L_x_1054) ;  /* 0x0000032000057945 */ /* 0x000fe20003800000 */
[----:B------:R-:W-:Y:S02]  /*0900*/  MOV R24, R5 ;  /* 0x0000000500187202 */ /* 0x000fe40000000f00 */
[----:B------:R-:W-:Y:S02]  /*0910*/  MOV R11, R6 ;  /* 0x00000006000b7202 */ /* 0x000fe40000000f00 */
[----:B------:R-:W-:-:S07]  /*0920*/  MOV R28, R4 ;  /* 0x00000004001c7202 */ /* 0x000fce0000000f00 */
        /* <DEDUP_REMOVED lines=10> */
[----:B------:R-:W-:Y:S01]  /*09d0*/  MOV R8, R4 ;  /* 0x0000000400087202 */ /* 0x000fe20000000f00 */
[----:B------:R-:W-:Y:S01]  /*09e0*/  IMAD.MOV.U32 R9, RZ, RZ, R29 ;  /* 0x000000ffff097224 */ /* 0x000fe200078e001d */
[----:B------:R-:W-:Y:S02]  /*09f0*/  MOV R31, 0xa10 ;  /* 0x00000a10001f7802 */ /* 0x000fe40000000f00 */
[----:B------:R-:W-:Y:S05]  /*0a00*/  CALL.REL.NOINC `($__internal_22_$__cuda_sm3x_div_rn_noftz_f32_slowpath) ;  /* 0x00001a5000007944 */ /* 0x000fea0003c00000 */
[----:B------:R-:W-:Y:S02]  /*0a10*/  MOV R28, R33 ;  /* 0x00000021001c7202 */ /* 0x000fe40000000f00 */
.L_x_1057:
[----:B------:R-:W-:Y:S05]  /*0a20*/  BSYNC B6 ;  /* 0x0000000000067941 */ /* 0x000fea0003800000 */
.L_x_1056:
        /* <DEDUP_REMOVED lines=12> */
[----:B------:R-:W-:Y:S05]  /*0af0*/  CALL.REL.NOINC `($__internal_22_$__cuda_sm3x_div_rn_noftz_f32_slowpath) ;  /* 0x0000196000007944 */ /* 0x000fea0003c00000 */
[----:B------:R-:W-:Y:S02]  /*0b00*/  MOV R11, R33 ;  /* 0x00000021000b7202 */ /* 0x000fe40000000f00 */
.L_x_1059:
[----:B------:R-:W-:Y:S05]  /*0b10*/  BSYNC B6 ;  /* 0x0000000000067941 */ /* 0x000fea0003800000 */
.L_x_1058:
        /* <DEDUP_REMOVED lines=14> */
.L_x_1060:
[----:B------:R-:W-:Y:S05]  /*0c00*/  BSYNC B6 ;  /* 0x0000000000067941 */ /* 0x000fea0003800000 */
.L_x_1055:
[----:B------:R-:W-:Y:S05]  /*0c10*/  BSYNC B5 ;  /* 0x0000000000057941 */ /* 0x000fea0003800000 */
.L_x_1054:
[----:B------:R-:W-:-:S04]  /*0c20*/  ISETP.NE.U32.AND P0, PT, RZ, c[0x0][0x408], PT ;  /* 0x00010200ff007a0c */ /* 0x000fc80003f05070 */
[----:B------:R-:W-:-:S13]  /*0c30*/  ISETP.NE.AND.EX P0, PT, RZ, c[0x0][0x40c], PT, P0 ;  /* 0x00010300ff007a0c */ /* 0x000fda0003f05300 */
[----:B------:R-:W-:Y:S02]  /*0c40*/  @P0 SHF.R.S32.HI R26, RZ, 0x1f, R27 ;  /* 0x0000001fff1a0819 */ /* 0x000fe4000001141b */
[----:B------:R-:W-:-:S03]  /*0c50*/  @P0 MOV R8, c[0x0][0x428] ;  /* 0x00010a0000080a02 */ /* 0x000fc60000000f00 */
[----:B------:R-:W-:Y:S02]  /*0c60*/  @P0 IMAD R26, R26, c[0x0][0x428], RZ ;  /* 0x00010a001a1a0a24 */ /* 0x000fe400078e02ff */
[----:B------:R-:W-:-:S04]  /*0c70*/  @P0 IMAD.WIDE.U32 R8, R27, R8, c[0x0][0x408] ;  /* 0x000102001b080625 */ /* 0x000fc800078e0008 */
[----:B------:R-:W-:-:S04]  /*0c80*/  @P0 IMAD R31, R27, UR15, R26 ;  /* 0x0000000f1b1f0c24 */ /* 0x000fc8000f8e021a */
[----:B------:R-:W-:-:S05]  /*0c90*/  @P0 IMAD.IADD R9, R9, 0x1, R31 ;  /* 0x0000000109090824 */ /* 0x000fca00078e021f */
[----:B------:R-:W2:Y:S04]  /*0ca0*/  @P0 LDG.E R26, [R8.64] ;  /* 0x0000001e081a0981 */ /* 0x000ea8000c1e1900 */
[----:B------:R-:W3:Y:S04]  /*0cb0*/  @P0 LDG.E R30, [R8.64+0x4] ;  /* 0x0000041e081e0981 */ /* 0x000ee8000c1e1900 */
[----:B------:R-:W4:Y:S01]  /*0cc0*/  @P0 LDG.E R31, [R8.64+0x8] ;  /* 0x0000081e081f0981 */ /* 0x000f22000c1e1900 */
[----:B------:R-:W-:Y:S01]  /*0cd0*/  FMUL R33, |R7|, c[0x0][0x26c] ;  /* 0x00009b0007217a20 */ /* 0x000fe20000400200 */
[----:B------:R-:W-:Y:S01]  /*0ce0*/  FMUL R32, R29, c[0x0][0x268] ;  /* 0x00009a001d207a20 */ /* 0x000fe20000400000 */
[----:B--2---:R-:W-:Y:S01]  /*0cf0*/  @P0 FADD R26, RZ, R26 ;  /* 0x0000001aff1a0221 */ /* 0x004fe20000000000 */
[----:B---3--:R-:W-:Y:S01]  /*0d00*/  @P0 FADD R30, RZ, R30 ;  /* 0x0000001eff1e0221 */ /* 0x008fe20000000000 */
[----:B----4-:R-:W-:Y:S01]  /*0d10*/  @P0 FADD R35, RZ, R31 ;  /* 0x0000001fff230221 */ /* 0x010fe20000000000 */
[----:B------:R-:W-:Y:S05]  /*0d20*/  @P0 BRA `(.L_x_1061) ;  /* 0x0000012000000947 */ /* 0x000fea0003800000 */
[----:B------:R-:W-:Y:S02]  /*0d30*/  ISETP.NE.U32.AND P1, PT, RZ, c[0x0][0x2b0], PT ;  /* 0x0000ac00ff007a0c */ /* 0x000fe40003f25070 */
[----:B------:R-:W-:-:S02]  /*0d40*/  MOV R35, RZ ;  /* 0x000000ff00237202 */ /* 0x000fc40000000f00 */
[----:B------:R-:W-:Y:S02]  /*0d50*/  ISETP.NE.AND.EX P1, PT, RZ, c[0x0][0x2b4], PT, P1 ;  /* 0x0000ad00ff007a0c */ /* 0x000fe40003f25310 */
[----:B------:R-:W-:Y:S02]  /*0d60*/  MOV R30, RZ ;  /* 0x000000ff001e7202 */ /* 0x000fe40000000f00 */
[----:B------:R-:W-:-:S09]  /*0d70*/  MOV R26, RZ ;  /* 0x000000ff001a7202 */ /* 0x000fd20000000f00 */
[----:B------:R-:W-:Y:S05]  /*0d80*/  @!P1 BRA `(.L_x_1061) ;  /* 0x000000c000009947 */ /* 0x000fea0003800000 */
[----:B------:R-:W-:Y:S02]  /*0d90*/  SHF.R.S32.HI R26, RZ, 0x1f, R27 ;  /* 0x0000001fff1a7819 */ /* 0x000fe4000001141b */
[----:B------:R-:W-:-:S03]  /*0da0*/  MOV R8, c[0x0][0x2c8] ;  /* 0x0000b20000087a02 */ /* 0x000fc60000000f00 */
[----:B------:R-:W-:Y:S02]  /*0db0*/  IMAD R26, R26, c[0x0][0x2c8], RZ ;  /* 0x0000b2001a1a7a24 */ /* 0x000fe400078e02ff */
[----:B------:R-:W-:-:S04]  /*0dc0*/  IMAD.WIDE.U32 R8, R27, R8, c[0x0][0x2b0] ;  /* 0x0000ac001b087625 */ /* 0x000fc800078e0008 */
[----:B------:R-:W-:-:S05]  /*0dd0*/  IMAD R31, R27, UR16, R26 ;  /* 0x000000101b1f7c24 */ /* 0x000fca000f8e021a */
[----:B------:R-:W-:-:S05]  /*0de0*/  IADD3 R9, R9, R31, RZ ;  /* 0x0000001f09097210 */ /* 0x000fca0007ffe0ff */
[----:B------:R-:W2:Y:S04]  /*0df0*/  LDG.E R26, [R8.64] ;  /* 0x0000001e081a7981 */ /* 0x000ea8000c1e1900 */
[----:B------:R-:W3:Y:S04]  /*0e00*/  LDG.E R30, [R8.64+0x4] ;  /* 0x0000041e081e7981 */ /* 0x000ee8000c1e1900 */
[----:B------:R-:W4:Y:S01]  /*0e10*/  LDG.E R35, [R8.64+0x8] ;  /* 0x0000081e08237981 */ /* 0x000f22000c1e1900 */
[----:B--2---:R-:W-:Y:S01]  /*0e20*/  FADD R26, RZ, R26 ;  /* 0x0000001aff1a7221 */ /* 0x004fe20000000000 */
[----:B---3--:R-:W-:Y:S01]  /*0e30*/  FADD R30, RZ, R30 ;  /* 0x0000001eff1e7221 */ /* 0x008fe20000000000 */
[----:B----4-:R-:W-:-:S02]  /*0e40*/  FADD R35, RZ, R35 ;  /* 0x00000023ff237221 */ /* 0x010fc40000000000 */
.L_x_1061:
[CC--:B------:R-:W-:Y:S01]  /*0e50*/  FSETP.GEU.AND P1, PT, R32.reuse, R33.reuse, PT ;  /* 0x000000212000720b */ /* 0x0c0fe20003f2e000 */
[--C-:B------:R-:W-:Y:S01]  /*0e60*/  FADD R31, RZ, R30.reuse ;  /* 0x0000001eff1f7221 */ /* 0x100fe20000000000 */
[----:B------:R-:W-:Y:S01]  /*0e70*/  FADD R34, RZ, -R30 ;  /* 0x8000001eff227221 */ /* 0x000fe20000000000 */
[--C-:B------:R-:W-:Y:S01]  /*0e80*/  FADD R9, RZ, -R26.reuse ;  /* 0x8000001aff097221 */ /* 0x100fe20000000000 */
[----:B------:R-:W-:Y:S01]  /*0e90*/  FSEL R8, R32, R33, !P1 ;  /* 0x0000002120087208 */ /* 0x000fe20004800000 */
[----:B------:R-:W-:Y:S01]  /*0ea0*/  FADD R33, RZ, R26 ;  /* 0x0000001aff217221 */ /* 0x000fe20000000000 */
[----:B------:R-:W-:Y:S01]  /*0eb0*/  FADD R32, RZ, -R31 ;  /* 0x8000001fff207221 */ /* 0x000fe20000000000 */
[----:B------:R-:W-:Y:S01]  /*0ec0*/  FMUL R36, R34, R11 ;  /* 0x0000000b22247220 */ /* 0x000fe20000400000 */
[--C-:B------:R-:W-:Y:S01]  /*0ed0*/  FADD R11, RZ, -R35.reuse ;  /* 0x80000023ff0b7221 */ /* 0x100fe20000000000 */
[----:B------:R-:W-:Y:S01]  /*0ee0*/  FADD R35, RZ, R35 ;  /* 0x00000023ff237221 */ /* 0x000fe20000000000 */
[----:B------:R-:W-:Y:S01]  /*0ef0*/  FADD R30, RZ, -R33 ;  /* 0x80000021ff1e7221 */ /* 0x000fe20000000000 */
[----:B------:R-:W-:Y:S01]  /*0f00*/  FMUL R38, R2, R32 ;  /* 0x0000002002267220 */ /* 0x000fe20000400000 */
[----:B------:R-:W-:Y:S01]  /*0f10*/  FFMA R36, R9, R24, R36 ;  /* 0x0000001809247223 */ /* 0x000fe20000000024 */
[C---:B------:R-:W-:Y:S01]  /*0f20*/  FFMA R24, R8.reuse, R34, RZ ;  /* 0x0000002208187223 */ /* 0x040fe200000000ff */
[C---:B------:R-:W-:Y:S01]  /*0f30*/  FFMA R34, R8.reuse, R9, RZ ;  /* 0x0000000908227223 */ /* 0x040fe200000000ff */
[----:B------:R-:W-:Y:S01]  /*0f40*/  FFMA R26, R8, R11, RZ ;  /* 0x0000000b081a7223 */ /* 0x000fe200000000ff */
[----:B------:R-:W-:Y:S01]  /*0f50*/  FADD R8, RZ, -R35 ;  /* 0x80000023ff087221 */ /* 0x000fe20000000000 */
[----:B------:R-:W-:Y:S01]  /*0f60*/  FFMA R9, R3, R30, R38 ;  /* 0x0000001e03097223 */ /* 0x000fe20000000026 */
[----:B------:R-:W-:Y:S01]  /*0f70*/  FFMA R36, R11, R28, R36 ;  /* 0x0000001c0b247223 */ /* 0x000fe20000000024 */
[C---:B------:R-:W-:Y:S01]  /*0f80*/  FFMA R32, R7.reuse, R32, RZ ;  /* 0x0000002007207223 */ /* 0x040fe200000000ff */
[C---:B------:R-:W-:Y:S01]  /*0f90*/  FFMA R30, R7.reuse, R30, RZ ;  /* 0x0000001e071e7223 */ /* 0x040fe200000000ff */
[-C--:B------:R-:W-:Y:S01]  /*0fa0*/  FFMA R11, R0, R8.reuse, R9 ;  /* 0x00000008000b7223 */ /* 0x080fe20000000009 */
[----:B------:R-:W-:Y:S01]  /*0fb0*/  FFMA R28, R7, R8, RZ ;  /* 0x00000008071c7223 */ /* 0x000fe200000000ff */
        /* <DEDUP_REMOVED lines=11> */
.L_x_1062:
[----:B------:R-:W-:-:S04]  /*1070*/  ISETP.NE.U32.AND P0, PT, RZ, c[0x0][0x2b0], PT ;  /* 0x0000ac00ff007a0c */ /* 0x000fc80003f05070 */
[----:B------:R-:W-:-:S13]  /*1080*/  ISETP.NE.AND.EX P0, PT, RZ, c[0x0][0x2b4], PT, P0 ;  /* 0x0000ad00ff007a0c */ /* 0x000fda0003f05300 */
[----:B------:R-:W-:Y:S05]  /*1090*/  @!P0 BRA `(.L_x_1063) ;  /* 0x0000009000008947 */ /* 0x000fea0003800000 */
[----:B------:R-:W-:Y:S02]  /*10a0*/  SHF.R.S32.HI R8, RZ, 0x1f, R27 ;  /* 0x0000001fff087819 */ /* 0x000fe4000001141b */
[----:B------:R-:W-:-:S03]  /*10b0*/  MOV R38, c[0x0][0x2c8] ;  /* 0x0000b20000267a02 */ /* 0x000fc60000000f00 */
[----:B------:R-:W-:Y:S02]  /*10c0*/  IMAD R40, R8, c[0x0][0x2c8], RZ ;  /* 0x0000b20008287a24 */ /* 0x000fe400078e02ff */
[----:B------:R-:W-:-:S04]  /*10d0*/  IMAD.WIDE.U32 R8, R27, R38, c[0x0][0x2b0] ;  /* 0x0000ac001b087625 */ /* 0x000fc800078e0026 */
[----:B------:R-:W-:-:S04]  /*10e0*/  IMAD R37, R27, UR16, R40 ;  /* 0x000000101b257c24 */ /* 0x000fc8000f8e0228 */
[----:B------:R-:W-:-:S05]  /*10f0*/  IMAD.IADD R9, R9, 0x1, R37 ;  /* 0x0000000109097824 */ /* 0x000fca00078e0225 */
[----:B------:R0:W-:Y:S04]  /*1100*/  RED.E.ADD.F32.FTZ.RN.STRONG.GPU [R8.64], R33 ;  /* 0x000000210800798e */ /* 0x0001e8000c10e79e */
[----:B------:R0:W-:Y:S04]  /*1110*/  RED.E.ADD.F32.FTZ.RN.STRONG.GPU [R8.64+0x4], R31 ;  /* 0x0000041f0800798e */ /* 0x0001e8000c10e79e */
[----:B------:R0:W-:Y:S02]  /*1120*/  RED.E.ADD.F32.FTZ.RN.STRONG.GPU [R8.64+0x8], R35 ;  /* 0x000008230800798e */ /* 0x0001e4000c10e79e */
.L_x_1063:
[----:B------:R-:W-:Y:S01]  /*1130*/  FADD R36, RZ, R36 ;  /* 0x00000024ff247221 */ /* 0x000fe20000000000 */
[----:B------:R-:W-:Y:S01]  /*1140*/  FSETP.GT.AND P2, PT, R29, RZ, PT ;  /* 0x000000ff1d00720b */ /* 0x000fe20003f44000 */
[----:B------:R-:W-:Y:S01]  /*1150*/  FADD R11, RZ, R11 ;  /* 0x0000000bff0b7221 */ /* 0x000fe20000000000 */
[----:B------:R-:W-:Y:S01]  /*1160*/  FSETP.GEU.AND P0, PT, R7, RZ, PT ;  /* 0x000000ff0700720b */ /* 0x000fe20003f0e000 */
[----:B------:R-:W-:Y:S01]  /*1170*/  BSSY B5, `(.L_x_1064) ;  /* 0x000007b000057945 */ /* 0x000fe20003800000 */
[----:B0-----:R-:W-:-:S02]  /*1180*/  FSEL R8, R36, RZ, P1 ;  /* 0x000000ff24087208 */ /* 0x001fc40000800000 */
[----:B------:R-:W-:-:S03]  /*1190*/  FSEL R7, R36, RZ, !P1 ;  /* 0x000000ff24077208 */ /* 0x000fc60004800000 */
[----:B------:R-:W-:-:S05]  /*11a0*/  FFMA R8, R8, c[0x0][0x26c], RZ ;  /* 0x00009b0008087a23 */ /* 0x000fca00000000ff */
[----:B------:R-:W-:-:S05]  /*11b0*/  FSEL R8, -R8, R8, !P0 ;  /* 0x0000000808087208 */ /* 0x000fca0004000100 */
[----:B------:R-:W-:Y:S01]  /*11c0*/  FADD R11, R8, R11 ;  /* 0x0000000b080b7221 */ /* 0x000fe20000000000 */
[----:B------:R-:W-:Y:S05]  /*11d0*/  @!P2 BRA `(.L_x_1065) ;  /* 0x000007400000a947 */ /* 0x000fea0003800000 */
[----:B------:R-:W-:Y:S01]  /*11e0*/  FMUL R33, R29, R29 ;  /* 0x0000001d1d217220 */ /* 0x000fe20000400000 */
[----:B------:R-:W-:Y:S01]  /*11f0*/  FMUL R8, R6, R24 ;  /* 0x0000001806087220 */ /* 0x000fe20000400000 */
[----:B------:R-:W-:Y:S02]  /*1200*/  BSSY B6, `(.L_x_1066) ;  /* 0x000000f000067945 */ /* 0x000fe40003800000 */
[----:B------:R-:W0:Y:S01]  /*1210*/  MUFU.RCP R31, R33 ;  /* 0x00000021001f7308 */ /* 0x000e220000001000 */
[----:B------:R-:W-:-:S04]  /*1220*/  FFMA R9, R5, R34, R8 ;  /* 0x0000002205097223 */ /* 0x000fc80000000008 */
[----:B------:R-:W-:-:S04]  /*1230*/  FFMA R8, R4, R26, R9 ;  /* 0x0000001a04087223 */ /* 0x000fc80000000009 */
        /* <DEDUP_REMOVED lines=9> */
[----:B------:R-:W-:Y:S05]  /*12d0*/  CALL.REL.NOINC `($__internal_22_$__cuda_sm3x_div_rn_noftz_f32_slowpath) ;  /* 0x0000118000007944 */ /* 0x000fea0003c00000 */
[----:B------:R-:W-:Y:S02]  /*12e0*/  MOV R35, R33 ;  /* 0x0000002100237202 */ /* 0x000fe40000000f00 */
.L_x_1067:
[----:B------:R-:W-:Y:S05]  /*12f0*/  BSYNC B6 ;  /* 0x0000000000067941 */ /* 0x000fea0003800000 */
.L_x_1066:
        /* <DEDUP_REMOVED lines=14> */
.L_x_1069:
[----:B------:R-:W-:Y:S05]  /*13e0*/  BSYNC B6 ;  /* 0x0000000000067941 */ /* 0x000fea0003800000 */
.L_x_1068:
[----:B------:R-:W0:Y:S01]  /*13f0*/  MUFU.RCP R8, R29 ;  /* 0x0000001d00087308 */ /* 0x000e220000001000 */
[----:B------:R-:W-:Y:S01]  /*1400*/  BSSY B6, `(.L_x_1070) ;  /* 0x000000e000067945 */ /* 0x000fe20003800000 */
[----:B------:R-:W-:-:S06]  /*1410*/  FADD R34, RZ, R9 ;  /* 0x00000009ff227221 */ /* 0x000fcc0000000000 */
        /* <DEDUP_REMOVED lines=12> */
.L_x_1071:
[----:B------:R-:W-:Y:S05]  /*14e0*/  BSYNC B6 ;  /* 0x0000000000067941 */ /* 0x000fea0003800000 */
.L_x_1070:
        /* <DEDUP_REMOVED lines=10> */
[----:B------:R-:W-:Y:S01]  /*1590*/  IMAD.MOV.U32 R8, RZ, RZ, R26 ;  /* 0x000000ffff087224 */ /* 0x000fe200078e001a */
[----:B------:R-:W-:Y:S02]  /*15a0*/  MOV R9, R29 ;  /* 0x0000001d00097202 */ /* 0x000fe40000000f00 */
[----:B------:R-:W-:Y:S02]  /*15b0*/  MOV R31, 0x15d0 ;  /* 0x000015d0001f7802 */ /* 0x000fe40000000f00 */
[----:B------:R-:W-:Y:S05]  /*15c0*/  CALL.REL.NOINC `($__internal_22_$__cuda_sm3x_div_rn_noftz_f32_slowpath) ;  /* 0x00000e9000007944 */ /* 0x000fea0003c00000 */
[----:B------:R-:W-:Y:S02]  /*15d0*/  MOV R8, R33 ;  /* 0x0000002100087202 */ /* 0x000fe40000000f00 */
.L_x_1073:
[----:B------:R-:W-:Y:S05]  /*15e0*/  BSYNC B6 ;  /* 0x0000000000067941 */ /* 0x000fea0003800000 */
.L_x_1072:
[----:B------:R-:W0:Y:S01]  /*15f0*/  MUFU.RCP R26, R29 ;  /* 0x0000001d001a7308 */ /* 0x000e220000001000 */
[----:B------:R-:W-:Y:S07]  /*1600*/  BSSY B6, `(.L_x_1074) ;  /* 0x0000010000067945 */ /* 0x000fee0003800000 */
[----:B------:R-:W1:Y:S01]  /*1610*/  FCHK P0, R5, R29 ;  /* 0x0000001d05007302 */ /* 0x000e620000000000 */
[----:B0-----:R-:W-:-:S04]  /*1620*/  FFMA R9, R26, -R29, 1 ;  /* 0x3f8000001a097423 */ /* 0x001fc8000000081d */
[----:B------:R-:W-:Y:S01]  /*1630*/  FFMA R36, R26, R9, R26 ;  /* 0x000000091a247223 */ /* 0x000fe2000000001a */
[----:B------:R-:W-:-:S03]  /*1640*/  FFMA R26, R7, c[0x0][0x268], RZ ;  /* 0x00009a00071a7a23 */ /* 0x000fc600000000ff */
[----:B------:R-:W-:Y:S01]  /*1650*/  FFMA R38, R5, R36, RZ ;  /* 0x0000002405267223 */ /* 0x000fe200000000ff */
[----:B------:R-:W-:Y:S01]  /*1660*/  FADD R35, R26, -R35 ;  /* 0x800000231a237221 */ /* 0x000fe20000000000 */
[----:B------:R-:W-:Y:S02]  /*1670*/  FADD R26, RZ, R8 ;  /* 0x00000008ff1a7221 */ /* 0x000fe40000000000 */
        /* <DEDUP_REMOVED lines=8> */
.L_x_1075:
[----:B------:R-:W-:Y:S05]  /*1700*/  BSYNC B6 ;  /* 0x0000000000067941 */ /* 0x000fea0003800000 */
.L_x_1074:
        /* <DEDUP_REMOVED lines=14> */
.L_x_1077:
[----:B------:R-:W-:Y:S05]  /*17f0*/  BSYNC B6 ;  /* 0x0000000000067941 */ /* 0x000fea0003800000 */
.L_x_1076:
        /* <DEDUP_REMOVED lines=14> */
.L_x_1079:
[----:B------:R-:W-:Y:S05]  /*18e0*/  BSYNC B6 ;  /* 0x0000000000067941 */ /* 0x000fea0003800000 */
.L_x_1078:
[C---:B------:R-:W-:Y:S01]  /*18f0*/  FFMA R34, R35.reuse, R7, R34 ;  /* 0x0000000723227223 */ /* 0x040fe20000000022 */
[C---:B------:R-:W-:Y:S01]  /*1900*/  FFMA R24, R35.reuse, R5, R24 ;  /* 0x0000000523187223 */ /* 0x040fe20000000018 */
[----:B------:R-:W-:Y:S02]  /*1910*/  FFMA R26, R35, R9, R26 ;  /* 0x00000009231a7223 */ /* 0x000fe4000000001a */
.L_x_1065:
[----:B------:R-:W-:Y:S05]  /*1920*/  BSYNC B5 ;  /* 0x0000000000057941 */ /* 0x000fea0003800000 */
.L_x_1064:
[----:B------:R-:W-:Y:S01]  /*1930*/  FADD R7, RZ, -R24 ;  /* 0x80000018ff077221 */ /* 0x000fe20000000000 */
[----:B------:R-:W-:Y:S01]  /*1940*/  FADD R8, RZ, -R34 ;  /* 0x80000022ff087221 */ /* 0x000fe20000000000 */
[C---:B------:R-:W-:Y:S01]  /*1950*/  FSETP.GEU.AND P0, PT, R13.reuse, RZ, PT ;  /* 0x000000ff0d00720b */ /* 0x040fe20003f0e000 */
[----:B------:R-:W-:Y:S01]  /*1960*/  FADD R9, RZ, -R26 ;  /* 0x8000001aff097221 */ /* 0x000fe20000000000 */
[-C--:B------:R-:W-:Y:S01]  /*1970*/  FMUL R4, R2, R7.reuse ;  /* 0x0000000702047220 */ /* 0x080fe20000400000 */
[C---:B------:R-:W-:Y:S01]  /*1980*/  FFMA R32, R13.reuse, R7, R32 ;  /* 0x000000070d207223 */ /* 0x040fe20000000020 */
[----:B------:R-:W-:Y:S01]  /*1990*/  FADD R34, RZ, R34 ;  /* 0x00000022ff227221 */ /* 0x000fe20000000000 */
[----:B------:R-:W-:Y:S01]  /*19a0*/  FFMA R28, R13, R9, R28 ;  /* 0x000000090d1c7223 */ /* 0x000fe2000000001c */
[----:B------:R-:W-:Y:S01]  /*19b0*/  FFMA R5, R3, R8, R4 ;  /* 0x0000000803057223 */ /* 0x000fe20000000004 */
[----:B------:R-:W-:Y:S01]  /*19c0*/  FADD R4, RZ, R11 ;  /* 0x0000000bff047221 */ /* 0x000fe20000000000 */
[----:B------:R-:W-:-:S02]  /*19d0*/  FADD R7, RZ, R26 ;  /* 0x0000001aff077221 */ /* 0x000fc40000000000 */
[----:B------:R-:W-:Y:S01]  /*19e0*/  FFMA R5, R0, R9, R5 ;  /* 0x0000000900057223 */ /* 0x000fe20000000005 */
[----:B------:R-:W-:Y:S01]  /*19f0*/  FFMA R11, R4, c[0x0][0x264], RZ ;  /* 0x00009900040b7a23 */ /* 0x000fe200000000ff */
[----:B------:R-:W-:Y:S02]  /*1a00*/  FADD R9, RZ, R24 ;  /* 0x00000018ff097221 */ /* 0x000fe40000000000 */
[----:B------:R-:W-:Y:S01]  /*1a10*/  FADD R6, RZ, R5 ;  /* 0x00000005ff067221 */ /* 0x000fe20000000000 */
[----:B------:R-:W-:-:S03]  /*1a20*/  FFMA R5, R13, R8, R30 ;  /* 0x000000080d057223 */ /* 0x000fc6000000001e */
[----:B------:R-:W-:Y:S02]  /*1a30*/  @!P0 FADD R6, R6, R11 ;  /* 0x0000000b06068221 */ /* 0x000fe40000000000 */
.L_x_1050:
[----:B------:R-:W-:Y:S05]  /*1a40*/  BSYNC B0 ;  /* 0x0000000000007941 */ /* 0x000fea0003800000 */
.L_x_1049:
[----:B------:R-:W-:Y:S01]  /*1a50*/  ISETP.NE.U32.AND P0, PT, RZ, c[0x0][0x3d0], PT ;  /* 0x0000f400ff007a0c */ /* 0x000fe20003f05070 */
[----:B------:R-:W-:Y:S01]  /*1a60*/  FFMA R4, R4, c[0x0][0x260], RZ ;  /* 0x0000980004047a23 */ /* 0x000fe200000000ff */
[----:B------:R-:W-:Y:S01]  /*1a70*/  FSETP.GEU.AND P1, PT, R10, R19, PT ;  /* 0x000000130a00720b */ /* 0x000fe20003f2e000 */
[-C--:B-----5:R-:W-:Y:S01]  /*1a80*/  FFMA R32, R17, R6.reuse, R32 ;  /* 0x0000000611207223 */ /* 0x0a0fe20000000020 */
[----:B------:R-:W-:Y:S01]  /*1a90*/  ISETP.NE.AND.EX P0, PT, RZ, c[0x0][0x3d4], PT, P0 ;  /* 0x0000f500ff007a0c */ /* 0x000fe20003f05300 */
[-C--:B------:R-:W-:Y:S01]  /*1aa0*/  FFMA R11, R12, R6.reuse, R5 ;  /* 0x000000060c0b7223 */ /* 0x080fe20000000005 */
[----:B------:R-:W-:Y:S01]  /*1ab0*/  FSEL R17, R4, RZ, !P1 ;  /* 0x000000ff04117208 */ /* 0x000fe20004800000 */
[-C--:B------:R-:W-:Y:S01]  /*1ac0*/  FFMA R28, R15, R6.reuse, R28 ;  /* 0x000000060f1c7223 */ /* 0x080fe2000000001c */
[-C--:B------:R-:W-:Y:S01]  /*1ad0*/  FFMA R4, R3, R6.reuse, R34 ;  /* 0x0000000603047223 */ /* 0x080fe20000000022 */
[-C--:B------:R-:W-:Y:S01]  /*1ae0*/  FFMA R5, R2, R6.reuse, R9 ;  /* 0x0000000602057223 */ /* 0x080fe20000000009 */
[----:B------:R-:W-:Y:S01]  /*1af0*/  FFMA R6, R0, R6, R7 ;  /* 0x0000000600067223 */ /* 0x000fe20000000007 */
[----:B------:R-:W-:-:S06]  /*1b00*/  FADD R7, RZ, R17 ;  /* 0x00000011ff077221 */ /* 0x000fcc0000000000 */
[----:B------:R-:W-:Y:S05]  /*1b10*/  @!P0 BRA `(.L_x_1080) ;  /* 0x0000004000008947 */ /* 0x000fea0003800000 */
[----:B------:R-:W-:Y:S02]  /*1b20*/  MOV R8, UR28 ;  /* 0x0000001c00087c02 */ /* 0x000fe40008000f00 */
[----:B------:R-:W-:-:S05]  /*1b30*/  MOV R9, UR29 ;  /* 0x0000001d00097c02 */ /* 0x000fca0008000f00 */
[----:B------:R0:W-:Y:S01]  /*1b40*/  RED.E.ADD.F32.FTZ.RN.STRONG.GPU [R8.64], R7 ;  /* 0x000000070800798e */ /* 0x0001e2000c10e79e */
[----:B------:R-:W-:Y:S05]  /*1b50*/  BRA `(.L_x_1081) ;  /* 0x0000006000007947 */ /* 0x000fea0003800000 */
.L_x_1080:
[----:B------:R-:W-:-:S04]  /*1b60*/  ISETP.NE.U32.AND P1, PT, RZ, c[0x0][0x278], PT ;  /* 0x00009e00ff007a0c */ /* 0x000fc80003f25070 */
[----:B------:R-:W-:-:S13]  /*1b70*/  ISETP.NE.AND.EX P1, PT, RZ, c[0x0][0x27c], PT, P1 ;  /* 0x00009f00ff007a0c */ /* 0x000fda0003f25310 */
[----:B------:R-:W-:Y:S05]  /*1b80*/  @!P1 BRA `(.L_x_1081) ;  /* 0x0000003000009947 */ /* 0x000fea0003800000 */
[----:B------:R-:W-:Y:S02]  /*1b90*/  MOV R8, UR8 ;  /* 0x0000000800087c02 */ /* 0x000fe40008000f00 */
[----:B------:R-:W-:-:S05]  /*1ba0*/  MOV R9, UR9 ;  /* 0x0000000900097c02 */ /* 0x000fca0008000f00 */
[----:B------:R0:W-:Y:S02]  /*1bb0*/  RED.E.ADD.F32.FTZ.RN.STRONG.GPU [R8.64], R7 ;  /* 0x000000070800798e */ /* 0x0001e4000c10e79e */
.L_x_1081:
[-C--:B------:R-:W-:Y:S01]  /*1bc0*/  FFMA R16, R16, R7.reuse, R11 ;  /* 0x0000000710107223 */ /* 0x080fe2000000000b */
[-C--:B------:R-:W-:Y:S01]  /*1bd0*/  FFMA R23, R23, R7.reuse, R32 ;  /* 0x0000000717177223 */ /* 0x080fe20000000020 */
[-C--:B------:R-:W-:Y:S01]  /*1be0*/  FFMA R21, R21, R7.reuse, R28 ;  /* 0x0000000715157223 */ /* 0x080fe2000000001c */
[-C--:B------:R-:W-:Y:S01]  /*1bf0*/  FFMA R3, R3, R7.reuse, RZ ;  /* 0x0000000703037223 */ /* 0x080fe200000000ff */
[-C--:B------:R-:W-:Y:S01]  /*1c00*/  FFMA R2, R2, R7.reuse, RZ ;  /* 0x0000000702027223 */ /* 0x080fe200000000ff */
[----:B------:R-:W-:Y:S01]  /*1c10*/  FFMA R0, R0, R7, RZ ;  /* 0x0000000700007223 */ /* 0x000fe200000000ff */
[----:B0-----:R-:W-:Y:S01]  /*1c20*/  FADD R7, RZ, R16 ;  /* 0x00000010ff077221 */ /* 0x001fe20000000000 */
[----:B------:R-:W-:Y:S01]  /*1c30*/  FADD R23, RZ, R23 ;  /* 0x00000017ff177221 */ /* 0x000fe20000000000 */
[----:B------:R-:W-:Y:S01]  /*1c40*/  FADD R21, RZ, R21 ;  /* 0x00000015ff157221 */ /* 0x000fe20000000000 */
[----:B------:R-:W-:Y:S05]  /*1c50*/  @!P0 BRA `(.L_x_1082) ;  /* 0x000000a000008947 */ /* 0x000fea0003800000 */
[----:B------:R-:W-:Y:S01]  /*1c60*/  MOV R12, UR10 ;  /* 0x0000000a000c7c02 */ /* 0x000fe20008000f00 */
[----:B------:R-:W-:Y:S01]  /*1c70*/  IMAD.U32 R11, RZ, RZ, UR24 ;  /* 0x00000018ff0b7e24 */ /* 0x000fe2000f8e00ff */
[----:B------:R-:W-:-:S02]  /*1c80*/  MOV R13, UR11 ;  /* 0x0000000b000d7c02 */ /* 0x000fc40008000f00 */
[----:B------:R-:W-:Y:S02]  /*1c90*/  MOV R10, UR23 ;  /* 0x00000017000a7c02 */ /* 0x000fe40008000f00 */
[----:B------:R-:W-:Y:S01]  /*1ca0*/  MOV R8, c[0x0][0x3d0] ;  /* 0x0000f40000087a02 */ /* 0x000fe20000000f00 */
[----:B------:R0:W-:Y:S01]  /*1cb0*/  RED.E.ADD.F32.FTZ.RN.STRONG.GPU [R12.64], R21 ;  /* 0x000000150c00798e */ /* 0x0001e2000c10e79e */
[----:B------:R-:W-:-:S03]  /*1cc0*/  MOV R9, c[0x0][0x3d4] ;  /* 0x0000f50000097a02 */ /* 0x000fc60000000f00 */
[----:B------:R0:W-:Y:S04]  /*1cd0*/  RED.E.ADD.F32.FTZ.RN.STRONG.GPU [R10.64], R23 ;  /* 0x000000170a00798e */ /* 0x0001e8000c10e79e */
[----:B------:R0:W-:Y:S01]  /*1ce0*/  RED.E.ADD.F32.FTZ.RN.STRONG.GPU [R8.64], R7 ;  /* 0x000000070800798e */ /* 0x0001e2000c10e79e */
[----:B------:R-:W-:Y:S05]  /*1cf0*/  BRA `(.L_x_1083) ;  /* 0x000000c000007947 */ /* 0x000fea0003800000 */
.L_x_1082:
[----:B------:R-:W-:-:S04]  /*1d00*/  ISETP.NE.U32.AND P0, PT, RZ, c[0x0][0x278], PT ;  /* 0x00009e00ff007a0c */ /* 0x000fc80003f05070 */
[----:B------:R-:W-:-:S13]  /*1d10*/  ISETP.NE.AND.EX P0, PT, RZ, c[0x0][0x27c], PT, P0 ;  /* 0x00009f00ff007a0c */ /* 0x000fda0003f05300 */
[----:B------:R-:W-:Y:S05]  /*1d20*/  @!P0 BRA `(.L_x_1083) ;  /* 0x0000009000008947 */ /* 0x000fea0003800000 */
[----:B------:R-:W-:Y:S02]  /*1d30*/  MOV R12, UR12 ;  /* 0x0000000c000c7c02 */ /* 0x000fe40008000f00 */
[----:B------:R-:W-:Y:S02]  /*1d40*/  MOV R13, UR13 ;  /* 0x0000000d000d7c02 */ /* 0x000fe40008000f00 */
[----:B------:R-:W-:Y:S02]  /*1d50*/  MOV R10, UR21 ;  /* 0x00000015000a7c02 */ /* 0x000fe40008000f00 */
[----:B------:R-:W-:Y:S01]  /*1d60*/  MOV R11, UR22 ;  /* 0x00000016000b7c02 */ /* 0x000fe20008000f00 */
[----:B------:R0:W-:Y:S01]  /*1d70*/  RED.E.ADD.F32.FTZ.RN.STRONG.GPU [R12.64], R21 ;  /* 0x000000150c00798e */ /* 0x0001e2000c10e79e */
[----:B------:R-:W-:Y:S02]  /*1d80*/  MOV R8, c[0x0][0x278] ;  /* 0x00009e0000087a02 */ /* 0x000fe40000000f00 */
[----:B------:R-:W-:Y:S01]  /*1d90*/  MOV R9, c[0x0][0x27c] ;  /* 0x00009f0000097a02 */ /* 0x000fe20000000f00 */
[----:B------:R0:W-:Y:S04]  /*1da0*/  RED.E.ADD.F32.FTZ.RN.STRONG.GPU [R10.64], R23 ;  /* 0x000000170a00798e */ /* 0x0001e8000c10e79e */
[----:B------:R0:W-:Y:S02]  /*1db0*/  RED.E.ADD.F32.FTZ.RN.STRONG.GPU [R8.64], R7 ;  /* 0x000000070800798e */ /* 0x0001e4000c10e79e */
.L_x_1083:
[----:B------:R-:W-:Y:S01]  /*1dc0*/  ISETP.NE.U32.AND P0, PT, RZ, c[0x0][0x350], PT ;  /* 0x0000d400ff007a0c */ /* 0x000fe20003f05070 */
[----:B0-----:R-:W-:-:S03]  /*1dd0*/  FADD R7, RZ, -R17 ;  /* 0x80000011ff077221 */ /* 0x001fc60000000000 */
[----:B------:R-:W-:Y:S01]  /*1de0*/  ISETP.NE.AND.EX P0, PT, RZ, c[0x0][0x354], PT, P0 ;  /* 0x0000d500ff007a0c */ /* 0x000fe20003f05300 */
[----:B------:R-:W-:-:S12]  /*1df0*/  FADD R11, RZ, R7 ;  /* 0x00000007ff0b7221 */ /* 0x000fd80000000000 */
[----:B------:R-:W-:Y:S05]  /*1e00*/  @!P0 BRA `(.L_x_1084) ;  /* 0x0000008000008947 */ /* 0x000fea0003800000 */
[----:B------:R-:W-:Y:S02]  /*1e10*/  SHF.R.S32.HI R10, RZ, 0x1f, R27 ;  /* 0x0000001fff0a7819 */ /* 0x000fe4000001141b */
[----:B------:R-:W-:-:S03]  /*1e20*/  MOV R8, c[0x0][0x370] ;  /* 0x0000dc0000087a02 */ /* 0x000fc60000000f00 */
[----:B------:R-:W-:Y:S02]  /*1e30*/  IMAD R10, R10, c[0x0][0x370], RZ ;  /* 0x0000dc000a0a7a24 */ /* 0x000fe400078e02ff */
[----:B------:R-:W-:-:S04]  /*1e40*/  IMAD.WIDE.U32 R8, R27, R8, c[0x0][0x350] ;  /* 0x0000d4001b087625 */ /* 0x000fc800078e0008 */
[----:B------:R-:W-:-:S04]  /*1e50*/  IMAD R7, R27, UR17, R10 ;  /* 0x000000111b077c24 */ /* 0x000fc8000f8e020a */
[----:B------:R-:W-:-:S05]  /*1e60*/  IMAD.IADD R9, R9, 0x1, R7 ;  /* 0x0000000109097824 */ /* 0x000fca00078e0207 */
[----:B------:R0:W-:Y:S01]  /*1e70*/  RED.E.ADD.F32.FTZ.RN.STRONG.GPU [R8.64], R11 ;  /* 0x0000000b0800798e */ /* 0x0001e2000c10e79e */
[----:B------:R-:W-:Y:S05]  /*1e80*/  BRA `(.L_x_1085) ;  /* 0x0000009000007947 */ /* 0x000fea0003800000 */
.L_x_1084:
[----:B------:R-:W-:-:S04]  /*1e90*/  ISETP.NE.U32.AND P0, PT, RZ, c[0x0][0x1f8], PT ;  /* 0x00007e00ff007a0c */ /* 0x000fc80003f05070 */
[----:B------:R-:W-:-:S13]  /*1ea0*/  ISETP.NE.AND.EX P0, PT, RZ, c[0x0][0x1fc], PT, P0 ;  /* 0x00007f00ff007a0c */ /* 0x000fda0003f05300 */
[----:B------:R-:W-:Y:S05]  /*1eb0*/  @!P0 BRA `(.L_x_1085) ;  /* 0x0000006000008947 */ /* 0x000fea0003800000 */
[----:B------:R-:W-:Y:S01]  /*1ec0*/  MOV R8, c[0x0][0x210] ;  /* 0x0000840000087a02 */ /* 0x000fe20000000f00 */
[----:B------:R-:W-:-:S04]  /*1ed0*/  IMAD R7, R22, c[0x0][0x210], RZ ;  /* 0x0000840016077a24 */ /* 0x000fc800078e02ff */
[----:B------:R-:W-:Y:S02]  /*1ee0*/  IMAD R7, R18, R27, R7 ;  /* 0x0000001b12077224 */ /* 0x000fe400078e0207 */
[----:B------:R-:W-:-:S05]  /*1ef0*/  IMAD.WIDE.U32 R8, R27, R8, c[0x0][0x1f8] ;  /* 0x00007e001b087625 */ /* 0x000fca00078e0008 */
[----:B------:R-:W-:-:S05]  /*1f00*/  IADD3 R9, R7, R9, RZ ;  /* 0x0000000907097210 */ /* 0x000fca0007ffe0ff */
[----:B------:R0:W-:Y:S02]  /*1f10*/  RED.E.ADD.F32.FTZ.RN.STRONG.GPU [R8.64], R11 ;  /* 0x0000000b0800798e */ /* 0x0001e4000c10e79e */
.L_x_1085:
[----:B------:R-:W-:Y:S01]  /*1f20*/  ISETP.NE.U32.AND P0, PT, RZ, c[0x0][0x318], PT ;  /* 0x0000c600ff007a0c */ /* 0x000fe20003f05070 */
[----:B0-----:R-:W-:Y:S01]  /*1f30*/  FADD R9, RZ, R4 ;  /* 0x00000004ff097221 */ /* 0x001fe20000000000 */
[----:B------:R-:W-:Y:S01]  /*1f40*/  FADD R11, RZ, R5 ;  /* 0x00000005ff0b7221 */ /* 0x000fe20000000000 */
[----:B------:R-:W-:Y:S01]  /*1f50*/  FADD R13, RZ, R6 ;  /* 0x00000006ff0d7221 */ /* 0x000fe20000000000 */
        /* <DEDUP_REMOVED lines=12> */
.L_x_1086:
[----:B------:R-:W-:-:S04]  /*2020*/  ISETP.NE.U32.AND P0, PT, RZ, c[0x0][0x1c0], PT ;  /* 0x00007000ff007a0c */ /* 0x000fc80003f05070 */
[----:B------:R-:W-:-:S13]  /*2030*/  ISETP.NE.AND.EX P0, PT, RZ, c[0x0][0x1c4], PT, P0 ;  /* 0x00007100ff007a0c */ /* 0x000fda0003f05300 */
[----:B------:R-:W-:Y:S05]  /*2040*/  @!P0 BRA `(.L_x_1087) ;  /* 0x0000008000008947 */ /* 0x000fea0003800000 */
[----:B------:R-:W-:Y:S01]  /*2050*/  IMAD R5, R22, c[0x0][0x1d8], RZ ;  /* 0x0000760016057a24 */ /* 0x000fe200078e02ff */
[----:B------:R-:W-:-:S03]  /*2060*/  MOV R4, c[0x0][0x1d8] ;  /* 0x0000760000047a02 */ /* 0x000fc60000000f00 */
[----:B------:R-:W-:Y:S02]  /*2070*/  IMAD R7, R14, R27, R5 ;  /* 0x0000001b0e077224 */ /* 0x000fe400078e0205 */
[----:B------:R-:W-:-:S05]  /*2080*/  IMAD.WIDE.U32 R4, R27, R4, c[0x0][0x1c0] ;  /* 0x000070001b047625 */ /* 0x000fca00078e0004 */
[----:B------:R-:W-:-:S05]  /*2090*/  IADD3 R5, R7, R5, RZ ;  /* 0x0000000507057210 */ /* 0x000fca0007ffe0ff */
[----:B------:R0:W-:Y:S04]  /*20a0*/  RED.E.ADD.F32.FTZ.RN.STRONG.GPU [R4.64], R9 ;  /* 0x000000090400798e */ /* 0x0001e8000c10e79e */
[----:B------:R0:W-:Y:S04]  /*20b0*/  RED.E.ADD.F32.FTZ.RN.STRONG.GPU [R4.64+0x4], R11 ;  /* 0x0000040b0400798e */ /* 0x0001e8000c10e79e */
[----:B------:R0:W-:Y:S02]  /*20c0*/  RED.E.ADD.F32.FTZ.RN.STRONG.GPU [R4.64+0x8], R13 ;  /* 0x0000080d0400798e */ /* 0x0001e4000c10e79e */
.L_x_1087:
[----:B------:R-:W-:-:S04]  /*20d0*/  ISETP.NE.U32.AND P0, PT, RZ, c[0x0][0x2e0], PT ;  /* 0x0000b800ff007a0c */ /* 0x000fc80003f05070 */
[----:B------:R-:W-:-:S13]  /*20e0*/  ISETP.NE.AND.EX P0, PT, RZ, c[0x0][0x2e4], PT, P0 ;  /* 0x0000b900ff007a0c */ /* 0x000fda0003f05300 */
[----:B------:R-:W-:Y:S05]  /*20f0*/  @!P0 BRA `(.L_x_1088) ;  /* 0x000000a000008947 */ /* 0x000fea0003800000 */
[----:B------:R-:W-:Y:S02]  /*2100*/  SHF.R.S32.HI R6, RZ, 0x1f, R27 ;  /* 0x0000001fff067819 */ /* 0x000fe4000001141b */
[----:B0-----:R-:W-:-:S03]  /*2110*/  MOV R4, c[0x0][0x300] ;  /* 0x0000c00000047a02 */ /* 0x001fc60000000f00 */
        /* <DEDUP_REMOVED lines=8> */
.L_x_1088:
[----:B------:R-:W-:-:S04]  /*21a0*/  ISETP.NE.U32.AND P0, PT, RZ, c[0x0][0x188], PT ;  /* 0x00006200ff007a0c */ /* 0x000fc80003f05070 */
[----:B------:R-:W-:-:S13]  /*21b0*/  ISETP.NE.AND.EX P0, PT, RZ, c[0x0][0x18c], PT, P0 ;  /* 0x00006300ff007a0c */ /* 0x000fda0003f05300 */
[----:B------:R-:W-:Y:S05]  /*21c0*/  @!P0 BRA `(.L_x_1048) ;  /* 0x0000008000008947 */ /* 0x000fea0003800000 */
[----:B0-----:R-:W-:Y:S01]  /*21d0*/  MOV R4, c[0x0][0x1a0] ;  /* 0x0000680000047a02 */ /* 0x001fe20000000f00 */
[----:B------:R-:W-:-:S04]  /*21e0*/  IMAD R22, R22, c[0x0][0x1a0], RZ ;  /* 0x0000680016167a24 */ /* 0x000fc800078e02ff */
[----:B------:R-:W-:Y:S02]  /*21f0*/  IMAD R7, R20, R27, R22 ;  /* 0x0000001b14077224 */ /* 0x000fe400078e0216 */
[----:B------:R-:W-:-:S04]  /*2200*/  IMAD.WIDE.U32 R4, R27, R4, c[0x0][0x188] ;  /* 0x000062001b047625 */ /* 0x000fc800078e0004 */
[----:B------:R-:W-:-:S05]  /*2210*/  IMAD.IADD R5, R7, 0x1, R5 ;  /* 0x0000000107057824 */ /* 0x000fca00078e0205 */
[----:B------:R0:W-:Y:S04]  /*2220*/  RED.E.ADD.F32.FTZ.RN.STRONG.GPU [R4.64], R3 ;  /* 0x000000030400798e */ /* 0x0001e8000c10e79e */
[----:B------:R0:W-:Y:S04]  /*2230*/  RED.E.ADD.F32.FTZ.RN.STRONG.GPU [R4.64+0x4], R2 ;  /* 0x000004020400798e */ /* 0x0001e8000c10e79e */
[----:B------:R0:W-:Y:S02]  /*2240*/  RED.E.ADD.F32.FTZ.RN.STRONG.GPU [R4.64+0x8], R0 ;  /* 0x000008000400798e */ /* 0x0001e4000c10e79e */
.L_x_1048:
[----:B------:R-:W-:Y:S05]  /*2250*/  BSYNC B1 ;  /* 0x0000000000017941 */ /* 0x000fea0003800000 */
.L_x_1047:
[----:B------:R-:W-:-:S04]  /*2260*/  IADD3 R27, P0, R27, UR6, RZ ;  /* 0x000000061b1b7c10 */ /* 0x000fc8000ff1e0ff */
[----:B------:R-:W-:Y:S02]  /*2270*/  IADD3.X R25, R25, UR4, RZ, P0, !PT ;  /* 0x0000000419197c10 */ /* 0x000fe400087fe4ff */
[----:B------:R-:W-:-:S04]  /*2280*/  ISETP.GE.U32.AND P0, PT, R27, c[0x0][0x178], PT ;  /* 0x00005e001b007a0c */ /* 0x000fc80003f06070 */
[----:B------:R-:W-:-:S13]  /*2290*/  ISETP.GE.U32.AND.EX P0, PT, R25, c[0x0][0x17c], PT, P0 ;  /* 0x00005f0019007a0c */ /* 0x000fda0003f06100 */
[----:B------:R-:W-:Y:S01]  /*22a0*/  @P0 CALL.REL.NOINC `(.L_x_1089) ;  /* 0x0000001000000944 */ /* 0x000fe20003c00000 */
[----:B------:R-:W-:Y:S05]  /*22b0*/  BRA `(.L_x_1090) ;  /* 0xffffe09000007947 */ /* 0x000fea000383ffff */
.L_x_1089:
[----:B------:R-:W-:Y:S05]  /*22c0*/  BSYNC B2 ;  /* 0x0000000000027941 */ /* 0x000fea0003800000 */
.L_x_1046:
[----:B------:R-:W-:Y:S05]  /*22d0*/  EXIT ;  /* 0x000000000000794d */ /* 0x000fea0003800000 */
        .weak           $__internal_21_$__cuda_sm20_sqrt_rn_f32_slowpath
        .type           $__internal_21_$__cuda_sm20_sqrt_rn_f32_slowpath,@function
        .size           $__internal_21_$__cuda_sm20_sqrt_rn_f32_slowpath,($__internal_22_$__cuda_sm3x_div_rn_noftz_f32_slowpath - $__internal_21_$__cuda_sm20_sqrt_rn_f32_slowpath)
$__internal_21_$__cuda_sm20_sqrt_rn_f32_slowpath:
        /* <DEDUP_REMOVED lines=20> */
.L_x_1091:
[----:B------:R-:W-:Y:S02]  /*2420*/  MOV R29, R9 ;  /* 0x00000009001d7202 */ /* 0x000fe40000000f00 */
[----:B------:R-:W-:Y:S02]  /*2430*/  MOV R8, R28 ;  /* 0x0000001c00087202 */ /* 0x000fe40000000f00 */
[----:B------:R-:W-:-:S04]  /*2440*/  MOV R9, 0x0 ;  /* 0x0000000000097802 */ /* 0x000fc80000000f00 */
[----:B------:R-:W-:Y:S05]  /*2450*/  RET.REL.NODEC R8 `(eval_particle_ground_contacts_cuda_kernel_backward) ;  /* 0xffffdba008007950 */ /* 0x000fea0003c3ffff */
        .weak           $__internal_22_$__cuda_sm3x_div_rn_noftz_f32_slowpath
        .type           $__internal_22_$__cuda_sm3x_div_rn_noftz_f32_slowpath,@function
        .size           $__internal_22_$__cuda_sm3x_div_rn_noftz_f32_slowpath,(.L_x_2018 - $__internal_22_$__cuda_sm3x_div_rn_noftz_f32_slowpath)
$__internal_22_$__cuda_sm3x_div_rn_noftz_f32_slowpath:
        /* <DEDUP_REMOVED lines=30> */
[----:B------:R-:W-:Y:S01]  /*2640*/  @!P0 IMAD.MOV.U32 R36, RZ, RZ, -0x40 ;  /* 0xffffffc0ff248424 */ /* 0x000fe200078e00ff */
[----:B------:R-:W-:Y:S01]  /*2650*/  @!P0 FFMA R8, R8, 1.84467440737095516160e+19, RZ ;  /* 0x5f80000008088823 */ /* 0x000fe200000000ff */
[----:B------:R-:W-:-:S03]  /*2660*/  @!P1 FFMA R9, R9, 1.84467440737095516160e+19, RZ ;  /* 0x5f80000009099823 */ /* 0x000fc600000000ff */
[----:B------:R-:W-:Y:S02]  /*2670*/  @!P1 IADD3 R36, R36, 0x40, RZ ;  /* 0x0000004024249810 */ /* 0x000fe40007ffe0ff */
.L_x_1093:
        /* <DEDUP_REMOVED lines=51> */
.L_x_1100:
[----:B------:R-:W-:-:S04]  /*29b0*/  LOP3.LUT R8, R8, 0x80000000, RZ, 0xc0, !PT ;  /* 0x8000000008087812 */ /* 0x000fc800078ec0ff */
[----:B------:R-:W-:Y:S01]  /*29c0*/  LOP3.LUT R8, R8, 0x7f800000, RZ, 0xfc, !PT ;  /* 0x7f80000008087812 */ /* 0x000fe200078efcff */
[----:B------:R-:W-:Y:S05]  /*29d0*/  BRA `(.L_x_1101) ;  /* 0x0000001000007947 */ /* 0x000fea0003800000 */
.L_x_1099:
[----:B------:R-:W-:Y:S02]  /*29e0*/  LEA R8, R39, R8, 0x17 ;  /* 0x0000000827087211 */ /* 0x000fe400078eb8ff */
.L_x_1101:
[----:B------:R-:W-:Y:S05]  /*29f0*/  BSYNC B4 ;  /* 0x0000000000047941 */ /* 0x000fea0003800000 */
.L_x_1098:
[----:B------:R-:W-:Y:S05]  /*2a00*/  BRA `(.L_x_1102) ;  /* 0x0000008000007947 */ /* 0x000fea0003800000 */
.L_x_1097:
[----:B------:R-:W-:-:S04]  /*2a10*/  LOP3.LUT R8, R9, 0x80000000, R8, 0x48, !PT ;  /* 0x8000000009087812 */ /* 0x000fc800078e4808 */
[----:B------:R-:W-:Y:S01]  /*2a20*/  LOP3.LUT R8, R8, 0x7f800000, RZ, 0xfc, !PT ;  /* 0x7f80000008087812 */ /* 0x000fe200078efcff */
[----:B------:R-:W-:Y:S05]  /*2a30*/  BRA `(.L_x_1102) ;  /* 0x0000005000007947 */ /* 0x000fea0003800000 */
.L_x_1096:
[----:B------:R-:W-:Y:S01]  /*2a40*/  LOP3.LUT R8, R9, 0x80000000, R8, 0x48, !PT ;  /* 0x8000000009087812 */ /* 0x000fe200078e4808 */
[----:B------:R-:W-:Y:S05]  /*2a50*/  BRA `(.L_x_1102) ;  /* 0x0000003000007947 */ /* 0x000fea0003800000 */
.L_x_1095:
[----:B------:R-:W0:Y:S01]  /*2a60*/  MUFU.RSQ R8, -QNAN ;  /* 0xffc0000000087908 */ /* 0x000e220000001400 */
[----:B------:R-:W-:Y:S05]  /*2a70*/  BRA `(.L_x_1102) ;  /* 0x0000001000007947 */ /* 0x000fea0003800000 */
.L_x_1094:
[----:B------:R-:W-:Y:S02]  /*2a80*/  FADD.FTZ R8, R8, R9 ;  /* 0x0000000908087221 */ /* 0x000fe40000010000 */
.L_x_1102:
[----:B------:R-:W-:Y:S05]  /*2a90*/  BSYNC B3 ;  /* 0x0000000000037941 */ /* 0x000fea0003800000 */
.L_x_1092:
[----:B0-----:R-:W-:Y:S02]  /*2aa0*/  MOV R33, R8 ;  /* 0x0000000800217202 */ /* 0x001fe40000000f00 */
[----:B------:R-:W-:Y:S02]  /*2ab0*/  MOV R8, R31 ;  /* 0x0000001f00087202 */ /* 0x000fe40000000f00 */
[----:B------:R-:W-:-:S04]  /*2ac0*/  MOV R9, 0x0 ;  /* 0x0000000000097802 */ /* 0x000fc80000000f00 */
[----:B------:R-:W-:Y:S05]  /*2ad0*/  RET.REL.NODEC R8 `(eval_particle_ground_contacts_cuda_kernel_backward) ;  /* 0xffffd52008007950 */ /* 0x000fea0003c3ffff */
.L_x_1103:
        /* <DEDUP_REMOVED lines=10> */
.L_x_2018:


//--------------------- .text.eval_particle_ground_contacts_cuda_kernel_forward --------------------------
	.section	.text.eval_particle_ground_contacts_cuda_kernel_forward,"ax",@progbits
	.sectioninfo	@"SHI_REGISTERS=26"
	.align	128
        .global         eval_particle_ground_contacts_cuda_kernel_forward
        .type           eval_particle_ground_contacts_cuda_kernel_forward,@function
        .size           eval_particle_ground_contacts_cuda_kernel_forward,(.L_x_2020 - eval_particle_ground_contacts_cuda_kernel_forward)
        .other          eval_particle_ground_contacts_cuda_kernel_forward,@"STO_CUDA_ENTRY STV_DEFAULT"
eval_particle_ground_contacts_cuda_kernel_forward:
.text.eval_particle_ground_contacts_cuda_kernel_forward:
[----:B------:R-:W-:Y:S02]  /*0000*/  MOV R1, c[0x0][0x28] ;  /* 0x00000a0000017a02 */ /* 0x000fe40000000f00 */
[----:B------:R-:W0:Y:S01]  /*0010*/  S2R R2, SR_TID.X ;  /* 0x0000000000027919 */ /* 0x000e220000002100 */
[----:B------:R-:W-:-:S03]  /*0020*/  IMAD.MOV.U32 R3, RZ, RZ, RZ ;  /* 0x000000ffff037224 */ /* 0x000fc600078e00ff */
[----:B------:R-:W0:Y:S02]  /*0030*/  S2R R7, SR_CTAID.X ;  /* 0x0000000000077919 */ /* 0x000e240000002500 */
[----:B0-----:R-:W-:-:S05]  /*0040*/  IMAD.WIDE.U32 R6, R7, c[0x0][0x0], R2 ;  /* 0x0000000007067a25 */ /* 0x001fca00078e0002 */
[----:B------:R-:W-:-:S04]  /*0050*/  ISETP.GE.U32.AND P0, PT, R6, c[0x0][0x178], PT ;  /* 0x00005e0006007a0c */ /* 0x000fc80003f06070 */
[----:B------:R-:W-:-:S13]  /*0060*/  ISETP.GE.U32.AND.EX P0, PT, R7, c[0x0][0x17c], PT, P0 ;  /* 0x00005f0007007a0c */ /* 0x000fda0003f06100 */
[----:B------:R-:W-:Y:S05]  /*0070*/  @P0 EXIT ;  /* 0x000000000000094d */ /* 0x000fea0003800000 */
[----:B------:R-:W-:Y:S01]  /*0080*/  ULDC UR14, c[0x0][0x290] ;  /* 0x0000a400000e7ab9 */ /* 0x000fe20000000800 */
[----:B------:R-:W-:Y:S01]  /*0090*/  BSSY B0, `(.L_x_1104) ;  /* 0x00000b4000007945 */ /* 0x000fe20003800000 */
[----:B------:R-:W-:Y:S02]  /*00a0*/  ULDC.64 UR6, c[0x0][0x270] ;  /* 0x00009c0000067ab9 */ /* 0x000fe40000000a00 */
[----:B------:R-:W-:Y:S02]  /*00b0*/  USHF.R.S32.HI UR10, URZ, 0x1f, UR14 ;  /* 0x0000001f3f0a7899 */ /* 0x000fe4000801140e */
[----:B------:R-:W-:Y:S02]  /*00c0*/  UIADD3 UR14, UP0, UR14, UR6, URZ ;  /* 0x000000060e0e7290 */ /* 0x000fe4000ff1e03f */
[----:B------:R-:W-:Y:S02]  /*00d0*/  ULDC UR13, c[0x0][0x290] ;  /* 0x0000a400000d7ab9 */ /* 0x000fe40000000800 */
[----:B------:R-:W-:-:S02]  /*00e0*/  UIADD3.X UR15, UR10, UR7, URZ, UP0, !UPT ;  /* 0x000000070a0f7290 */ /* 0x000fc400087fe43f */
[----:B------:R-:W-:Y:S02]  /*00f0*/  UIADD3 UR18, UP0, UR14, UR13, URZ ;  /* 0x0000000d0e127290 */ /* 0x000fe4000ff1e03f */
[----:B------:R-:W-:Y:S02]  /*0100*/  ULDC UR6, c[0x0][0x0] ;  /* 0x0000000000067ab9 */ /* 0x000fe40000000800 */
[----:B------:R-:W-:Y:S02]  /*0110*/  ULDC UR7, c[0x0][0xc] ;  /* 0x0000030000077ab9 */ /* 0x000fe40000000800 */
[----:B------:R-:W-:Y:S02]  /*0120*/  UIADD3.X UR19, UR10, UR15, URZ, UP0, !UPT ;  /* 0x0000000f0a137290 */ /* 0x000fe400087fe43f */
[----:B------:R-:W-:Y:S02]  /*0130*/  UIMAD.WIDE.U32 UR6, UR6, UR7, URZ ;  /* 0x00000007060672a5 */ /* 0x000fe4000f8e003f */
[----:B------:R-:W-:-:S02]  /*0140*/  UIADD3 UR13, UP0, UR18, UR13, URZ ;  /* 0x0000000d120d7290 */ /* 0x000fc4000ff1e03f */
[----:B------:R-:W-:Y:S02]  /*0150*/  ULDC UR5, c[0x0][0x248] ;  /* 0x0000920000057ab9 */ /* 0x000fe40000000800 */
[----:B------:R-:W-:Y:S02]  /*0160*/  ULDC UR8, c[0x0][0x1d8] ;  /* 0x0000760000087ab9 */ /* 0x000fe40000000800 */
        /* <DEDUP_REMOVED lines=8> */
[----:B------:R-:W-:Y:S02]  /*01f0*/  USHF.R.S32.HI UR12, URZ, 0x1f, UR12 ;  /* 0x0000001f3f0c7899 */ /* 0x000fe4000801140c */
[----:B------:R-:W-:-:S02]  /*0200*/  UIADD3 UR4, UR7, UR4, URZ ;  /* 0x0000000407047290 */ /* 0x000fc4000fffe03f */
[----:B------:R-:W-:Y:S02]  /*0210*/  UIADD3.X UR10, UR10, UR19, URZ, UP0, !UPT ;  /* 0x000000130a0a7290 */ /* 0x000fe400087fe43f */
[----:B------:R-:W-:Y:S02]  /*0220*/  ULDC.64 UR16, c[0x0][0x118] ;  /* 0x0000460000107ab9 */ /* 0x000fe40000000a00 */
.L_x_1116:
[----:B------:R-:W-:Y:S02]  /*0230*/  SHF.R.S32.HI R8, RZ, 0x1f, R6 ;  /* 0x0000001fff087819 */ /* 0x000fe40000011406 */
[----:B0-----:R-:W-:-:S03]  /*0240*/  MOV R3, c[0x0][0x248] ;  /* 0x0000920000037a02 */ /* 0x001fc60000000f00 */
[----:B------:R-:W-:Y:S02]  /*0250*/  IMAD R5, R8, c[0x0][0x248], RZ ;  /* 0x0000920008057a24 */ /* 0x000fe400078e02ff */
[----:B------:R-:W-:-:S04]  /*0260*/  IMAD.WIDE.U32 R2, R6, R3, c[0x0][0x228] ;  /* 0x00008a0006027625 */ /* 0x000fc800078e0003 */
[----:B------:R-:W-:-:S04]  /*0270*/  IMAD R5, R6, UR5, R5 ;  /* 0x0000000506057c24 */ /* 0x000fc8000f8e0205 */
[----:B------:R-:W-:-:S05]  /*0280*/  IMAD.IADD R3, R3, 0x1, R5 ;  /* 0x0000000103037824 */ /* 0x000fca00078e0205 */
[----:B------:R-:W2:Y:S02]  /*0290*/  LDG.E R2, [R2.64] ;  /* 0x0000001002027981 */ /* 0x000ea4000c1e1900 */
[----:B--2---:R-:W-:-:S04]  /*02a0*/  LOP3.LUT R0, R2, 0x1, RZ, 0xc0, !PT ;  /* 0x0000000102007812 */ /* 0x004fc800078ec0ff */
[----:B------:R-:W-:-:S13]  /*02b0*/  ISETP.NE.U32.AND P0, PT, R0, 0x1, PT ;  /* 0x000000010000780c */ /* 0x000fda0003f05070 */
[----:B------:R-:W-:Y:S05]  /*02c0*/  @P0 EXIT ;  /* 0x000000000000094d */ /* 0x000fea0003800000 */
[----:B------:R-:W-:Y:S01]  /*02d0*/  IMAD R3, R8, c[0x0][0x1a0], RZ ;  /* 0x0000680008037a24 */ /* 0x000fe200078e02ff */
[----:B------:R-:W-:Y:S01]  /*02e0*/  MOV R9, c[0x0][0x1a0] ;  /* 0x0000680000097a02 */ /* 0x000fe20000000f00 */
[----:B------:R-:W-:Y:S01]  /*02f0*/  IMAD.U32 R12, RZ, RZ, UR14 ;  /* 0x0000000eff0c7e24 */ /* 0x000fe2000f8e00ff */
[----:B------:R-:W-:Y:S01]  /*0300*/  MOV R13, UR15 ;  /* 0x0000000f000d7c02 */ /* 0x000fe20008000f00 */
[C---:B------:R-:W-:Y:S01]  /*0310*/  IMAD R11, R6.reuse, UR12, R3 ;  /* 0x0000000c060b7c24 */ /* 0x040fe2000f8e0203 */
[----:B------:R-:W-:Y:S01]  /*0320*/  MOV R4, c[0x0][0x270] ;  /* 0x00009c0000047a02 */ /* 0x000fe20000000f00 */
[----:B------:R-:W-:Y:S01]  /*0330*/  IMAD.WIDE.U32 R2, R6, R9, c[0x0][0x180] ;  /* 0x0000600006027625 */ /* 0x000fe200078e0009 */
[----:B------:R-:W-:Y:S01]  /*0340*/  MOV R23, c[0x0][0x210] ;  /* 0x0000840000177a02 */ /* 0x000fe20000000f00 */
[----:B------:R0:W2:Y:S02]  /*0350*/  LDG.E R10, [R12.64] ;  /* 0x000000100c0a7981 */ /* 0x0000a4000c1e1900 */
[----:B------:R-:W-:-:S02]  /*0360*/  IMAD.IADD R3, R3, 0x1, R11 ;  /* 0x0000000103037824 */ /* 0x000fc400078e020b */
[----:B------:R-:W-:Y:S02]  /*0370*/  IMAD.MOV.U32 R5, RZ, RZ, c[0x0][0x274] ;  /* 0x00009d00ff057624 */ /* 0x000fe400078e00ff */
[----:B------:R-:W-:Y:S01]  /*0380*/  IMAD R17, R8, c[0x0][0x210], RZ ;  /* 0x0000840008117a24 */ /* 0x000fe200078e02ff */
[----:B------:R1:W2:Y:S01]  /*0390*/  LDG.E R19, [R2.64+0x4] ;  /* 0x0000041002137981 */ /* 0x0002a2000c1e1900 */
[----:B------:R-:W-:Y:S01]  /*03a0*/  MOV R14, UR18 ;  /* 0x00000012000e7c02 */ /* 0x000fe20008000f00 */
[----:B------:R-:W-:Y:S02]  /*03b0*/  IMAD.U32 R15, RZ, RZ, UR19 ;  /* 0x00000013ff0f7e24 */ /* 0x000fe4000f8e00ff */
[----:B------:R3:W4:Y:S01]  /*03c0*/  LDG.E R9, [R4.64] ;  /* 0x0000001004097981 */ /* 0x000722000c1e1900 */
[----:B------:R-:W-:Y:S01]  /*03d0*/  IMAD R21, R6, UR9, R17 ;  /* 0x0000000906157c24 */ /* 0x000fe2000f8e0211 */
[----:B------:R-:W-:Y:S02]  /*03e0*/  MOV R17, UR10 ;  /* 0x0000000a00117c02 */ /* 0x000fe40008000f00 */
[----:B------:R1:W4:Y:S01]  /*03f0*/  LDG.E R0, [R2.64] ;  /* 0x0000001002007981 */ /* 0x000322000c1e1900 */
[----:B------:R-:W-:-:S03]  /*0400*/  IMAD.U32 R16, RZ, RZ, UR13 ;  /* 0x0000000dff107e24 */ /* 0x000fc6000f8e00ff */
[----:B------:R5:W4:Y:S01]  /*0410*/  LDG.E R11, [R14.64] ;  /* 0x000000100e0b7981 */ /* 0x000b22000c1e1900 */
[----:B---3--:R-:W-:-:S03]  /*0420*/  IMAD.WIDE.U32 R4, R6, R23, c[0x0][0x1f0] ;  /* 0x00007c0006047625 */ /* 0x008fc600078e0017 */
[----:B------:R1:W3:Y:S01]  /*0430*/  LDG.E R18, [R2.64+0x8] ;  /* 0x0000081002127981 */ /* 0x0002e2000c1e1900 */
[----:B0-----:R-:W-:Y:S01]  /*0440*/  IMAD.IADD R13, R5, 0x1, R21 ;  /* 0x00000001050d7824 */ /* 0x001fe200078e0215 */
[----:B------:R-:W-:Y:S02]  /*0450*/  MOV R12, R4 ;  /* 0x00000004000c7202 */ /* 0x000fe40000000f00 */
[----:B------:R-:W3:Y:S04]  /*0460*/  LDG.E R17, [R16.64] ;  /* 0x0000001010117981 */ /* 0x000ee8000c1e1900 */
[----:B------:R-:W3:Y:S01]  /*0470*/  LDG.E R13, [R12.64] ;  /* 0x000000100c0d7981 */ /* 0x000ee2000c1e1900 */
[----:B------:R-:W-:Y:S02]  /*0480*/  IMAD R5, R8, c[0x0][0x1d8], RZ ;  /* 0x0000760008057a24 */ /* 0x000fe400078e02ff */
[----:B-----5:R-:W-:-:S02]  /*0490*/  IMAD.MOV.U32 R15, RZ, RZ, c[0x0][0x1d8] ;  /* 0x00007600ff0f7624 */ /* 0x020fc400078e00ff */
[----:B-1----:R-:W-:Y:S01]  /*04a0*/  IMAD R3, R6, UR8, R5 ;  /* 0x0000000806037c24 */ /* 0x002fe2000f8e0205 */
[----:B--2---:R-:W-:-:S04]  /*04b0*/  FMUL R4, R10, R19 ;  /* 0x000000130a047220 */ /* 0x004fc80000400000 */
[----:B----4-:R-:W-:-:S04]  /*04c0*/  FFMA R0, R9, R0, R4 ;  /* 0x0000000009007223 */ /* 0x010fc80000000004 */
[----:B---3--:R-:W-:-:S04]  /*04d0*/  FFMA R0, R11, R18, R0 ;  /* 0x000000120b007223 */ /* 0x008fc80000000000 */
[----:B------:R-:W-:-:S04]  /*04e0*/  FADD R0, R0, R17 ;  /* 0x0000001100007221 */ /* 0x000fc80000000000 */
[----:B------:R-:W-:-:S05]  /*04f0*/  FADD R0, R0, -R13 ;  /* 0x8000000d00007221 */ /* 0x000fca0000000000 */
[----:B------:R-:W-:-:S04]  /*0500*/  FMNMX R14, RZ, R0, PT ;  /* 0x00000000ff0e7209 */ /* 0x000fc80003800000 */
[----:B------:R-:W-:Y:S01]  /*0510*/  FSETP.GE.AND P0, PT, R14, RZ, PT ;  /* 0x000000ff0e00720b */ /* 0x000fe20003f06000 */
[----:B------:R-:W-:-:S05]  /*0520*/  IMAD.WIDE.U32 R4, R6, R15, c[0x0][0x1b8] ;  /* 0x00006e0006047625 */ /* 0x000fca00078e000f */
[----:B------:R-:W-:-:S07]  /*0530*/  IADD3 R5, R5, R3, RZ ;  /* 0x0000000305057210 */ /* 0x000fce0007ffe0ff */
[----:B------:R-:W-:Y:S05]  /*0540*/  @P0 EXIT ;  /* 0x000000000000094d */ /* 0x000fea0003800000 */
[----:B------:R0:W2:Y:S04]  /*0550*/  LDG.E R3, [R4.64+0x4] ;  /* 0x0000041004037981 */ /* 0x0000a8000c1e1900 */
[----:B------:R0:W3:Y:S04]  /*0560*/  LDG.E R2, [R4.64] ;  /* 0x0000001004027981 */ /* 0x0000e8000c1e1900 */
[----:B------:R0:W4:Y:S01]  /*0570*/  LDG.E R12, [R4.64+0x8] ;  /* 0x00000810040c7981 */ /* 0x000122000c1e1900 */
[----:B------:R-:W-:Y:S01]  /*0580*/  BSSY B1, `(.L_x_1105) ;  /* 0x0000018000017945 */ /* 0x000fe20003800000 */
[----:B0-----:R-:W-:Y:S01]  /*0590*/  FMUL R5, R14, c[0x0][0x260] ;  /* 0x000098000e057a20 */ /* 0x001fe20000400000 */
[----:B--2---:R-:W-:-:S04]  /*05a0*/  FMUL R0, R10, R3 ;  /* 0x000000030a007220 */ /* 0x004fc80000400000 */
[----:B---3--:R-:W-:-:S04]  /*05b0*/  FFMA R0, R9, R2, R0 ;  /* 0x0000000209007223 */ /* 0x008fc80000000000 */
[----:B----4-:R-:W-:-:S04]  /*05c0*/  FFMA R15, R11, R12, R0 ;  /* 0x0000000c0b0f7223 */ /* 0x010fc80000000000 */
[-C--:B------:R-:W-:Y:S01]  /*05d0*/  FFMA R0, -R10, R15.reuse, R3 ;  /* 0x0000000f0a007223 */ /* 0x080fe20000000103 */
[-C--:B------:R-:W-:Y:S01]  /*05e0*/  FFMA R2, -R9, R15.reuse, R2 ;  /* 0x0000000f09027223 */ /* 0x080fe20000000102 */
[----:B------:R-:W-:Y:S02]  /*05f0*/  FFMA R3, -R11, R15, R12 ;  /* 0x0000000f0b037223 */ /* 0x000fe4000000010c */
[----:B------:R-:W-:-:S04]  /*0600*/  FMUL R13, R0, R0 ;  /* 0x00000000000d7220 */ /* 0x000fc80000400000 */
[----:B------:R-:W-:-:S04]  /*0610*/  FFMA R12, R2, R2, R13 ;  /* 0x00000002020c7223 */ /* 0x000fc8000000000d */
        /* <DEDUP_REMOVED lines=8> */
[----:B------:R-:W-:Y:S05]  /*06a0*/  CALL.REL.NOINC `($__internal_23_$__cuda_sm20_sqrt_rn_f32_slowpath) ;  /* 0x0000054000007944 */ /* 0x000fea0003c00000 */
[----:B------:R-:W-:Y:S05]  /*06b0*/  BRA `(.L_x_1107) ;  /* 0x0000004000007947 */ /* 0x000fea0003800000 */
.L_x_1106:
[----:B01----:R-:W-:Y:S01]  /*06c0*/  FMUL.FTZ R13, R16, R17 ;  /* 0x00000011100d7220 */ /* 0x003fe20000410000 */
[----:B------:R-:W-:-:S03]  /*06d0*/  FMUL.FTZ R5, R17, 0.5 ;  /* 0x3f00000011057820 */ /* 0x000fc60000410000 */
[----:B------:R-:W-:-:S04]  /*06e0*/  FFMA R4, -R13, R13, R16 ;  /* 0x0000000d0d047223 */ /* 0x000fc80000000110 */
[----:B------:R-:W-:Y:S02]  /*06f0*/  FFMA R13, R4, R5, R13 ;  /* 0x00000005040d7223 */ /* 0x000fe4000000000d */
.L_x_1107:
[----:B------:R-:W-:Y:S05]  /*0700*/  BSYNC B1 ;  /* 0x0000000000017941 */ /* 0x000fea0003800000 */
.L_x_1105:
[----:B------:R-:W-:Y:S01]  /*0710*/  FSETP.GT.AND P0, PT, R13, RZ, PT ;  /* 0x000000ff0d00720b */ /* 0x000fe20003f04000 */
[----:B------:R-:W-:-:S12]  /*0720*/  BSSY B1, `(.L_x_1108) ;  /* 0x0000030000017945 */ /* 0x000fd80003800000 */
        /* <DEDUP_REMOVED lines=13> */
[----:B------:R-:W-:Y:S05]  /*0800*/  CALL.REL.NOINC `($__internal_24_$__cuda_sm3x_div_rn_noftz_f32_slowpath) ;  /* 0x0000056000007944 */ /* 0x000fea0003c00000 */
.L_x_1111:
[----:B------:R-:W-:Y:S05]  /*0810*/  BSYNC B2 ;  /* 0x0000000000027941 */ /* 0x000fea0003800000 */
.L_x_1110:
[----:B------:R-:W1:Y:S01]  /*0820*/  MUFU.RCP R14, R13 ;  /* 0x0000000d000e7308 */ /* 0x000e620000001000 */
[----:B------:R-:W-:Y:S07]  /*0830*/  BSSY B2, `(.L_x_1112) ;  /* 0x000000e000027945 */ /* 0x000fee0003800000 */
[----:B------:R-:W2:Y:S01]  /*0840*/  FCHK P0, R0, R13 ;  /* 0x0000000d00007302 */ /* 0x000ea20000000000 */
[----:B-1----:R-:W-:-:S04]  /*0850*/  FFMA R3, R14, -R13, 1 ;  /* 0x3f8000000e037423 */ /* 0x002fc8000000080d */
[----:B------:R-:W-:Y:S01]  /*0860*/  FFMA R16, R14, R3, R14 ;  /* 0x000000030e107223 */ /* 0x000fe2000000000e */
[----:B0-----:R-:W-:-:S03]  /*0870*/  IMAD.MOV.U32 R3, RZ, RZ, R4 ;  /* 0x000000ffff037224 */ /* 0x001fc600078e0004 */
[----:B------:R-:W-:-:S04]  /*0880*/  FFMA R5, R0, R16, RZ ;  /* 0x0000001000057223 */ /* 0x000fc800000000ff */
[----:B------:R-:W-:-:S04]  /*0890*/  FFMA R14, R5, -R13, R0 ;  /* 0x8000000d050e7223 */ /* 0x000fc80000000000 */
[----:B------:R-:W-:Y:S01]  /*08a0*/  FFMA R5, R16, R14, R5 ;  /* 0x0000000e10057223 */ /* 0x000fe20000000005 */
[----:B--2---:R-:W-:Y:S05]  /*08b0*/  @!P0 BRA `(.L_x_1113) ;  /* 0x0000005000008947 */ /* 0x004fea0003800000 */
[----:B------:R-:W-:Y:S01]  /*08c0*/  MOV R4, R0 ;  /* 0x0000000000047202 */ /* 0x000fe20000000f00 */
[----:B------:R-:W-:Y:S01]  /*08d0*/  IMAD.MOV.U32 R5, RZ, RZ, R13 ;  /* 0x000000ffff057224 */ /* 0x000fe200078e000d */
[----:B------:R-:W-:Y:S02]  /*08e0*/  MOV R14, 0x900 ;  /* 0x00000900000e7802 */ /* 0x000fe40000000f00 */
[----:B------:R-:W-:Y:S05]  /*08f0*/  CALL.REL.NOINC `($__internal_24_$__cuda_sm3x_div_rn_noftz_f32_slowpath) ;  /* 0x0000047000007944 */ /* 0x000fea0003c00000 */
[----:B0-----:R-:W-:Y:S02]  /*0900*/  MOV R5, R4 ;  /* 0x0000000400057202 */ /* 0x001fe40000000f00 */
.L_x_1113:
[----:B------:R-:W-:Y:S05]  /*0910*/  BSYNC B2 ;  /* 0x0000000000027941 */ /* 0x000fea0003800000 */
.L_x_1112:
[----:B------:R-:W0:Y:S01]  /*0920*/  MUFU.RCP R0, R13 ;  /* 0x0000000d00007308 */ /* 0x000e220000001000 */
[----:B------:R-:W-:Y:S07]  /*0930*/  BSSY B2, `(.L_x_1114) ;  /* 0x000000d000027945 */ /* 0x000fee0003800000 */
[----:B------:R-:W1:Y:S01]  /*0940*/  FCHK P0, R2, R13 ;  /* 0x0000000d02007302 */ /* 0x000e620000000000 */
[----:B0-----:R-:W-:-:S04]  /*0950*/  FFMA R15, R0, -R13, 1 ;  /* 0x3f800000000f7423 */ /* 0x001fc8000000080d */
[----:B------:R-:W-:Y:S01]  /*0960*/  FFMA R14, R0, R15, R0 ;  /* 0x0000000f000e7223 */ /* 0x000fe20000000000 */
[----:B------:R-:W-:-:S03]  /*0970*/  IMAD.MOV.U32 R0, RZ, RZ, R5 ;  /* 0x000000ffff007224 */ /* 0x000fc600078e0005 */
[----:B------:R-:W-:-:S04]  /*0980*/  FFMA R15, R2, R14, RZ ;  /* 0x0000000e020f7223 */ /* 0x000fc800000000ff */
[----:B------:R-:W-:-:S04]  /*0990*/  FFMA R4, R15, -R13, R2 ;  /* 0x8000000d0f047223 */ /* 0x000fc80000000002 */
[----:B------:R-:W-:Y:S01]  /*09a0*/  FFMA R4, R14, R4, R15 ;  /* 0x000000040e047223 */ /* 0x000fe2000000000f */
[----:B-1----:R-:W-:Y:S05]  /*09b0*/  @!P0 BRA `(.L_x_1115) ;  /* 0x0000004000008947 */ /* 0x002fea0003800000 */
[----:B------:R-:W-:Y:S01]  /*09c0*/  MOV R4, R2 ;  /* 0x0000000200047202 */ /* 0x000fe20000000f00 */
[----:B------:R-:W-:Y:S01]  /*09d0*/  IMAD.MOV.U32 R5, RZ, RZ, R13 ;  /* 0x000000ffff057224 */ /* 0x000fe200078e000d */
[----:B------:R-:W-:Y:S02]  /*09e0*/  MOV R14, 0xa00 ;  /* 0x00000a00000e7802 */ /* 0x000fe40000000f00 */
[----:B------:R-:W-:Y:S05]  /*09f0*/  CALL.REL.NOINC `($__internal_24_$__cuda_sm3x_div_rn_noftz_f32_slowpath) ;  /* 0x0000037000007944 */ /* 0x000fea0003c00000 */
.L_x_1115:
[----:B------:R-:W-:Y:S05]  /*0a00*/  BSYNC B2 ;  /* 0x0000000000027941 */ /* 0x000fea0003800000 */
.L_x_1114:
[----:B0-----:R-:W-:Y:S02]  /*0a10*/  MOV R2, R4 ;  /* 0x0000000400027202 */ /* 0x001fe40000000f00 */
.L_x_1109:
[----:B------:R-:W-:Y:S05]  /*0a20*/  BSYNC B1 ;  /* 0x0000000000017941 */ /* 0x000fea0003800000 */
.L_x_1108:
[----:B------:R-:W-:Y:S02]  /*0a30*/  IMAD R5, R8, c[0x0][0x2c8], RZ ;  /* 0x0000b20008057a24 */ /* 0x000fe400078e02ff */
[----:B------:R-:W-:Y:S02]  /*0a40*/  IMAD.MOV.U32 R17, RZ, RZ, c[0x0][0x2c8] ;  /* 0x0000b200ff117624 */ /* 0x000fe400078e00ff */
[C---:B------:R-:W-:Y:S02]  /*0a50*/  IMAD R15, R6.reuse, UR11, R5 ;  /* 0x0000000b060f7c24 */ /* 0x040fe4000f8e0205 */
[----:B------:R-:W-:-:S05]  /*0a60*/  IMAD.WIDE.U32 R4, R6, R17, c[0x0][0x2a8] ;  /* 0x0000aa0006047625 */ /* 0x000fca00078e0011 */
[----:B------:R-:W-:-:S05]  /*0a70*/  IADD3 R5, R5, R15, RZ ;  /* 0x0000000f05057210 */ /* 0x000fca0007ffe0ff */
[----:B------:R-:W2:Y:S04]  /*0a80*/  LDG.E R14, [R4.64] ;  /* 0x00000010040e7981 */ /* 0x000ea8000c1e1900 */
[----:B------:R-:W3:Y:S04]  /*0a90*/  LDG.E R15, [R4.64+0x4] ;  /* 0x00000410040f7981 */ /* 0x000ee8000c1e1900 */
[----:B------:R-:W4:Y:S01]  /*0aa0*/  LDG.E R16, [R4.64+0x8] ;  /* 0x0000081004107981 */ /* 0x000f22000c1e1900 */
[----:B------:R-:W-:Y:S01]  /*0ab0*/  FMUL R13, R13, c[0x0][0x268] ;  /* 0x00009a000d0d7a20 */ /* 0x000fe20000400000 */
[----:B------:R-:W-:-:S05]  /*0ac0*/  FMUL R8, |R12|, c[0x0][0x26c] ;  /* 0x00009b000c087a20 */ /* 0x000fca0000400200 */
[----:B------:R-:W-:-:S04]  /*0ad0*/  FSETP.GEU.AND P0, PT, R13, R8, PT ;  /* 0x000000080d00720b */ /* 0x000fc80003f0e000 */
[----:B------:R-:W-:Y:S02]  /*0ae0*/  FSEL R13, R13, R8, !P0 ;  /* 0x000000080d0d7208 */ /* 0x000fe40004000000 */
[----:B------:R-:W-:-:S04]  /*0af0*/  IADD3 R6, P0, R6, UR6, RZ ;  /* 0x0000000606067c10 */ /* 0x000fc8000ff1e0ff */
[----:B------:R-:W-:Y:S02]  /*0b00*/  IADD3.X R7, R7, UR4, RZ, P0, !PT ;  /* 0x0000000407077c10 */ /* 0x000fe400087fe4ff */
[----:B------:R-:W-:-:S04]  /*0b10*/  ISETP.GE.U32.AND P0, PT, R6, c[0x0][0x178], PT ;  /* 0x00005e0006007a0c */ /* 0x000fc80003f06070 */
[----:B------:R-:W-:Y:S01]  /*0b20*/  ISETP.GE.U32.AND.EX P0, PT, R7, c[0x0][0x17c], PT, P0 ;  /* 0x00005f0007007a0c */ /* 0x000fe20003f06100 */
[-C--:B--2---:R-:W-:Y:S01]  /*0b30*/  FFMA R14, -R9, R12.reuse, R14 ;  /* 0x0000000c090e7223 */ /* 0x084fe2000000010e */
[----:B---3--:R-:W-:-:S03]  /*0b40*/  FFMA R15, -R10, R12, R15 ;  /* 0x0000000c0a0f7223 */ /* 0x008fc6000000010f */
[----:B------:R-:W-:Y:S01]  /*0b50*/  FFMA R9, R13, -R2, R14 ;  /* 0x800000020d097223 */ /* 0x000fe2000000000e */
[----:B----4-:R-:W-:Y:S01]  /*0b60*/  FFMA R16, -R11, R12, R16 ;  /* 0x0000000c0b107223 */ /* 0x010fe20000000110 */
[----:B------:R-:W-:-:S03]  /*0b70*/  FFMA R15, R13, -R0, R15 ;  /* 0x800000000d0f7223 */ /* 0x000fc6000000000f */
[----:B------:R0:W-:Y:S01]  /*0b80*/  STG.E [R4.64], R9 ;  /* 0x0000000904007986 */ /* 0x0001e2000c101910 */
[----:B------:R-:W-:-:S03]  /*0b90*/  FFMA R3, R13, -R3, R16 ;  /* 0x800000030d037223 */ /* 0x000fc60000000010 */
[----:B------:R0:W-:Y:S04]  /*0ba0*/  STG.E [R4.64+0x4], R15 ;  /* 0x0000040f04007986 */ /* 0x0001e8000c101910 */
[----:B------:R0:W-:Y:S01]  /*0bb0*/  STG.E [R4.64+0x8], R3 ;  /* 0x0000080304007986 */ /* 0x0001e2000c101910 */
[----:B------:R-:W-:Y:S05]  /*0bc0*/  @!P0 BRA `(.L_x_1116) ;  /* 0xfffff66000008947 */ /* 0x000fea000383ffff */
[----:B------:R-:W-:Y:S05]  /*0bd0*/  BSYNC B0 ;  /* 0x0000000000007941 */ /* 0x000fea0003800000 */
.L_x_1104:
[----:B------:R-:W-:Y:S05]  /*0be0*/  EXIT ;  /* 0x000000000000794d */ /* 0x000fea0003800000 */
        .weak           $__internal_23_$__cuda_sm20_sqrt_rn_f32_slowpath
        .type           $__internal_23_$__cuda_sm20_sqrt_rn_f32_slowpath,@function
        .size           $__internal_23_$__cuda_sm20_sqrt_rn_f32_slowpath,($__internal_24_$__cuda_sm3x_div_rn_noftz_f32_slowpath - $__internal_23_$__cuda_sm20_sqrt_rn_f32_slowpath)
$__internal_23_$__cuda_sm20_sqrt_rn_f32_slowpath:
[----:B------:R-:W-:-:S13]  /*0bf0*/  LOP3.LUT P0, RZ, R16, 0x7fffffff, RZ, 0xc0, !PT ;  /* 0x7fffffff10ff7812 */ /* 0x000fda000780c0ff */
[----:B------:R-:W-:Y:S01]  /*0c00*/  @!P0 IMAD.MOV.U32 R5, RZ, RZ, R16 ;  /* 0x000000ffff058224 */ /* 0x000fe200078e0010 */
[----:B------:R-:W-:Y:S05]  /*0c10*/  @!P0 BRA `(.L_x_1117) ;  /* 0x0000011000008947 */ /* 0x000fea0003800000 */
[----:B------:R-:W-:Y:S02]  /*0c20*/  FSETP.GEU.FTZ.AND P0, PT, R16, RZ, PT ;  /* 0x000000ff1000720b */ /* 0x000fe40003f1e000 */
[----:B------:R-:W-:-:S11]  /*0c30*/  MOV R4, R16 ;  /* 0x0000001000047202 */ /* 0x000fd60000000f00 */
[----:B------:R-:W-:Y:S01]  /*0c40*/  @!P0 IMAD.MOV.U32 R5, RZ, RZ, 0x7fffffff ;  /* 0x7fffffffff058424 */ /* 0x000fe200078e00ff */
        /* <DEDUP_REMOVED lines=13> */
[----:B------:R-:W-:-:S04]  /*0d20*/  @P0 FMUL.FTZ R5, R14, 2.3283064365386962891e-10 ;  /* 0x2f8000000e050820 */ /* 0x000fc80000410000 */
.L_x_1117:
[----:B------:R-:W-:Y:S01]  /*0d30*/  IMAD.MOV.U32 R13, RZ, RZ, R5 ;  /* 0x000000ffff0d7224 */ /* 0x000fe200078e0005 */
[----:B------:R-:W-:Y:S01]  /*0d40*/  MOV R4, R17 ;  /* 0x0000001100047202 */ /* 0x000fe20000000f00 */
[----:B------:R-:W-:-:S04]  /*0d50*/  IMAD.MOV.U32 R5, RZ, RZ, 0x0 ;  /* 0x00000000ff057424 */ /* 0x000fc800078e00ff */
[----:B------:R-:W-:Y:S05]  /*0d60*/  RET.REL.NODEC R4 `(eval_particle_ground_contacts_cuda_kernel_forward) ;  /* 0xfffff29004007950 */ /* 0x000fea0003c3ffff */
        .weak           $__internal_24_$__cuda_sm3x_div_rn_noftz_f32_slowpath
        .type           $__internal_24_$__cuda_sm3x_div_rn_noftz_f32_slowpath,@function
        .size           $__internal_24_$__cuda_sm3x_div_rn_noftz_f32_slowpath,(.L_x_2020 - $__internal_24_$__cuda_sm3x_div_rn_noftz_f32_slowpath)
$__internal_24_$__cuda_sm3x_div_rn_noftz_f32_slowpath:
        /* <DEDUP_REMOVED lines=27> */
[----:B------:R-:W-:Y:S02]  /*0f20*/  IADD3 R15, R18, -0x1, RZ ;  /* 0xffffffff120f7810 */ /* 0x000fe40007ffe0ff */
[----:B------:R-:W-:Y:S02]  /*0f30*/  ISETP.GE.AND P1, PT, R16, RZ, PT ;  /* 0x000000ff1000720c */ /* 0x000fe40003f26270 */
[----:B------:R-:W-:-:S11]  /*0f40*/  ISETP.GE.AND P0, PT, R15, RZ, PT ;  /* 0x000000ff0f00720c */ /* 0x000fd60003f06270 */
[----:B------:R-:W-:Y:S02]  /*0f50*/  @!P1 FFMA R5, R5, 1.84467440737095516160e+19, RZ ;  /* 0x5f80000005059823 */ /* 0x000fe400000000ff */
[----:B------:R-:W-:Y:S01]  /*0f60*/  @P0 IMAD.MOV.U32 R15, RZ, RZ, RZ ;  /* 0x000000ffff0f0224 */ /* 0x000fe200078e00ff */
[----:B------:R-:W-:Y:S01]  /*0f70*/  @!P0 MOV R15, 0xffffffc0 ;  /* 0xffffffc0000f8802 */ /* 0x000fe20000000f00 */
[----:B------:R-:W-:-:S03]  /*0f80*/  @!P0 FFMA R4, R4, 1.84467440737095516160e+19, RZ ;  /* 0x5f80000004048823 */ /* 0x000fc600000000ff */
[----:B------:R-:W-:Y:S02]  /*0f90*/  @!P1 IADD3 R15, R15, 0x40, RZ ;  /* 0x000000400f0f9810 */ /* 0x000fe40007ffe0ff */
.L_x_1119:
[----:B------:R-:W-:Y:S01]  /*0fa0*/  LEA R16, R20, 0xc0800000, 0x17 ;  /* 0xc080000014107811 */ /* 0x000fe200078eb8ff */
[----:B------:R-:W-:Y:S04]  /*0fb0*/  BSSY B4, `(.L_x_1124) ;  /* 0x0000036000047945 */ /* 0x000fe80003800000 */
[----:B------:R-:W-:Y:S01]  /*0fc0*/  IMAD.IADD R16, R5, 0x1, -R16 ;  /* 0x0000000105107824 */ /* 0x000fe200078e0a10 */
[----:B------:R-:W-:-:S03]  /*0fd0*/  IADD3 R5, R18, -0x7f, RZ ;  /* 0xffffff8112057810 */ /* 0x000fc60007ffe0ff */
[----:B------:R0:W1:Y:S01]  /*0fe0*/  MUFU.RCP R17, R16 ;  /* 0x0000001000117308 */ /* 0x0000620000001000 */
[----:B------:R-:W-:Y:S01]  /*0ff0*/  FADD.FTZ R19, -R16, -RZ ;  /* 0x800000ff10137221 */ /* 0x000fe20000010100 */
[C---:B------:R-:W-:Y:S01]  /*1000*/  IMAD R4, R5.reuse, -0x800000, R4 ;  /* 0xff80000005047824 */ /* 0x040fe200078e0204 */
        /* <DEDUP_REMOVED lines=10> */
[----:B------:R-:W-:-:S05]  /*10b0*/  LOP3.LUT R5, R5, 0xff, RZ, 0xc0, !PT ;  /* 0x000000ff05057812 */ /* 0x000fca00078ec0ff */
[----:B------:R-:W-:-:S05]  /*10c0*/  IMAD.IADD R19, R5, 0x1, R16 ;  /* 0x0000000105137824 */ /* 0x000fca00078e0210 */
        /* <DEDUP_REMOVED lines=11> */
[CCC-:B------:R-:W-:Y:S01]  /*1180*/  FFMA.RM R16, R22.reuse, R18.reuse, R17.reuse ;  /* 0x0000001216107223 */ /* 0x1c0fe20000004011 */
[C---:B------:R-:W-:Y:S02]  /*1190*/  ISETP.NE.AND P2, PT, R19.reuse, RZ, PT ;  /* 0x000000ff1300720c */ /* 0x040fe40003f45270 */
[----:B------:R-:W-:Y:S02]  /*11a0*/  ISETP.NE.AND P1, PT, R19, RZ, PT ;  /* 0x000000ff1300720c */ /* 0x000fe40003f25270 */
[----:B------:R-:W-:Y:S01]  /*11b0*/  LOP3.LUT R15, R5, 0x7fffff, RZ, 0xc0, !PT ;  /* 0x007fffff050f7812 */ /* 0x000fe200078ec0ff */
[----:B------:R-:W-:Y:S01]  /*11c0*/  FFMA.RP R5, R22, R18, R17 ;  /* 0x0000001216057223 */ /* 0x000fe20000008011 */
        /* <DEDUP_REMOVED lines=12> */
[----:B------:R-:W-:-:S05]  /*1290*/  LOP3.LUT R5, R5, R16, RZ, 0xc0, !PT ;  /* 0x0000001005057212 */ /* 0x000fca00078ec0ff */
[----:B------:R-:W-:-:S05]  /*12a0*/  IMAD.IADD R5, R18, 0x1, R5 ;  /* 0x0000000112057824 */ /* 0x000fca00078e0205 */
[----:B------:R-:W-:Y:S01]  /*12b0*/  LOP3.LUT R4, R5, R4, RZ, 0xfc, !PT ;  /* 0x0000000405047212 */ /* 0x000fe200078efcff */
[----:B------:R-:W-:Y:S05]  /*12c0*/  BRA `(.L_x_1127) ;  /* 0x0000004000007947 */ /* 0x000fea0003800000 */
.L_x_1126:
[----:B------:R-:W-:-:S04]  /*12d0*/  LOP3.LUT R4, R4, 0x80000000, RZ, 0xc0, !PT ;  /* 0x8000000004047812 */ /* 0x000fc800078ec0ff */
[----:B------:R-:W-:Y:S01]  /*12e0*/  LOP3.LUT R4, R4, 0x7f800000, RZ, 0xfc, !PT ;  /* 0x7f80000004047812 */ /* 0x000fe200078efcff */
[----:B------:R-:W-:Y:S05]  /*12f0*/  BRA `(.L_x_1127) ;  /* 0x0000001000007947 */ /* 0x000fea0003800000 */
.L_x_1125:
[----:B------:R-:W-:Y:S02]  /*1300*/  LEA R4, R16, R4, 0x17 ;  /* 0x0000000410047211 */ /* 0x000fe400078eb8ff */
.L_x_1127:
[----:B------:R-:W-:Y:S05]  /*1310*/  BSYNC B4 ;  /* 0x0000000000047941 */ /* 0x000fea0003800000 */
.L_x_1124:
[----:B------:R-:W-:Y:S05]  /*1320*/  BRA `(.L_x_1128) ;  /* 0x0000008000007947 */ /* 0x000fea0003800000 */
.L_x_1123:
[----:B------:R-:W-:-:S04]  /*1330*/  LOP3.LUT R4, R5, 0x80000000, R4, 0x48, !PT ;  /* 0x8000000005047812 */ /* 0x000fc800078e4804 */
[----:B------:R-:W-:Y:S01]  /*1340*/  LOP3.LUT R4, R4, 0x7f800000, RZ, 0xfc, !PT ;  /* 0x7f80000004047812 */ /* 0x000fe200078efcff */
[----:B------:R-:W-:Y:S05]  /*1350*/  BRA `(.L_x_1128) ;  /* 0x0000005000007947 */ /* 0x000fea0003800000 */
.L_x_1122:
[----:B------:R-:W-:Y:S01]  /*1360*/  LOP3.LUT R4, R5, 0x80000000, R4, 0x48, !PT ;  /* 0x8000000005047812 */ /* 0x000fe200078e4804 */
[----:B------:R-:W-:Y:S05]  /*1370*/  BRA `(.L_x_1128) ;  /* 0x0000003000007947 */ /* 0x000fea0003800000 */
.L_x_1121:
[----:B------:R-:W0:Y:S01]  /*1380*/  MUFU.RSQ R4, -QNAN ;  /* 0xffc0000000047908 */ /* 0x000e220000001400 */
[----:B------:R-:W-:Y:S05]  /*1390*/  BRA `(.L_x_1128) ;  /* 0x0000001000007947 */ /* 0x000fea0003800000 */
.L_x_1120:
[----:B------:R-:W-:Y:S02]  /*13a0*/  FADD.FTZ R4, R4, R5 ;  /* 0x0000000504047221 */ /* 0x000fe40000010000 */
.L_x_1128:
[----:B------:R-:W-:Y:S05]  /*13b0*/  BSYNC B3 ;  /* 0x0000000000037941 */ /* 0x000fea0003800000 */
.L_x_1118:
[----:B------:R-:W-:-:S04]  /*13c0*/  MOV R15, 0x0 ;  /* 0x00000000000f7802 */ /* 0x000fc80000000f00 */
[----:B------:R-:W-:Y:S05]  /*13d0*/  RET.REL.NODEC R14 `(eval_particle_ground_contacts_cuda_kernel_forward) ;  /* 0xffffec200e007950 */ /* 0x000fea0003c3ffff */
.L_x_1129:
        /* <DEDUP_REMOVED lines=10> */
.L_x_2020:


//--------------------- .text.eval_tetrahedra_cuda_kernel_backward --------------------------
	.section	.text.eval_tetrahedra_cuda_kernel_backward,"ax",@progbits
	.sectioninfo	@"SHI_REGISTERS=158"
	.align	128
        .global         eval_tetrahedra_cuda_kernel_backward
        .type           eval_tetrahedra_cuda_kernel_backward,@function
        .size           eval_tetrahedra_cuda_kernel_backward,(.L_x_2022 - eval_tetrahedra_cuda_kernel_backward)
        .other          eval_tetrahedra_cuda_kernel_backward,@"STO_CUDA_ENTRY STV_DEFAULT"
eval_tetrahedra_cuda_kernel_backward:
.text.eval_tetrahedra_cuda_kernel_backward:
        /* <DEDUP_REMOVED lines=11> */
[----:B------:R-:W-:Y:S01]  /*00b0*/  ULDC.64 UR4, c[0x0][0x210] ;  /* 0x0000840000047ab9 */ /* 0x000fe20000000a00 */
[----:B------:R-:W-:Y:S01]  /*00c0*/  MOV R63, R3 ;  /* 0x00000003003f7202 */ /* 0x000fe20000000f00 */
[----:B------:R-:W-:Y:S01]  /*00d0*/  ULDC UR7, c[0x0][0x2f0] ;  /* 0x0000bc0000077ab9 */ /* 0x000fe20000000800 */
[----:B------:R-:W-:Y:S01]  /*00e0*/  SHF.R.S32.HI R83, RZ, 0x1f, R83 ;  /* 0x0000001fff537819 */ /* 0x000fe20000011453 */
[----:B------:R-:W-:Y:S02]  /*00f0*/  ULDC UR8, c[0x0][0x3d0] ;  /* 0x0000f40000087ab9 */ /* 0x000fe40000000800 */
[----:B------:R-:W-:Y:S02]  /*0100*/  ULDC UR9, c[0x0][0x360] ;  /* 0x0000d80000097ab9 */ /* 0x000fe40000000800 */
[----:B------:R-:W-:-:S02]  /*0110*/  ULDC UR10, c[0x0][0x328] ;  /* 0x0000ca00000a7ab9 */ /* 0x000fc40000000800 */
[----:B------:R-:W-:Y:S02]  /*0120*/  ULDC UR11, c[0x0][0x440] ;  /* 0x00011000000b7ab9 */ /* 0x000fe40000000800 */
[----:B------:R-:W-:Y:S02]  /*0130*/  ULDC UR12, c[0x0][0x408] ;  /* 0x00010200000c7ab9 */ /* 0x000fe40000000800 */
        /* <DEDUP_REMOVED lines=9> */
[----:B------:R-:W-:-:S02]  /*01d0*/  ULDC.64 UR14, c[0x0][0x118] ;  /* 0x00004600000e7ab9 */ /* 0x000fc40000000a00 */
.L_x_1185:
[----:B------:R-:W-:Y:S02]  /*01e0*/  SHF.R.S32.HI R27, RZ, 0x1f, R62 ;  /* 0x0000001fff1b7819 */ /* 0x000fe4000001143e */
[----:B------:R-:W-:-:S03]  /*01f0*/  MOV R3, c[0x0][0x210] ;  /* 0x0000840000037a02 */ /* 0x000fc60000000f00 */
[----:B------:R-:W-:Y:S02]  /*0200*/  IMAD R5, R27, c[0x0][0x210], RZ ;  /* 0x000084001b057a24 */ /* 0x000fe400078e02ff */
[----:B------:R-:W-:-:S04]  /*0210*/  IMAD.WIDE.U32 R2, R62, R3, c[0x0][0x1f0] ;  /* 0x00007c003e027625 */ /* 0x000fc800078e0003 */
[----:B------:R-:W-:Y:S01]  /*0220*/  IMAD R5, R62, UR4, R5 ;  /* 0x000000043e057c24 */ /* 0x000fe2000f8e0205 */
[----:B------:R-:W-:-:S04]  /*0230*/  IADD3 R4, P0, R2, c[0x0][0x214], RZ ;  /* 0x0000850002047a10 */ /* 0x000fc80007f1e0ff */
[----:B------:R-:W-:Y:S02]  /*0240*/  IADD3 R3, R3, R5, RZ ;  /* 0x0000000503037210 */ /* 0x000fe40007ffe0ff */
[----:B------:R-:W-:Y:S02]  /*0250*/  IADD3 R6, P1, R4, c[0x0][0x214], RZ ;  /* 0x0000850004067a10 */ /* 0x000fe40007f3e0ff */
[----:B------:R-:W-:Y:S01]  /*0260*/  IADD3.X R5, R3, UR5, RZ, P0, !PT ;  /* 0x0000000503057c10 */ /* 0x000fe200087fe4ff */
[----:B------:R0:W2:Y:S01]  /*0270*/  LDG.E R81, [R2.64] ;  /* 0x0000000e02517981 */ /* 0x0000a2000c1e1900 */
[----:B------:R-:W-:Y:S02]  /*0280*/  IADD3 R8, P0, R6, c[0x0][0x214], RZ ;  /* 0x0000850006087a10 */ /* 0x000fe40007f1e0ff */
[----:B------:R-:W-:Y:S01]  /*0290*/  IADD3.X R7, R5, UR5, RZ, P1, !PT ;  /* 0x0000000505077c10 */ /* 0x000fe20008ffe4ff */
[----:B------:R1:W3:Y:S04]  /*02a0*/  LDG.E R80, [R4.64] ;  /* 0x0000000e04507981 */ /* 0x0002e8000c1e1900 */
[----:B------:R4:W5:Y:S01]  /*02b0*/  LDG.E R78, [R6.64] ;  /* 0x0000000e064e7981 */ /* 0x000962000c1e1900 */
[----:B------:R-:W-:-:S05]  /*02c0*/  IADD3.X R9, R7, UR5, RZ, P0, !PT ;  /* 0x0000000507097c10 */ /* 0x000fca00087fe4ff */
[----:B------:R-:W3:Y:S01]  /*02d0*/  LDG.E R76, [R8.64] ;  /* 0x0000000e084c7981 */ /* 0x000ee2000c1e1900 */
[----:B------:R-:W-:Y:S01]  /*02e0*/  MOV R17, c[0x0][0x248] ;  /* 0x0000920000117a02 */ /* 0x000fe20000000f00 */
[----:B------:R-:W-:-:S03]  /*02f0*/  IMAD R0, R27, c[0x0][0x248], RZ ;  /* 0x000092001b007a24 */ /* 0x000fc600078e02ff */
[----:B------:R-:W-:Y:S01]  /*0300*/  SHF.R.S32.HI R79, RZ, 0x1f, R17 ;  /* 0x0000001fff4f7819 */ /* 0x000fe20000011411 */
[----:B------:R-:W-:-:S04]  /*0310*/  IMAD.WIDE.U32 R16, R62, R17, c[0x0][0x228] ;  /* 0x00008a003e107625 */ /* 0x000fc800078e0011 */
[----:B------:R-:W-:-:S05]  /*0320*/  IMAD R11, R62, R79, R0 ;  /* 0x0000004f3e0b7224 */ /* 0x000fca00078e0200 */
[----:B------:R-:W-:-:S05]  /*0330*/  IADD3 R17, R17, R11, RZ ;  /* 0x0000000b11117210 */ /* 0x000fca0007ffe0ff */
[----:B------:R-:W3:Y:S04]  /*0340*/  LDG.E R77, [R16.64+0x20] ;  /* 0x0000200e104d7981 */ /* 0x000ee8000c1e1900 */
[----:B----4-:R-:W4:Y:S01]  /*0350*/  LDG.E R7, [R16.64+0xc] ;  /* 0x00000c0e10077981 */ /* 0x010f22000c1e1900 */
[----:B------:R-:W-:-:S03]  /*0360*/  MOV R15, c[0x0][0x1a0] ;  /* 0x00006800000f7a02 */ /* 0x000fc60000000f00 */
[----:B------:R4:W4:Y:S04]  /*0370*/  LDG.E R73, [R16.64+0x14] ;  /* 0x0000140e10497981 */ /* 0x000928000c1e1900 */
[----:B------:R4:W4:Y:S04]  /*0380*/  LDG.E R74, [R16.64+0x1c] ;  /* 0x00001c0e104a7981 */ /* 0x000928000c1e1900 */
[----:B-1----:R4:W4:Y:S01]  /*0390*/  LDG.E R5, [R16.64+0x18] ;  /* 0x0000180e10057981 */ /* 0x002922000c1e1900 */
[----:B------:R-:W-:-:S03]  /*03a0*/  SHF.R.S32.HI R75, RZ, 0x1f, R15 ;  /* 0x0000001fff4b7819 */ /* 0x000fc6000001140f */
[----:B------:R4:W4:Y:S04]  /*03b0*/  LDG.E R4, [R16.64+0x4] ;  /* 0x0000040e10047981 */ /* 0x000928000c1e1900 */
[----:B------:R4:W4:Y:S04]  /*03c0*/  LDG.E R72, [R16.64+0x10] ;  /* 0x0000100e10487981 */ /* 0x000928000c1e1900 */
[----:B0-----:R4:W4:Y:S01]  /*03d0*/  LDG.E R3, [R16.64] ;  /* 0x0000000e10037981 */ /* 0x001922000c1e1900 */
[----:B--2---:R-:W-:Y:S02]  /*03e0*/  SHF.R.S32.HI R71, RZ, 0x1f, R81 ;  /* 0x0000001fff477819 */ /* 0x004fe40000011451 */
[----:B-----5:R-:W-:-:S03]  /*03f0*/  SHF.R.S32.HI R69, RZ, 0x1f, R78 ;  /* 0x0000001fff457819 */ /* 0x020fc6000001144e */
[----:B------:R-:W-:Y:S01]  /*0400*/  IMAD R0, R71, c[0x0][0x1a0], RZ ;  /* 0x0000680047007a24 */ /* 0x000fe200078e02ff */
[----:B---3--:R-:W-:Y:S01]  /*0410*/  SHF.R.S32.HI R70, RZ, 0x1f, R80 ;  /* 0x0000001fff467819 */ /* 0x008fe20000011450 */
[----:B------:R-:W-:Y:S01]  /*0420*/  IMAD R2, R69, c[0x0][0x1a0], RZ ;  /* 0x0000680045027a24 */ /* 0x000fe200078e02ff */
[----:B------:R-:W-:Y:S01]  /*0430*/  SHF.R.S32.HI R68, RZ, 0x1f, R76 ;  /* 0x0000001fff447819 */ /* 0x000fe2000001144c */
[CC--:B------:R-:W-:Y:S02]  /*0440*/  IMAD R19, R81.reuse, R75.reuse, R0 ;  /* 0x0000004b51137224 */ /* 0x0c0fe400078e0200 */
[----:B------:R-:W-:Y:S02]  /*0450*/  IMAD R23, R78, R75, R2 ;  /* 0x0000004b4e177224 */ /* 0x000fe400078e0202 */
[----:B------:R-:W-:Y:S01]  /*0460*/  IMAD R0, R70, c[0x0][0x1a0], RZ ;  /* 0x0000680046007a24 */ /* 0x000fe200078e02ff */
[----:B------:R4:W2:Y:S01]  /*0470*/  LDG.E R2, [R16.64+0x8] ;  /* 0x0000080e10027981 */ /* 0x0008a2000c1e1900 */
[----:B------:R-:W-:-:S04]  /*0480*/  IMAD.WIDE.U32 R8, R81, R15, c[0x0][0x180] ;  /* 0x0000600051087625 */ /* 0x000fc800078e000f */
[----:B------:R-:W-:-:S04]  /*0490*/  IMAD.WIDE.U32 R10, R80, R15, c[0x0][0x180] ;  /* 0x00006000500a7625 */ /* 0x000fc800078e000f */
[----:B------:R-:W-:Y:S02]  /*04a0*/  IMAD R6, R68, c[0x0][0x1a0], RZ ;  /* 0x0000680044067a24 */ /* 0x000fe400078e02ff */
[----:B------:R-:W-:Y:S02]  /*04b0*/  IMAD R21, R80, R75, R0 ;  /* 0x0000004b50157224 */ /* 0x000fe400078e0200 */
[----:B------:R-:W-:Y:S01]  /*04c0*/  IMAD.WIDE.U32 R12, R78, R15, c[0x0][0x180] ;  /* 0x000060004e0c7625 */ /* 0x000fe200078e000f */
[----:B------:R-:W-:Y:S02]  /*04d0*/  IADD3 R9, R9, R19, RZ ;  /* 0x0000001309097210 */ /* 0x000fe40007ffe0ff */
[----:B------:R-:W-:Y:S01]  /*04e0*/  IADD3 R11, R11, R21, RZ ;  /* 0x000000150b0b7210 */ /* 0x000fe20007ffe0ff */
[----:B------:R-:W-:-:S04]  /*04f0*/  IMAD.WIDE.U32 R14, R76, R15, c[0x0][0x180] ;  /* 0x000060004c0e7625 */ /* 0x000fc800078e000f */
[----:B------:R-:W-:Y:S01]  /*0500*/  IMAD R25, R76, R75, R6 ;  /* 0x0000004b4c197224 */ /* 0x000fe200078e0206 */
[----:B------:R-:W-:Y:S01]  /*0510*/  IADD3 R13, R13, R23, RZ ;  /* 0x000000170d0d7210 */ /* 0x000fe20007ffe0ff */
[----:B------:R0:W3:Y:S03]  /*0520*/  LDG.E R21, [R8.64] ;  /* 0x0000000e08157981 */ /* 0x0000e6000c1e1900 */
[----:B------:R-:W-:Y:S01]  /*0530*/  IADD3 R15, R15, R25, RZ ;  /* 0x000000190f0f7210 */ /* 0x000fe20007ffe0ff */
[----:B------:R1:W3:Y:S04]  /*0540*/  LDG.E R6, [R10.64] ;  /* 0x0000000e0a067981 */ /* 0x0002e8000c1e1900 */
[----:B------:R5:W3:Y:S04]  /*0550*/  LDG.E R24, [R12.64] ;  /* 0x0000000e0c187981 */ /* 0x000ae8000c1e1900 */
[----:B------:R0:W3:Y:S04]  /*0560*/  LDG.E R26, [R14.64] ;  /* 0x0000000e0e1a7981 */ /* 0x0000e8000c1e1900 */
[----:B------:R0:W3:Y:S04]  /*0570*/  LDG.E R23, [R8.64+0x4] ;  /* 0x0000040e08177981 */ /* 0x0000e8000c1e1900 */
[----:B------:R1:W3:Y:S04]  /*0580*/  LDG.E R20, [R10.64+0x4] ;  /* 0x0000040e0a147981 */ /* 0x0002e8000c1e1900 */
[----:B------:R5:W3:Y:S04]  /*0590*/  LDG.E R92, [R12.64+0x4] ;  /* 0x0000040e0c5c7981 */ /* 0x000ae8000c1e1900 */
[----:B------:R0:W3:Y:S04]  /*05a0*/  LDG.E R90, [R14.64+0x4] ;  /* 0x0000040e0e5a7981 */ /* 0x0000e8000c1e1900 */
[----:B------:R0:W3:Y:S04]  /*05b0*/  LDG.E R25, [R8.64+0x8] ;  /* 0x0000080e08197981 */ /* 0x0000e8000c1e1900 */
[----:B------:R1:W3:Y:S04]  /*05c0*/  LDG.E R22, [R10.64+0x8] ;  /* 0x0000080e0a167981 */ /* 0x0002e8000c1e1900 */
[----:B------:R5:W3:Y:S04]  /*05d0*/  LDG.E R88, [R12.64+0x8] ;  /* 0x0000080e0c587981 */ /* 0x000ae8000c1e1900 */
[----:B------:R0:W3:Y:S01]  /*05e0*/  LDG.E R86, [R14.64+0x8] ;  /* 0x0000080e0e567981 */ /* 0x0000e2000c1e1900 */
[----:B----4-:R-:W-:Y:S01]  /*05f0*/  FMUL R16, R77, R7 ;  /* 0x000000074d107220 */ /* 0x010fe20000400000 */
[----:B------:R-:W-:-:S03]  /*0600*/  FMUL R0, R74, R73 ;  /* 0x000000494a007220 */ /* 0x000fc60000400000 */
[-C--:B------:R-:W-:Y:S01]  /*0610*/  FFMA R17, R73, R5.reuse, -R16 ;  /* 0x0000000549117223 */ /* 0x080fe20000000810 */
[----:B------:R-:W-:Y:S01]  /*0620*/  FFMA R0, R77, R72, -R0 ;  /* 0x000000484d007223 */ /* 0x000fe20000000800 */
[----:B-1----:R-:W-:Y:S02]  /*0630*/  FMUL R11, R72, R5 ;  /* 0x00000005480b7220 */ /* 0x002fe40000400000 */
[----:B------:R-:W-:Y:S01]  /*0640*/  FMUL R17, R17, R4 ;  /* 0x0000000411117220 */ /* 0x000fe20000400000 */
[----:B------:R-:W-:Y:S01]  /*0650*/  MOV R31, c[0x0][0x1d8] ;  /* 0x00007600001f7a02 */ /* 0x000fe20000000f00 */
[----:B------:R-:W-:Y:S02]  /*0660*/  FFMA R11, R74, R7, -R11 ;  /* 0x000000074a0b7223 */ /* 0x000fe4000000080b */
[----:B------:R-:W-:Y:S01]  /*0670*/  FFMA R0, R0, R3, R17 ;  /* 0x0000000300007223 */ /* 0x000fe20000000011 */
[----:B------:R-:W-:Y:S01]  /*0680*/  SHF.R.S32.HI R66, RZ, 0x1f, R31 ;  /* 0x0000001fff427819 */ /* 0x000fe2000001141f */
[----:B------:R-:W-:-:S02]  /*0690*/  IMAD R10, R71, c[0x0][0x1d8], RZ ;  /* 0x00007600470a7a24 */ /* 0x000fc400078e02ff */
[----:B0-----:R-:W-:-:S04]  /*06a0*/  IMAD.WIDE.U32 R8, R81, R31, c[0x0][0x1b8] ;  /* 0x00006e0051087625 */ /* 0x001fc800078e001f */
[----:B------:R-:W-:Y:S02]  /*06b0*/  IMAD R15, R81, R66, R10 ;  /* 0x00000042510f7224 */ /* 0x000fe400078e020a */
[----:B-----5:R-:W-:Y:S02]  /*06c0*/  IMAD R13, R70, c[0x0][0x1d8], RZ ;  /* 0x00007600460d7a24 */ /* 0x020fe400078e02ff */
[----:B------:R-:W-:Y:S01]  /*06d0*/  IMAD.WIDE.U32 R16, R80, R31, c[0x0][0x1b8] ;  /* 0x00006e0050107625 */ /* 0x000fe200078e001f */
[----:B------:R-:W-:-:S03]  /*06e0*/  IADD3 R15, R9, R15, RZ ;  /* 0x0000000f090f7210 */ /* 0x000fc60007ffe0ff */
[----:B------:R-:W-:Y:S01]  /*06f0*/  IMAD R13, R80, R66, R13 ;  /* 0x00000042500d7224 */ /* 0x000fe200078e020d */
[----:B------:R-:W-:-:S04]  /*0700*/  MOV R33, c[0x0][0x2b8] ;  /* 0x0000ae0000217a02 */ /* 0x000fc80000000f00 */
[----:B------:R-:W-:Y:S02]  /*0710*/  IADD3 R17, R17, R13, RZ ;  /* 0x0000000d11117210 */ /* 0x000fe40007ffe0ff */
[----:B------:R-:W-:Y:S01]  /*0720*/  SHF.R.S32.HI R67, RZ, 0x1f, R33 ;  /* 0x0000001fff437819 */ /* 0x000fe20000011421 */
[----:B------:R-:W-:Y:S01]  /*0730*/  IMAD R29, R69, c[0x0][0x1d8], RZ ;  /* 0x00007600451d7a24 */ /* 0x000fe200078e02ff */
[----:B------:R-:W-:Y:S01]  /*0740*/  MOV R14, R8 ;  /* 0x00000008000e7202 */ /* 0x000fe20000000f00 */
[----:B------:R-:W-:Y:S01]  /*0750*/  IMAD.WIDE.U32 R32, R62, R33, c[0x0][0x298] ;  /* 0x0000a6003e207625 */ /* 0x000fe200078e0021 */
[----:B------:R-:W-:Y:S02]  /*0760*/  MOV R37, c[0x0][0x280] ;  /* 0x0000a00000257a02 */ /* 0x000fe40000000f00 */
[----:B------:R-:W-:Y:S01]  /*0770*/  MOV R82, c[0x0][0x2bc] ;  /* 0x0000af0000527a02 */ /* 0x000fe20000000f00 */
[----:B------:R-:W-:Y:S01]  /*0780*/  IMAD.WIDE.U32 R18, R78, R31, c[0x0][0x1b8] ;  /* 0x00006e004e127625 */ /* 0x000fe200078e001f */
[----:B------:R-:W-:-:S03]  /*0790*/  SHF.R.S32.HI R61, RZ, 0x1f, R37 ;  /* 0x0000001fff3d7819 */ /* 0x000fc60000011425 */
[----:B------:R-:W-:Y:S01]  /*07a0*/  IMAD R29, R78, R66, R29 ;  /* 0x000000424e1d7224 */ /* 0x000fe200078e021d */
[----:B------:R-:W-:Y:S01]  /*07b0*/  IADD3 R30, P1, R32, c[0x0][0x2bc], RZ ;  /* 0x0000af00201e7a10 */ /* 0x000fe20007f3e0ff */
[C---:B------:R-:W-:Y:S01]  /*07c0*/  IMAD.WIDE.U32 R64, R62.reuse, c[0x0][0x2b8], R82 ;  /* 0x0000ae003e407a25 */ /* 0x040fe200078e0052 */
[----:B------:R-:W-:Y:S02]  /*07d0*/  YIELD ;  /* 0x0000000000007946 */ /* 0x000fe40003800000 */
[----:B------:R-:W-:Y:S01]  /*07e0*/  IADD3 R19, R19, R29, RZ ;  /* 0x0000001d13137210 */ /* 0x000fe20007ffe0ff */
[----:B------:R-:W-:Y:S01]  /*07f0*/  IMAD.WIDE.U32 R36, R62, R37, c[0x0][0x260] ;  /* 0x000098003e247625 */ /* 0x000fe200078e0025 */
[----:B------:R-:W-:Y:S03]  /*0800*/  BSSY B0, `(.L_x_1130) ;  /* 0x0000027000007945 */ /* 0x000fe60003800000 */
[----:B------:R-:W-:Y:S01]  /*0810*/  IMAD.WIDE.U32 R28, R76, R31, c[0x0][0x1b8] ;  /* 0x00006e004c1c7625 */ /* 0x000fe200078e001f */
[----:B--2---:R-:W-:-:S04]  /*0820*/  FFMA R0, R11, R2, R0 ;  /* 0x000000020b007223 */ /* 0x004fc80000000000 */
[----:B------:R-:W-:-:S05]  /*0830*/  FMUL R0, R0, 6 ;  /* 0x40c0000000007820 */ /* 0x000fca0000400000 */
[----:B------:R-:W-:-:S04]  /*0840*/  IADD3 R9, R0, 0x1800000, RZ ;  /* 0x0180000000097810 */ /* 0x000fc80007ffe0ff */
[----:B------:R-:W-:-:S04]  /*0850*/  LOP3.LUT R9, R9, 0x7f800000, RZ, 0xc0, !PT ;  /* 0x7f80000009097812 */ /* 0x000fc800078ec0ff */
[----:B------:R-:W-:Y:S01]  /*0860*/  ISETP.GT.U32.AND P0, PT, R9, 0x1ffffff, PT ;  /* 0x01ffffff0900780c */ /* 0x000fe20003f04070 */
[----:B------:R-:W-:Y:S01]  /*0870*/  IMAD R9, R68, c[0x0][0x1d8], RZ ;  /* 0x0000760044097a24 */ /* 0x000fe200078e02ff */
[----:B---3--:R-:W-:Y:S01]  /*0880*/  FADD R13, R6, -R21 ;  /* 0x80000015060d7221 */ /* 0x008fe20000000000 */
[----:B------:R-:W-:Y:S01]  /*0890*/  IMAD R6, R27, c[0x0][0x2b8], RZ ;  /* 0x0000ae001b067a24 */ /* 0x000fe200078e02ff */
[C---:B------:R-:W-:Y:S01]  /*08a0*/  FADD R10, -R21.reuse, R24 ;  /* 0x00000018150a7221 */ /* 0x040fe20000000100 */
[----:B------:R-:W-:Y:S02]  /*08b0*/  FADD R8, -R21, R26 ;  /* 0x0000001a15087221 */ /* 0x000fe40000000100 */
[----:B------:R-:W-:Y:S02]  /*08c0*/  IMAD R21, R62, R67, R6 ;  /* 0x000000433e157224 */ /* 0x000fe400078e0206 */
[----:B------:R-:W-:-:S03]  /*08d0*/  IMAD R27, R27, c[0x0][0x280], RZ ;  /* 0x0000a0001b1b7a24 */ /* 0x000fc600078e02ff */
[----:B------:R-:W-:Y:S01]  /*08e0*/  IADD3 R12, R33, R21, RZ ;  /* 0x00000015210c7210 */ /* 0x000fe20007ffe0ff */
[----:B------:R-:W-:Y:S01]  /*08f0*/  IMAD R27, R62, R61, R27 ;  /* 0x0000003d3e1b7224 */ /* 0x000fe200078e021b */
[----:B------:R-:W-:Y:S01]  /*0900*/  FADD R11, R20, -R23 ;  /* 0x80000017140b7221 */ /* 0x000fe20000000000 */
[----:B------:R-:W-:Y:S01]  /*0910*/  IADD3 R24, P2, R30, c[0x0][0x2bc], RZ ;  /* 0x0000af001e187a10 */ /* 0x000fe20007f5e0ff */
[----:B------:R-:W-:Y:S01]  /*0920*/  FADD R92, -R23, R92 ;  /* 0x0000005c175c7221 */ /* 0x000fe20000000100 */
[----:B------:R-:W-:Y:S01]  /*0930*/  IADD3.X R31, R83, R12, RZ, P1, !PT ;  /* 0x0000000c531f7210 */ /* 0x000fe20000ffe4ff */
[----:B------:R-:W-:Y:S01]  /*0940*/  FADD R90, -R23, R90 ;  /* 0x0000005a175a7221 */ /* 0x000fe20000000100 */
[----:B------:R-:W-:Y:S01]  /*0950*/  IMAD R23, R76, R66, R9 ;  /* 0x000000424c177224 */ /* 0x000fe200078e0209 */
[----:B------:R-:W-:Y:S02]  /*0960*/  IADD3 R27, R37, R27, RZ ;  /* 0x0000001b251b7210 */ /* 0x000fe40007ffe0ff */
[----:B------:R-:W-:-:S02]  /*0970*/  IADD3 R82, R21, R65, RZ ;  /* 0x0000004115527210 */ /* 0x000fc40007ffe0ff */
[----:B------:R-:W-:Y:S01]  /*0980*/  IADD3 R29, R29, R23, RZ ;  /* 0x000000171d1d7210 */ /* 0x000fe20007ffe0ff */
[----:B------:R-:W-:Y:S01]  /*0990*/  FADD R9, R22, -R25 ;  /* 0x8000001916097221 */ /* 0x000fe20000000000 */
[C---:B------:R-:W-:Y:S01]  /*09a0*/  FADD R88, -R25.reuse, R88 ;  /* 0x0000005819587221 */ /* 0x040fe20000000100 */
[----:B------:R-:W-:Y:S01]  /*09b0*/  FADD R86, -R25, R86 ;  /* 0x0000005619567221 */ /* 0x000fe20000000100 */
[----:B------:R-:W-:Y:S01]  /*09c0*/  IADD3.X R25, R83, R31, RZ, P2, !PT ;  /* 0x0000001f53197210 */ /* 0x000fe200017fe4ff */
[----:B------:R-:W-:Y:S05]  /*09d0*/  @P0 BRA `(.L_x_1131) ;  /* 0x0000005000000947 */ /* 0x000fea0003800000 */
[----:B------:R-:W-:Y:S02]  /*09e0*/  MOV R22, R0 ;  /* 0x0000000000167202 */ /* 0x000fe40000000f00 */
[----:B------:R-:W-:Y:S02]  /*09f0*/  MOV R42, 0xa10 ;  /* 0x00000a10002a7802 */ /* 0x000fe40000000f00 */
[----:B------:R-:W-:Y:S05]  /*0a00*/  CALL.REL.NOINC `($__internal_25_$__cuda_sm20_rcp_rn_f32_slowpath) ;  /* 0x0000548000007944 */ /* 0x000fea0003c00000 */
[----:B------:R-:W-:Y:S01]  /*0a10*/  MOV R85, R104 ;  /* 0x0000006800557202 */ /* 0x000fe20000000f00 */
[----:B------:R-:W-:Y:S05]  /*0a20*/  BRA `(.L_x_1132) ;  /* 0x0000004000007947 */ /* 0x000fea0003800000 */
.L_x_1131:
[----:B------:R-:W0:Y:S02]  /*0a30*/  MUFU.RCP R85, R0 ;  /* 0x0000000000557308 */ /* 0x000e240000001000 */
[----:B0-----:R-:W-:-:S04]  /*0a40*/  FFMA R6, R0, R85, -1 ;  /* 0xbf80000000067423 */ /* 0x001fc80000000055 */
[----:B------:R-:W-:-:S04]  /*0a50*/  FADD.FTZ R6, -R6, -RZ ;  /* 0x800000ff06067221 */ /* 0x000fc80000010100 */
[----:B------:R-:W-:Y:S02]  /*0a60*/  FFMA R85, R85, R6, R85 ;  /* 0x0000000655557223 */ /* 0x000fe40000000055 */
.L_x_1132:
[----:B------:R-:W-:Y:S05]  /*0a70*/  BSYNC B0 ;  /* 0x0000000000007941 */ /* 0x000fea0003800000 */
.L_x_1130:
[----:B------:R-:W2:Y:S01]  /*0a80*/  LDG.E R87, [R30.64] ;  /* 0x0000000e1e577981 */ /* 0x000ea2000c1e1900 */
[----:B------:R-:W-:Y:S02]  /*0a90*/  MOV R20, R32 ;  /* 0x0000002000147202 */ /* 0x000fe40000000f00 */
[----:B------:R-:W-:-:S05]  /*0aa0*/  MOV R21, R12 ;  /* 0x0000000c00157202 */ /* 0x000fca0000000f00 */
[----:B------:R-:W3:Y:S01]  /*0ab0*/  LDG.E R6, [R20.64] ;  /* 0x0000000e14067981 */ /* 0x000ee2000c1e1900 */
[----:B------:R-:W-:Y:S01]  /*0ac0*/  BSSY B0, `(.L_x_1133) ;  /* 0x000000e000007945 */ /* 0x000fe20003800000 */
[----:B--2---:R-:W1:Y:S08]  /*0ad0*/  MUFU.RCP R12, R87 ;  /* 0x00000057000c7308 */ /* 0x004e700000001000 */
[----:B---3--:R-:W2:Y:S01]  /*0ae0*/  FCHK P0, R6, R87 ;  /* 0x0000005706007302 */ /* 0x008ea20000000000 */
[----:B-1----:R-:W-:-:S04]  /*0af0*/  FFMA R23, -R87, R12, 1 ;  /* 0x3f80000057177423 */ /* 0x002fc8000000010c */
[----:B------:R-:W-:-:S04]  /*0b00*/  FFMA R23, R12, R23, R12 ;  /* 0x000000170c177223 */ /* 0x000fc8000000000c */
[----:B------:R-:W-:-:S04]  /*0b10*/  FFMA R84, R6, R23, RZ ;  /* 0x0000001706547223 */ /* 0x000fc800000000ff */
[----:B------:R-:W-:-:S04]  /*0b20*/  FFMA R12, -R87, R84, R6 ;  /* 0x00000054570c7223 */ /* 0x000fc80000000106 */
[----:B------:R-:W-:Y:S01]  /*0b30*/  FFMA R84, R23, R12, R84 ;  /* 0x0000000c17547223 */ /* 0x000fe20000000054 */
[----:B--2---:R-:W-:Y:S05]  /*0b40*/  @!P0 BRA `(.L_x_1134) ;  /* 0x0000005000008947 */ /* 0x004fea0003800000 */
[----:B------:R-:W-:Y:S02]  /*0b50*/  MOV R32, R6 ;  /* 0x0000000600207202 */ /* 0x000fe40000000f00 */
[----:B------:R-:W-:Y:S02]  /*0b60*/  MOV R35, R87 ;  /* 0x0000005700237202 */ /* 0x000fe40000000f00 */
[----:B------:R-:W-:Y:S02]  /*0b70*/  MOV R34, 0xb90 ;  /* 0x00000b9000227802 */ /* 0x000fe40000000f00 */
[----:B0-----:R-:W-:Y:S05]  /*0b80*/  CALL.REL.NOINC `($__internal_26_$__cuda_sm3x_div_rn_noftz_f32_slowpath) ;  /* 0x0000566000007944 */ /* 0x001fea0003c00000 */
[----:B0-----:R-:W-:Y:S02]  /*0b90*/  MOV R84, R32 ;  /* 0x0000002000547202 */ /* 0x001fe40000000f00 */
.L_x_1134:
[----:B------:R-:W-:Y:S05]  /*0ba0*/  BSYNC B0 ;  /* 0x0000000000007941 */ /* 0x000fea0003800000 */
.L_x_1133:
[----:B------:R-:W-:Y:S01]  /*0bb0*/  FMUL R35, R87, 4 ;  /* 0x4080000057237820 */ /* 0x000fe20000400000 */
[----:B------:R-:W-:Y:S01]  /*0bc0*/  BSSY B0, `(.L_x_1135) ;  /* 0x000000e000007945 */ /* 0x000fe20003800000 */
[----:B------:R-:W-:Y:S02]  /*0bd0*/  FADD R38, R84, 1 ;  /* 0x3f80000054267421 */ /* 0x000fe40000000000 */
[----:B------:R-:W1:Y:S08]  /*0be0*/  MUFU.RCP R12, R35 ;  /* 0x00000023000c7308 */ /* 0x000e700000001000 */
[----:B------:R-:W2:Y:S01]  /*0bf0*/  FCHK P0, R6, R35 ;  /* 0x0000002306007302 */ /* 0x000ea20000000000 */
[----:B-1----:R-:W-:-:S04]  /*0c00*/  FFMA R21, -R35, R12, 1 ;  /* 0x3f80000023157423 */ /* 0x002fc8000000010c */
[----:B------:R-:W-:-:S04]  /*0c10*/  FFMA R21, R12, R21, R12 ;  /* 0x000000150c157223 */ /* 0x000fc8000000000c */
[----:B------:R-:W-:-:S04]  /*0c20*/  FFMA R12, R6, R21, RZ ;  /* 0x00000015060c7223 */ /* 0x000fc800000000ff */
[----:B------:R-:W-:-:S04]  /*0c30*/  FFMA R89, -R35, R12, R6 ;  /* 0x0000000c23597223 */ /* 0x000fc80000000106 */
[----:B------:R-:W-:Y:S01]  /*0c40*/  FFMA R89, R21, R89, R12 ;  /* 0x0000005915597223 */ /* 0x000fe2000000000c */
[----:B--2---:R-:W-:Y:S05]  /*0c50*/  @!P0 BRA `(.L_x_1136) ;  /* 0x0000004000008947 */ /* 0x004fea0003800000 */
[----:B------:R-:W-:Y:S02]  /*0c60*/  MOV R32, R6 ;  /* 0x0000000600207202 */ /* 0x000fe40000000f00 */
[----:B------:R-:W-:Y:S02]  /*0c70*/  MOV R34, 0xc90 ;  /* 0x00000c9000227802 */ /* 0x000fe40000000f00 */
[----:B0-----:R-:W-:Y:S05]  /*0c80*/  CALL.REL.NOINC `($__internal_26_$__cuda_sm3x_div_rn_noftz_f32_slowpath) ;  /* 0x0000556000007944 */ /* 0x001fea0003c00000 */
[----:B0-----:R-:W-:Y:S02]  /*0c90*/  MOV R89, R32 ;  /* 0x0000002000597202 */ /* 0x001fe40000000f00 */
.L_x_1136:
[----:B------:R-:W-:Y:S05]  /*0ca0*/  BSYNC B0 ;  /* 0x0000000000007941 */ /* 0x000fea0003800000 */
.L_x_1135:
[----:B------:R1:W2:Y:S04]  /*0cb0*/  LDG.E R44, [R14.64] ;  /* 0x0000000e0e2c7981 */ /* 0x0002a8000c1e1900 */
[----:B------:R3:W2:Y:S04]  /*0cc0*/  LDG.E R57, [R16.64] ;  /* 0x0000000e10397981 */ /* 0x0006a8000c1e1900 */
[----:B------:R4:W5:Y:S04]  /*0cd0*/  LDG.E R43, [R18.64] ;  /* 0x0000000e122b7981 */ /* 0x000968000c1e1900 */
[----:B------:R1:W5:Y:S04]  /*0ce0*/  LDG.E R53, [R14.64+0x4] ;  /* 0x0000040e0e357981 */ /* 0x000368000c1e1900 */
[----:B------:R3:W5:Y:S04]  /*0cf0*/  LDG.E R58, [R16.64+0x4] ;  /* 0x0000040e103a7981 */ /* 0x000768000c1e1900 */
[----:B------:R4:W5:Y:S04]  /*0d00*/  LDG.E R98, [R18.64+0x4] ;  /* 0x0000040e12627981 */ /* 0x000968000c1e1900 */
[----:B------:R1:W5:Y:S04]  /*0d10*/  LDG.E R59, [R14.64+0x8] ;  /* 0x0000080e0e3b7981 */ /* 0x000368000c1e1900 */
[----:B------:R3:W5:Y:S04]  /*0d20*/  LDG.E R96, [R16.64+0x8] ;  /* 0x0000080e10607981 */ /* 0x000768000c1e1900 */
[----:B------:R4:W5:Y:S04]  /*0d30*/  LDG.E R100, [R18.64+0x8] ;  /* 0x0000080e12647981 */ /* 0x000968000c1e1900 */
[----:B------:R0:W5:Y:S04]  /*0d40*/  LDG.E R51, [R28.64] ;  /* 0x0000000e1c337981 */ /* 0x000168000c1e1900 */
[----:B------:R0:W5:Y:S04]  /*0d50*/  LDG.E R56, [R28.64+0x4] ;  /* 0x0000040e1c387981 */ /* 0x000168000c1e1900 */
[----:B------:R0:W5:Y:S01]  /*0d60*/  LDG.E R102, [R28.64+0x8] ;  /* 0x0000080e1c667981 */ /* 0x000162000c1e1900 */
[CC--:B------:R-:W-:Y:S01]  /*0d70*/  FFMA R21, R13.reuse, R3.reuse, RZ ;  /* 0x000000030d157223 */ /* 0x0c0fe200000000ff */
[-C--:B------:R-:W-:Y:S01]  /*0d80*/  FFMA R23, R13, R4.reuse, RZ ;  /* 0x000000040d177223 */ /* 0x080fe200000000ff */
[C---:B------:R-:W-:Y:S01]  /*0d90*/  FFMA R31, R11.reuse, R3, RZ ;  /* 0x000000030b1f7223 */ /* 0x040fe200000000ff */
[C---:B------:R-:W-:Y:S01]  /*0da0*/  FFMA R33, R11.reuse, R4, RZ ;  /* 0x000000040b217223 */ /* 0x040fe200000000ff */
[CC--:B----4-:R-:W-:Y:S01]  /*0db0*/  FFMA R19, R10.reuse, R7.reuse, R21 ;  /* 0x000000070a137223 */ /* 0x0d0fe20000000015 */
[----:B------:R-:W-:Y:S01]  /*0dc0*/  FFMA R21, R10, R72, R23 ;  /* 0x000000480a157223 */ /* 0x000fe20000000017 */
[----:B------:R-:W-:Y:S01]  /*0dd0*/  FFMA R35, R11, R2, RZ ;  /* 0x000000020b237223 */ /* 0x000fe200000000ff */
[C---:B------:R-:W-:Y:S01]  /*0de0*/  FFMA R23, R92.reuse, R7, R31 ;  /* 0x000000075c177223 */ /* 0x040fe2000000001f */
[C---:B---3--:R-:W-:Y:S01]  /*0df0*/  FFMA R17, R92.reuse, R72, R33 ;  /* 0x000000485c117223 */ /* 0x048fe20000000021 */
[-C--:B-1----:R-:W-:Y:S01]  /*0e00*/  FFMA R15, R13, R2.reuse, RZ ;  /* 0x000000020d0f7223 */ /* 0x082fe200000000ff */
[C---:B------:R-:W-:Y:S01]  /*0e10*/  FFMA R12, R9.reuse, R2, RZ ;  /* 0x00000002090c7223 */ /* 0x040fe200000000ff */
[C---:B------:R-:W-:Y:S01]  /*0e20*/  FFMA R39, R9.reuse, R3, RZ ;  /* 0x0000000309277223 */ /* 0x040fe200000000ff */
[----:B------:R-:W-:Y:S01]  /*0e30*/  FFMA R41, R9, R4, RZ ;  /* 0x0000000409297223 */ /* 0x000fe200000000ff */
[----:B------:R-:W-:Y:S01]  /*0e40*/  FFMA R35, R92, R73, R35 ;  /* 0x000000495c237223 */ /* 0x000fe20000000023 */
[C---:B------:R-:W-:Y:S01]  /*0e50*/  FFMA R23, R90.reuse, R5, R23 ;  /* 0x000000055a177223 */ /* 0x040fe20000000017 */
[----:B------:R-:W-:Y:S01]  /*0e60*/  FFMA R17, R90, R74, R17 ;  /* 0x0000004a5a117223 */ /* 0x000fe20000000011 */
[-C--:B0-----:R-:W-:Y:S01]  /*0e70*/  FFMA R29, R10, R73.reuse, R15 ;  /* 0x000000490a1d7223 */ /* 0x081fe2000000000f */
[C---:B------:R-:W-:Y:S01]  /*0e80*/  FFMA R31, R88.reuse, R73, R12 ;  /* 0x00000049581f7223 */ /* 0x040fe2000000000c */
[C---:B------:R-:W-:Y:S01]  /*0e90*/  FFMA R39, R88.reuse, R7, R39 ;  /* 0x0000000758277223 */ /* 0x040fe20000000027 */
[----:B------:R-:W-:Y:S01]  /*0ea0*/  FFMA R41, R88, R72, R41 ;  /* 0x0000004858297223 */ /* 0x000fe20000000029 */
[C---:B------:R-:W-:Y:S01]  /*0eb0*/  FFMA R19, R8.reuse, R5, R19 ;  /* 0x0000000508137223 */ /* 0x040fe20000000013 */
[-C--:B------:R-:W-:Y:S01]  /*0ec0*/  FFMA R21, R8, R74.reuse, R21 ;  /* 0x0000004a08157223 */ /* 0x080fe20000000015 */
[----:B------:R-:W-:Y:S01]  /*0ed0*/  FMUL R12, R23, R23 ;  /* 0x00000017170c7220 */ /* 0x000fe20000400000 */
[----:B------:R-:W-:Y:S01]  /*0ee0*/  FMUL R22, R17, R17 ;  /* 0x0000001111167220 */ /* 0x000fe20000400000 */
[-C--:B------:R-:W-:Y:S01]  /*0ef0*/  FFMA R16, R90, R77.reuse, R35 ;  /* 0x0000004d5a107223 */ /* 0x080fe20000000023 */
[----:B------:R-:W-:Y:S01]  /*0f00*/  FFMA R18, R8, R77, R29 ;  /* 0x0000004d08127223 */ /* 0x000fe2000000001d */
[C---:B------:R-:W-:Y:S01]  /*0f10*/  FFMA R15, R86.reuse, R5, R39 ;  /* 0x00000005560f7223 */ /* 0x040fe20000000027 */
[----:B------:R-:W-:Y:S01]  /*0f20*/  FFMA R14, R86, R74, R41 ;  /* 0x0000004a560e7223 */ /* 0x000fe20000000029 */
[----:B------:R-:W-:Y:S01]  /*0f30*/  FFMA R20, R19, R19, R12 ;  /* 0x0000001313147223 */ /* 0x000fe2000000000c */
[----:B------:R-:W-:Y:S01]  /*0f40*/  FFMA R29, R21, R21, R22 ;  /* 0x00000015151d7223 */ /* 0x000fe20000000016 */
[----:B------:R-:W-:Y:S01]  /*0f50*/  FMUL R33, R16, R16 ;  /* 0x0000001010217220 */ /* 0x000fe20000400000 */
[----:B------:R-:W-:Y:S01]  /*0f60*/  FFMA R12, R86, R77, R31 ;  /* 0x0000004d560c7223 */ /* 0x000fe2000000001f */
[----:B------:R-:W-:Y:S01]  /*0f70*/  FFMA R20, R15, R15, R20 ;  /* 0x0000000f0f147223 */ /* 0x000fe20000000014 */
[----:B------:R-:W-:Y:S01]  /*0f80*/  FFMA R29, R14, R14, R29 ;  /* 0x0000000e0e1d7223 */ /* 0x000fe2000000001d */
[----:B------:R-:W-:Y:S01]  /*0f90*/  FFMA R33, R18, R18, R33 ;  /* 0x0000001212217223 */ /* 0x000fe20000000021 */
[----:B------:R-:W-:Y:S02]  /*0fa0*/  BSSY B0, `(.L_x_1137) ;  /* 0x000003f000007945 */ /* 0x000fe40003800000 */
[----:B------:R-:W-:Y:S01]  /*0fb0*/  FADD R20, R20, R29 ;  /* 0x0000001d14147221 */ /* 0x000fe20000000000 */
[----:B------:R-:W-:-:S04]  /*0fc0*/  FFMA R33, R12, R12, R33 ;  /* 0x0000000c0c217223 */ /* 0x000fc80000000021 */
[----:B------:R-:W-:-:S04]  /*0fd0*/  FADD R20, R20, R33 ;  /* 0x0000002114147221 */ /* 0x000fc80000000000 */
[----:B------:R-:W-:-:S05]  /*0fe0*/  FADD R94, R20, 1 ;  /* 0x3f800000145e7421 */ /* 0x000fca0000000000 */
[----:B------:R-:W-:-:S04]  /*0ff0*/  IADD3 R20, R94, 0x1800000, RZ ;  /* 0x018000005e147810 */ /* 0x000fc80007ffe0ff */
[----:B------:R-:W-:-:S04]  /*1000*/  LOP3.LUT R20, R20, 0x7f800000, RZ, 0xc0, !PT ;  /* 0x7f80000014147812 */ /* 0x000fc800078ec0ff */
[----:B------:R-:W-:Y:S01]  /*1010*/  ISETP.GT.U32.AND P0, PT, R20, 0x1ffffff, PT ;  /* 0x01ffffff1400780c */ /* 0x000fe20003f04070 */
[----:B--2---:R-:W-:Y:S01]  /*1020*/  FADD R29, R57, -R44 ;  /* 0x8000002c391d7221 */ /* 0x004fe20000000000 */
[----:B-----5:R-:W-:-:S03]  /*1030*/  FADD R20, -R44, R43 ;  /* 0x0000002b2c147221 */ /* 0x020fc60000000100 */
[-C--:B------:R-:W-:Y:S01]  /*1040*/  FFMA R22, R3, R29.reuse, RZ ;  /* 0x0000001d03167223 */ /* 0x080fe200000000ff */
[-C--:B------:R-:W-:Y:S01]  /*1050*/  FFMA R31, R4, R29.reuse, RZ ;  /* 0x0000001d041f7223 */ /* 0x080fe200000000ff */
[----:B------:R-:W-:Y:S02]  /*1060*/  FFMA R28, R2, R29, RZ ;  /* 0x0000001d021c7223 */ /* 0x000fe400000000ff */
[-C--:B------:R-:W-:Y:S01]  /*1070*/  FFMA R26, R7, R20.reuse, R22 ;  /* 0x00000014071a7223 */ /* 0x080fe20000000016 */
[-C--:B------:R-:W-:Y:S01]  /*1080*/  FFMA R31, R72, R20.reuse, R31 ;  /* 0x00000014481f7223 */ /* 0x080fe2000000001f */
[----:B------:R-:W-:Y:S01]  /*1090*/  FFMA R28, R73, R20, R28 ;  /* 0x00000014491c7223 */ /* 0x000fe2000000001c */
[----:B------:R-:W-:Y:S01]  /*10a0*/  FADD R29, R58, -R53 ;  /* 0x800000353a1d7221 */ /* 0x000fe20000000000 */
[----:B------:R-:W-:-:S03]  /*10b0*/  FADD R20, -R53, R98 ;  /* 0x0000006235147221 */ /* 0x000fc60000000100 */
        /* <DEDUP_REMOVED lines=10> */
[----:B------:R-:W-:Y:S01]  /*1160*/  FFMA R40, R2, R29, RZ ;  /* 0x0000001d02287223 */ /* 0x000fe200000000ff */
[----:B------:R-:W-:Y:S01]  /*1170*/  FADD R22, -R44, R51 ;  /* 0x000000332c167221 */ /* 0x000fe20000000100 */
[-C--:B------:R-:W-:Y:S01]  /*1180*/  FFMA R34, R7, R20.reuse, R34 ;  /* 0x0000001407227223 */ /* 0x080fe20000000022 */
[-C--:B------:R-:W-:Y:S01]  /*1190*/  FFMA R35, R72, R20.reuse, R35 ;  /* 0x0000001448237223 */ /* 0x080fe20000000023 */
[----:B------:R-:W-:Y:S01]  /*11a0*/  FFMA R40, R73, R20, R40 ;  /* 0x0000001449287223 */ /* 0x000fe20000000028 */
[----:B------:R-:W-:Y:S01]  /*11b0*/  FADD R20, -R53, R56 ;  /* 0x0000003835147221 */ /* 0x000fe20000000100 */
[-C--:B------:R-:W-:Y:S01]  /*11c0*/  FFMA R95, R5, R22.reuse, R26 ;  /* 0x00000016055f7223 */ /* 0x080fe2000000001a */
[CC--:B------:R-:W-:Y:S01]  /*11d0*/  FFMA R93, R74.reuse, R22.reuse, R31 ;  /* 0x000000164a5d7223 */ /* 0x0c0fe2000000001f */
[----:B------:R-:W-:Y:S01]  /*11e0*/  FFMA R101, R77, R22, R28 ;  /* 0x000000164d657223 */ /* 0x000fe2000000001c */
[-C--:B------:R-:W-:Y:S01]  /*11f0*/  FFMA R99, R5, R20.reuse, R30 ;  /* 0x0000001405637223 */ /* 0x080fe2000000001e */
[-C--:B------:R-:W-:Y:S01]  /*1200*/  FFMA R97, R74, R20.reuse, R33 ;  /* 0x000000144a617223 */ /* 0x080fe20000000021 */
[----:B------:R-:W-:Y:S01]  /*1210*/  FFMA R103, R77, R20, R32 ;  /* 0x000000144d677223 */ /* 0x000fe20000000020 */
[----:B------:R-:W-:Y:S01]  /*1220*/  FADD R22, -R59, R102 ;  /* 0x000000663b167221 */ /* 0x000fe20000000100 */
[----:B------:R-:W-:-:S03]  /*1230*/  FMUL R20, R6, R85 ;  /* 0x0000005506147220 */ /* 0x000fc60000400000 */
[-C--:B------:R-:W-:Y:S01]  /*1240*/  FFMA R105, R5, R22.reuse, R34 ;  /* 0x0000001605697223 */ /* 0x080fe20000000022 */
[-C--:B------:R-:W-:Y:S01]  /*1250*/  FFMA R107, R74, R22.reuse, R35 ;  /* 0x000000164a6b7223 */ /* 0x080fe20000000023 */
[----:B------:R-:W-:Y:S01]  /*1260*/  FFMA R91, R77, R22, R40 ;  /* 0x000000164d5b7223 */ /* 0x000fe20000000028 */
[-C--:B------:R-:W-:Y:S01]  /*1270*/  FMUL R26, R19, R20.reuse ;  /* 0x00000014131a7220 */ /* 0x080fe20000400000 */
[-C--:B------:R-:W-:Y:S01]  /*1280*/  FMUL R123, R21, R20.reuse ;  /* 0x00000014157b7220 */ /* 0x080fe20000400000 */
[-C--:B------:R-:W-:Y:S01]  /*1290*/  FMUL R121, R18, R20.reuse ;  /* 0x0000001412797220 */ /* 0x080fe20000400000 */
[-C--:B------:R-:W-:Y:S01]  /*12a0*/  FMUL R119, R23, R20.reuse ;  /* 0x0000001417777220 */ /* 0x080fe20000400000 */
[-C--:B------:R-:W-:Y:S01]  /*12b0*/  FMUL R117, R17, R20.reuse ;  /* 0x0000001411757220 */ /* 0x080fe20000400000 */
[-C--:B------:R-:W-:Y:S01]  /*12c0*/  FMUL R115, R16, R20.reuse ;  /* 0x0000001410737220 */ /* 0x080fe20000400000 */
[-C--:B------:R-:W-:Y:S01]  /*12d0*/  FMUL R113, R15, R20.reuse ;  /* 0x000000140f717220 */ /* 0x080fe20000400000 */
[-C--:B------:R-:W-:Y:S01]  /*12e0*/  FMUL R109, R14, R20.reuse ;  /* 0x000000140e6d7220 */ /* 0x080fe20000400000 */
[----:B------:R-:W-:Y:S01]  /*12f0*/  FMUL R111, R12, R20 ;  /* 0x000000140c6f7220 */ /* 0x000fe20000400000 */
[----:B------:R-:W-:Y:S05]  /*1300*/  @P0 BRA `(.L_x_1138) ;  /* 0x0000004000000947 */ /* 0x000fea0003800000 */
[----:B------:R-:W-:Y:S02]  /*1310*/  MOV R22, R94 ;  /* 0x0000005e00167202 */ /* 0x000fe40000000f00 */
[----:B------:R-:W-:-:S02]  /*1320*/  MOV R42, 0x1340 ;  /* 0x00001340002a7802 */ /* 0x000fc40000000f00 */
[----:B------:R-:W-:Y:S05]  /*1330*/  CALL.REL.NOINC `($__internal_25_$__cuda_sm20_rcp_rn_f32_slowpath) ;  /* 0x00004b5000007944 */ /* 0x000fea0003c00000 */
[----:B------:R-:W-:Y:S05]  /*1340*/  BRA `(.L_x_1139) ;  /* 0x0000004000007947 */ /* 0x000fea0003800000 */
.L_x_1138:
[----:B------:R-:W0:Y:S02]  /*1350*/  MUFU.RCP R29, R94 ;  /* 0x0000005e001d7308 */ /* 0x000e240000001000 */
[----:B0-----:R-:W-:-:S04]  /*1360*/  FFMA R20, R94, R29, -1 ;  /* 0xbf8000005e147423 */ /* 0x001fc8000000001d */
[----:B------:R-:W-:-:S04]  /*1370*/  FADD.FTZ R20, -R20, -RZ ;  /* 0x800000ff14147221 */ /* 0x000fc80000010100 */
[----:B------:R-:W-:Y:S02]  /*1380*/  FFMA R104, R29, R20, R29 ;  /* 0x000000141d687223 */ /* 0x000fe4000000001d */
.L_x_1139:
[----:B------:R-:W-:Y:S05]  /*1390*/  BSYNC B0 ;  /* 0x0000000000007941 */ /* 0x000fea0003800000 */
.L_x_1137:
[----:B------:R1:W2:Y:S01]  /*13a0*/  LDG.E R20, [R24.64] ;  /* 0x0000000e18147981 */ /* 0x0002a2000c1e1900 */
[----:B------:R-:W-:Y:S01]  /*13b0*/  MOV R31, 0x3e2aaaab ;  /* 0x3e2aaaab001f7802 */ /* 0x000fe20000000f00 */
[----:B------:R-:W3:Y:S01]  /*13c0*/  FCHK P0, R0, 6 ;  /* 0x40c0000000007902 */ /* 0x000ee20000000000 */
[----:B0-----:R-:W-:Y:S01]  /*13d0*/  MOV R22, 0x40c00000 ;  /* 0x40c0000000167802 */ /* 0x001fe20000000f00 */
[----:B------:R-:W-:Y:S01]  /*13e0*/  FMUL R29, R23, R12 ;  /* 0x0000000c171d7220 */ /* 0x000fe20000400000 */
[----:B------:R-:W-:Y:S01]  /*13f0*/  FMUL R28, R16, R14 ;  /* 0x0000000e101c7220 */ /* 0x000fe20000400000 */
[----:B------:R-:W-:Y:S01]  /*1400*/  FMUL R30, R17, R15 ;  /* 0x0000000f111e7220 */ /* 0x000fe20000400000 */
[----:B------:R-:W-:Y:S01]  /*1410*/  FADD R32, -R104, 1 ;  /* 0x3f80000068207421 */ /* 0x000fe20000000100 */
[----:B------:R-:W-:Y:S01]  /*1420*/  FFMA R22, R31, -R22, 1 ;  /* 0x3f8000001f167423 */ /* 0x000fe20000000816 */
[----:B------:R-:W-:Y:S01]  /*1430*/  BSSY B0, `(.L_x_1140) ;  /* 0x0000026000007945 */ /* 0x000fe20003800000 */
[----:B-1----:R-:W-:Y:S01]  /*1440*/  FFMA R24, R17, R12, -R28 ;  /* 0x0000000c11187223 */ /* 0x002fe2000000081c */
[----:B------:R-:W-:Y:S01]  /*1450*/  FFMA R25, R23, R14, -R30 ;  /* 0x0000000e17197223 */ /* 0x000fe2000000081e */
[----:B------:R-:W-:Y:S01]  /*1460*/  FFMA R31, R22, R31, 0.16666667163372039795 ;  /* 0x3e2aaaab161f7423 */ /* 0x000fe2000000001f */
[----:B------:R-:W-:Y:S01]  /*1470*/  FADD R45, R38, -R89 ;  /* 0x80000059262d7221 */ /* 0x000fe20000000000 */
[----:B------:R-:W-:-:S02]  /*1480*/  FMUL R47, R87, R85 ;  /* 0x00000055572f7220 */ /* 0x000fc40000400000 */
[----:B------:R-:W-:-:S04]  /*1490*/  FFMA R106, R0, R31, RZ ;  /* 0x0000001f006a7223 */ /* 0x000fc800000000ff */
[----:B------:R-:W-:-:S04]  /*14a0*/  FFMA R22, R106, -6, R0 ;  /* 0xc0c000006a167823 */ /* 0x000fc80000000000 */
[----:B------:R-:W-:Y:S01]  /*14b0*/  FFMA R106, R31, R22, R106 ;  /* 0x000000161f6a7223 */ /* 0x000fe2000000006a */
[----:B------:R-:W-:-:S04]  /*14c0*/  FFMA R22, R16, R15, -R29 ;  /* 0x0000000f10167223 */ /* 0x000fc8000000081d */
[----:B------:R-:W-:-:S04]  /*14d0*/  FMUL R28, R21, R22 ;  /* 0x00000016151c7220 */ /* 0x000fc80000400000 */
[----:B------:R-:W-:Y:S01]  /*14e0*/  FFMA R31, R19, R24, R28 ;  /* 0x00000018131f7223 */ /* 0x000fe2000000001c */
[----:B--2---:R-:W-:-:S04]  /*14f0*/  FMUL R54, R20, R85 ;  /* 0x0000005514367220 */ /* 0x004fc80000400000 */
        /* <DEDUP_REMOVED lines=9> */
[-C--:B------:R-:W-:Y:S01]  /*1590*/  FFMA R28, R26, R32.reuse, R29 ;  /* 0x000000201a1c7223 */ /* 0x080fe2000000001d */
[-C--:B------:R-:W-:Y:S01]  /*15a0*/  FFMA R29, R123, R32.reuse, R30 ;  /* 0x000000207b1d7223 */ /* 0x080fe2000000001e */
[-C--:B------:R-:W-:Y:S01]  /*15b0*/  FFMA R125, R113, R32.reuse, R48 ;  /* 0x00000020717d7223 */ /* 0x080fe20000000030 */
[-C--:B------:R-:W-:Y:S01]  /*15c0*/  FFMA R30, R121, R32.reuse, R34 ;  /* 0x00000020791e7223 */ /* 0x080fe20000000022 */
[-C--:B------:R-:W-:Y:S01]  /*15d0*/  FFMA R131, R119, R32.reuse, R40 ;  /* 0x0000002077837223 */ /* 0x080fe20000000028 */
[-C--:B------:R-:W-:Y:S01]  /*15e0*/  FFMA R135, R117, R32.reuse, R42 ;  /* 0x0000002075877223 */ /* 0x080fe2000000002a */
[-C--:B------:R-:W-:Y:S01]  /*15f0*/  FFMA R133, R115, R32.reuse, R46 ;  /* 0x0000002073857223 */ /* 0x080fe2000000002e */
[-C--:B------:R-:W-:Y:S01]  /*1600*/  FFMA R127, R109, R32.reuse, R50 ;  /* 0x000000206d7f7223 */ /* 0x080fe20000000032 */
[----:B------:R-:W-:Y:S01]  /*1610*/  FFMA R129, R111, R32, R52 ;  /* 0x000000206f817223 */ /* 0x000fe20000000034 */
[----:B------:R-:W-:Y:S01]  /*1620*/  FFMA R48, R18, R25, R31 ;  /* 0x0000001912307223 */ /* 0x000fe2000000001f */
[----:B---3--:R-:W-:Y:S05]  /*1630*/  @!P0 BRA `(.L_x_1141) ;  /* 0x0000005000008947 */ /* 0x008fea0003800000 */
[----:B------:R-:W-:Y:S02]  /*1640*/  MOV R32, R0 ;  /* 0x0000000000207202 */ /* 0x000fe40000000f00 */
[----:B------:R-:W-:-:S02]  /*1650*/  MOV R35, 0x40c00000 ;  /* 0x40c0000000237802 */ /* 0x000fc40000000f00 */
[----:B------:R-:W-:Y:S02]  /*1660*/  MOV R34, 0x1680 ;  /* 0x0000168000227802 */ /* 0x000fe40000000f00 */
[----:B------:R-:W-:Y:S05]  /*1670*/  CALL.REL.NOINC `($__internal_26_$__cuda_sm3x_div_rn_noftz_f32_slowpath) ;  /* 0x00004b7000007944 */ /* 0x000fea0003c00000 */
[----:B0-----:R-:W-:Y:S02]  /*1680*/  MOV R106, R32 ;  /* 0x00000020006a7202 */ /* 0x001fe40000000f00 */
.L_x_1141:
[----:B------:R-:W-:Y:S05]  /*1690*/  BSYNC B0 ;  /* 0x0000000000007941 */ /* 0x000fea0003800000 */
.L_x_1140:
[----:B------:R-:W-:-:S05]  /*16a0*/  MOV R37, R27 ;  /* 0x0000001b00257202 */ /* 0x000fca0000000f00 */
[----:B------:R0:W2:Y:S01]  /*16b0*/  LDG.E R41, [R36.64] ;  /* 0x0000000e24297981 */ /* 0x0000a2000c1e1900 */
[----:B------:R-:W-:Y:S01]  /*16c0*/  FMUL R32, R9, R8 ;  /* 0x0000000809207220 */ /* 0x000fe20000400000 */
[-C--:B------:R-:W-:Y:S01]  /*16d0*/  FMUL R139, R10, R86.reuse ;  /* 0x000000560a8b7220 */ /* 0x080fe20000400000 */
[----:B------:R-:W-:Y:S01]  /*16e0*/  FMUL R116, R11, R86 ;  /* 0x000000560b747220 */ /* 0x000fe20000400000 */
[C---:B------:R-:W-:Y:S01]  /*16f0*/  FMUL R27, R88.reuse, R90 ;  /* 0x0000005a581b7220 */ /* 0x040fe20000400000 */
[C---:B------:R-:W-:Y:S01]  /*1700*/  FFMA R141, R13.reuse, R86, -R32 ;  /* 0x000000560d8d7223 */ /* 0x040fe20000000820 */
[C---:B------:R-:W-:Y:S01]  /*1710*/  FMUL R120, R13.reuse, R88 ;  /* 0x000000580d787220 */ /* 0x040fe20000400000 */
[----:B------:R-:W-:Y:S01]  /*1720*/  FFMA R139, R88, R8, -R139 ;  /* 0x00000008588b7223 */ /* 0x000fe2000000088b */
[-C--:B------:R-:W-:Y:S01]  /*1730*/  FMUL R112, R13, R90.reuse ;  /* 0x0000005a0d707220 */ /* 0x080fe20000400000 */
[----:B------:R-:W-:Y:S01]  /*1740*/  FFMA R116, R9, R90, -R116 ;  /* 0x0000005a09747223 */ /* 0x000fe20000000874 */
[----:B------:R-:W-:Y:S01]  /*1750*/  FMUL R34, R141, R106 ;  /* 0x0000006a8d227220 */ /* 0x000fe20000400000 */
[C---:B------:R-:W-:Y:S01]  /*1760*/  FMUL R31, R92.reuse, R8 ;  /* 0x000000085c1f7220 */ /* 0x040fe20000400000 */
[C---:B------:R-:W-:Y:S01]  /*1770*/  FMUL R33, R9.reuse, R92 ;  /* 0x0000005c09217220 */ /* 0x040fe20000400000 */
[----:B------:R-:W-:Y:S01]  /*1780*/  FFMA R108, R92, R86, -R27 ;  /* 0x000000565c6c7223 */ /* 0x000fe2000000081b */
[----:B------:R-:W-:Y:S01]  /*1790*/  FFMA R120, R9, R10, -R120 ;  /* 0x0000000a09787223 */ /* 0x000fe20000000878 */
[----:B------:R-:W-:Y:S01]  /*17a0*/  FMUL R35, R139, R106 ;  /* 0x0000006a8b237220 */ /* 0x000fe20000400000 */
[C---:B------:R-:W-:Y:S01]  /*17b0*/  FFMA R112, R11.reuse, R8, -R112 ;  /* 0x000000080b707223 */ /* 0x040fe20000000870 */
[----:B------:R-:W-:Y:S01]  /*17c0*/  FMUL R38, R116, R106 ;  /* 0x0000006a74267220 */ /* 0x000fe20000400000 */
[----:B------:R-:W-:Y:S01]  /*17d0*/  FMUL R42, R98, R34 ;  /* 0x00000022622a7220 */ /* 0x000fe20000400000 */
[C---:B------:R-:W-:Y:S01]  /*17e0*/  FMUL R114, R11.reuse, R10 ;  /* 0x0000000a0b727220 */ /* 0x040fe20000400000 */
[----:B------:R-:W-:Y:S01]  /*17f0*/  FFMA R110, R10, R90, -R31 ;  /* 0x0000005a0a6e7223 */ /* 0x000fe2000000081f */
[----:B------:R-:W-:Y:S01]  /*1800*/  FFMA R118, R11, R88, -R33 ;  /* 0x000000580b767223 */ /* 0x000fe20000000821 */
[-C--:B------:R-:W-:Y:S01]  /*1810*/  FMUL R32, R108, R106.reuse ;  /* 0x0000006a6c207220 */ /* 0x080fe20000400000 */
[----:B------:R-:W-:Y:S01]  /*1820*/  FMUL R40, R58, R35 ;  /* 0x000000233a287220 */ /* 0x000fe20000400000 */
[-C--:B------:R-:W-:Y:S01]  /*1830*/  FMUL R39, R120, R106.reuse ;  /* 0x0000006a78277220 */ /* 0x080fe20000400000 */
[----:B------:R-:W-:Y:S01]  /*1840*/  ISETP.NE.U32.AND P0, PT, RZ, c[0x0][0x458], PT ;  /* 0x00011600ff007a0c */ /* 0x000fe20003f05070 */
[----:B0-----:R-:W-:Y:S01]  /*1850*/  FMUL R36, R112, R106 ;  /* 0x0000006a70247220 */ /* 0x001fe20000400000 */
[----:B------:R-:W-:Y:S01]  /*1860*/  FFMA R31, R43, R38, R42 ;  /* 0x000000262b1f7223 */ /* 0x000fe2000000002a */
[----:B------:R-:W-:Y:S01]  /*1870*/  FFMA R114, R13, R92, -R114 ;  /* 0x0000005c0d727223 */ /* 0x000fe20000000872 */
[----:B------:R-:W-:Y:S01]  /*1880*/  FMUL R33, R110, R106 ;  /* 0x0000006a6e217220 */ /* 0x000fe20000400000 */
[----:B------:R-:W-:Y:S01]  /*1890*/  FFMA R27, R57, R32, R40 ;  /* 0x00000020391b7223 */ /* 0x000fe20000000028 */
[----:B------:R-:W-:Y:S01]  /*18a0*/  FMUL R37, R118, R106 ;  /* 0x0000006a76257220 */ /* 0x000fe20000400000 */
[----:B------:R-:W-:Y:S01]  /*18b0*/  FMUL R46, R56, R39 ;  /* 0x00000027382e7220 */ /* 0x000fe20000400000 */
[----:B------:R-:W-:Y:S01]  /*18c0*/  ISETP.NE.AND.EX P0, PT, RZ, c[0x0][0x45c], PT, P0 ;  /* 0x00011700ff007a0c */ /* 0x000fe20003f05300 */
[----:B------:R-:W-:Y:S01]  /*18d0*/  FFMA R42, R100, R36, R31 ;  /* 0x00000024642a7223 */ /* 0x000fe2000000001f */
[----:B------:R-:W-:Y:S01]  /*18e0*/  FADD R40, -R45, R48 ;  /* 0x000000302d287221 */ /* 0x000fe20000000100 */
[----:B------:R-:W-:Y:S01]  /*18f0*/  FFMA R27, R96, R33, R27 ;  /* 0x00000021601b7223 */ /* 0x000fe2000000001b */
[----:B------:R-:W-:Y:S01]  /*1900*/  FMUL R31, R114, R106 ;  /* 0x0000006a721f7220 */ /* 0x000fe20000400000 */
[----:B------:R-:W-:-:S02]  /*1910*/  FFMA R45, R51, R37, R46 ;  /* 0x00000025332d7223 */ /* 0x000fc4000000002e */
[----:B------:R-:W-:Y:S02]  /*1920*/  FADD R27, R27, R42 ;  /* 0x0000002a1b1b7221 */ /* 0x000fe40000000000 */
[----:B------:R-:W-:-:S04]  /*1930*/  FFMA R46, R102, R31, R45 ;  /* 0x0000001f662e7223 */ /* 0x000fc8000000002d */
[----:B------:R-:W-:Y:S01]  /*1940*/  FADD R27, R27, R46 ;  /* 0x0000002e1b1b7221 */ /* 0x000fe20000000000 */
[----:B--2---:R-:W-:-:S04]  /*1950*/  FADD R40, R40, R41 ;  /* 0x0000002928287221 */ /* 0x004fc80000000000 */
[----:B------:R-:W-:-:S04]  /*1960*/  FMUL R42, R47, R40 ;  /* 0x000000282f2a7220 */ /* 0x000fc80000400000 */
[----:B------:R-:W-:Y:S01]  /*1970*/  FFMA R41, R54, R27, R42 ;  /* 0x0000001b36297223 */ /* 0x000fe2000000002a */
[----:B------:R-:W-:Y:S05]  /*1980*/  @!P0 BRA `(.L_x_1142) ;  /* 0x000002a000008947 */ /* 0x000fea0003800000 */
[----:B------:R-:W-:Y:S01]  /*1990*/  MOV R137, c[0x0][0x478] ;  /* 0x00011e0000897a02 */ /* 0x000fe20000000f00 */
[----:B------:R-:W-:Y:S02]  /*19a0*/  IMAD R47, R69, c[0x0][0x478], RZ ;  /* 0x00011e00452f7a24 */ /* 0x000fe400078e02ff */
[----:B------:R-:W-:Y:S02]  /*19b0*/  IMAD R49, R70, c[0x0][0x478], RZ ;  /* 0x00011e0046317a24 */ /* 0x000fe400078e02ff */
[----:B------:R-:W-:Y:S02]  /*19c0*/  IMAD R45, R68, c[0x0][0x478], RZ ;  /* 0x00011e00442d7a24 */ /* 0x000fe400078e02ff */
[----:B------:R-:W-:Y:S02]  /*19d0*/  IMAD R42, R71, c[0x0][0x478], RZ ;  /* 0x00011e00472a7a24 */ /* 0x000fe400078e02ff */
[----:B------:R-:W-:-:S02]  /*19e0*/  IMAD R143, R78, UR6, R47 ;  /* 0x000000064e8f7c24 */ /* 0x000fc4000f8e022f */
[----:B------:R-:W-:Y:S02]  /*19f0*/  IMAD R145, R80, UR6, R49 ;  /* 0x0000000650917c24 */ /* 0x000fe4000f8e0231 */
[----:B------:R-:W-:-:S04]  /*1a00*/  IMAD.WIDE.U32 R46, R76, R137, c[0x0][0x458] ;  /* 0x000116004c2e7625 */ /* 0x000fc800078e0089 */
[----:B------:R-:W-:-:S04]  /*1a10*/  IMAD.WIDE.U32 R48, R78, R137, c[0x0][0x458] ;  /* 0x000116004e307625 */ /* 0x000fc800078e0089 */
[----:B------:R-:W-:Y:S01]  /*1a20*/  IMAD.WIDE.U32 R54, R80, R137, c[0x0][0x458] ;  /* 0x0001160050367625 */ /* 0x000fe200078e0089 */
[----:B------:R-:W-:-:S03]  /*1a30*/  IADD3 R49, R49, R143, RZ ;  /* 0x0000008f31317210 */ /* 0x000fc60007ffe0ff */
[----:B------:R-:W-:Y:S01]  /*1a40*/  IMAD R45, R76, UR6, R45 ;  /* 0x000000064c2d7c24 */ /* 0x000fe2000f8e022d */
[----:B------:R-:W-:Y:S01]  /*1a50*/  IADD3 R55, R55, R145, RZ ;  /* 0x0000009137377210 */ /* 0x000fe20007ffe0ff */
[C---:B------:R-:W-:Y:S01]  /*1a60*/  IMAD R147, R81.reuse, UR6, R42 ;  /* 0x0000000651937c24 */ /* 0x040fe2000f8e022a */
[----:B------:R-:W2:Y:S01]  /*1a70*/  LDG.E R52, [R48.64] ;  /* 0x0000000e30347981 */ /* 0x000ea2000c1e1900 */
[----:B------:R-:W-:Y:S01]  /*1a80*/  IMAD.WIDE.U32 R136, R81, R137, c[0x0][0x458] ;  /* 0x0001160051887625 */ /* 0x000fe200078e0089 */
[----:B------:R-:W-:Y:S02]  /*1a90*/  IADD3 R47, R47, R45, RZ ;  /* 0x0000002d2f2f7210 */ /* 0x000fe40007ffe0ff */
[----:B------:R-:W3:Y:S02]  /*1aa0*/  LDG.E R60, [R48.64+0x4] ;  /* 0x0000040e303c7981 */ /* 0x000ee4000c1e1900 */
[----:B------:R-:W-:Y:S02]  /*1ab0*/  IADD3 R137, R137, R147, RZ ;  /* 0x0000009389897210 */ /* 0x000fe40007ffe0ff */
[----:B------:R-:W4:Y:S04]  /*1ac0*/  LDG.E R42, [R46.64] ;  /* 0x0000000e2e2a7981 */ /* 0x000f28000c1e1900 */
[----:B------:R-:W5:Y:S04]  /*1ad0*/  LDG.E R45, [R46.64+0x4] ;  /* 0x0000040e2e2d7981 */ /* 0x000f68000c1e1900 */
[----:B------:R-:W5:Y:S04]  /*1ae0*/  LDG.E R50, [R46.64+0x8] ;  /* 0x0000080e2e327981 */ /* 0x000f68000c1e1900 */
[----:B------:R-:W5:Y:S04]  /*1af0*/  LDG.E R122, [R48.64+0x8] ;  /* 0x0000080e307a7981 */ /* 0x000f68000c1e1900 */
[----:B------:R-:W5:Y:S04]  /*1b00*/  LDG.E R124, [R54.64] ;  /* 0x0000000e367c7981 */ /* 0x000f68000c1e1900 */
[----:B------:R-:W5:Y:S04]  /*1b10*/  LDG.E R126, [R54.64+0x4] ;  /* 0x0000040e367e7981 */ /* 0x000f68000c1e1900 */
[----:B------:R-:W5:Y:S04]  /*1b20*/  LDG.E R128, [R54.64+0x8] ;  /* 0x0000080e36807981 */ /* 0x000f68000c1e1900 */
[----:B------:R-:W5:Y:S04]  /*1b30*/  LDG.E R130, [R136.64] ;  /* 0x0000000e88827981 */ /* 0x000f68000c1e1900 */
        /* <DEDUP_REMOVED lines=8> */
[----:B------:R-:W-:Y:S01]  /*1bc0*/  FADD R124, RZ, -R124 ;  /* 0x8000007cff7c7221 */ /* 0x000fe20000000000 */
[----:B------:R-:W-:Y:S01]  /*1bd0*/  FADD R126, RZ, -R126 ;  /* 0x8000007eff7e7221 */ /* 0x000fe20000000000 */
[----:B------:R-:W-:Y:S01]  /*1be0*/  FADD R128, RZ, -R128 ;  /* 0x80000080ff807221 */ /* 0x000fe20000000000 */
[----:B------:R-:W-:Y:S01]  /*1bf0*/  FADD R130, RZ, -R130 ;  /* 0x80000082ff827221 */ /* 0x000fe20000000000 */
[----:B------:R-:W-:Y:S01]  /*1c00*/  FADD R132, RZ, -R132 ;  /* 0x80000084ff847221 */ /* 0x000fe20000000000 */
[----:B------:R-:W-:Y:S01]  /*1c10*/  FADD R134, RZ, -R134 ;  /* 0x80000086ff867221 */ /* 0x000fe20000000000 */
[----:B------:R-:W-:Y:S05]  /*1c20*/  BRA `(.L_x_1143) ;  /* 0x000003a000007947 */ /* 0x000fea0003800000 */
.L_x_1142:
[----:B------:R-:W-:-:S04]  /*1c30*/  ISETP.NE.U32.AND P0, PT, RZ, c[0x0][0x2d8], PT ;  /* 0x0000b600ff007a0c */ /* 0x000fc80003f05070 */
[----:B------:R-:W-:-:S13]  /*1c40*/  ISETP.NE.AND.EX P0, PT, RZ, c[0x0][0x2dc], PT, P0 ;  /* 0x0000b700ff007a0c */ /* 0x000fda0003f05300 */
[----:B------:R-:W-:Y:S01]  /*1c50*/  @P0 MOV R137, c[0x0][0x2f0] ;  /* 0x0000bc0000890a02 */ /* 0x000fe20000000f00 */
[----:B------:R-:W-:Y:S01]  /*1c60*/  @P0 IMAD R45, R68, c[0x0][0x2f0], RZ ;  /* 0x0000bc00442d0a24 */ /* 0x000fe200078e02ff */
[----:B------:R-:W-:Y:S01]  /*1c70*/  @P0 MOV R143, c[0x0][0x2f0] ;  /* 0x0000bc00008f0a02 */ /* 0x000fe20000000f00 */
[----:B------:R-:W-:Y:S01]  /*1c80*/  @P0 IMAD R47, R69, c[0x0][0x2f0], RZ ;  /* 0x0000bc00452f0a24 */ /* 0x000fe200078e02ff */
[----:B------:R-:W-:Y:S01]  /*1c90*/  @P0 MOV R145, c[0x0][0x2f0] ;  /* 0x0000bc0000910a02 */ /* 0x000fe20000000f00 */
[C---:B------:R-:W-:Y:S01]  /*1ca0*/  @P0 IMAD R45, R76.reuse, UR7, R45 ;  /* 0x000000074c2d0c24 */ /* 0x040fe2000f8e022d */
[----:B------:R-:W-:Y:S01]  /*1cb0*/  @P0 MOV R54, c[0x0][0x2f0] ;  /* 0x0000bc0000360a02 */ /* 0x000fe20000000f00 */
[----:B------:R-:W-:-:S04]  /*1cc0*/  @P0 IMAD.WIDE.U32 R136, R76, R137, c[0x0][0x2d8] ;  /* 0x0000b6004c880625 */ /* 0x000fc800078e0089 */
[----:B------:R-:W-:Y:S01]  /*1cd0*/  @P0 IMAD R49, R70, c[0x0][0x2f0], RZ ;  /* 0x0000bc0046310a24 */ /* 0x000fe200078e02ff */
[----:B------:R-:W-:Y:S01]  /*1ce0*/  @P0 IADD3 R137, R137, R45, RZ ;  /* 0x0000002d89890210 */ /* 0x000fe20007ffe0ff */
[----:B------:R-:W-:Y:S02]  /*1cf0*/  @P0 IMAD R55, R78, UR7, R47 ;  /* 0x000000074e370c24 */ /* 0x000fe4000f8e022f */
[----:B------:R-:W-:Y:S02]  /*1d00*/  @P0 IMAD R45, R80, UR7, R49 ;  /* 0x00000007502d0c24 */ /* 0x000fe4000f8e0231 */
[----:B------:R-:W-:Y:S01]  /*1d10*/  @P0 IMAD.WIDE.U32 R48, R78, R143, c[0x0][0x2d8] ;  /* 0x0000b6004e300625 */ /* 0x000fe200078e008f */
[----:B------:R0:W2:Y:S03]  /*1d20*/  @P0 LDG.E R52, [R136.64] ;  /* 0x0000000e88340981 */ /* 0x0000a6000c1e1900 */
[----:B------:R-:W-:Y:S01]  /*1d30*/  @P0 IMAD.WIDE.U32 R46, R80, R145, c[0x0][0x2d8] ;  /* 0x0000b600502e0625 */ /* 0x000fe200078e0091 */
[----:B------:R-:W-:Y:S01]  /*1d40*/  @P0 IADD3 R49, R49, R55, RZ ;  /* 0x0000003731310210 */ /* 0x000fe20007ffe0ff */
[----:B------:R0:W3:Y:S02]  /*1d50*/  @P0 LDG.E R50, [R136.64+0x4] ;  /* 0x0000040e88320981 */ /* 0x0000e4000c1e1900 */
[----:B------:R-:W-:Y:S01]  /*1d60*/  @P0 IMAD R42, R71, c[0x0][0x2f0], RZ ;  /* 0x0000bc00472a0a24 */ /* 0x000fe200078e02ff */
[----:B------:R-:W-:Y:S01]  /*1d70*/  @P0 IADD3 R47, R47, R45, RZ ;  /* 0x0000002d2f2f0210 */ /* 0x000fe20007ffe0ff */
[C---:B------:R-:W-:Y:S01]  /*1d80*/  @P0 IMAD.WIDE.U32 R54, R81.reuse, R54, c[0x0][0x2d8] ;  /* 0x0000b60051360625 */ /* 0x040fe200078e0036 */
[----:B------:R0:W4:Y:S03]  /*1d90*/  @P0 LDG.E R126, [R136.64+0x8] ;  /* 0x0000080e887e0981 */ /* 0x000126000c1e1900 */
[----:B------:R-:W-:Y:S01]  /*1da0*/  @P0 IMAD R45, R81, UR7, R42 ;  /* 0x00000007512d0c24 */ /* 0x000fe2000f8e022a */
[----:B------:R-:W5:Y:S04]  /*1db0*/  @P0 LDG.E R128, [R48.64] ;  /* 0x0000000e30800981 */ /* 0x000f68000c1e1900 */
[----:B------:R-:W-:Y:S01]  /*1dc0*/  @P0 IADD3 R55, R55, R45, RZ ;  /* 0x0000002d37370210 */ /* 0x000fe20007ffe0ff */
[----:B------:R-:W5:Y:S04]  /*1dd0*/  @P0 LDG.E R130, [R48.64+0x4] ;  /* 0x0000040e30820981 */ /* 0x000f68000c1e1900 */
[----:B------:R-:W5:Y:S04]  /*1de0*/  @P0 LDG.E R132, [R48.64+0x8] ;  /* 0x0000080e30840981 */ /* 0x000f68000c1e1900 */
[----:B------:R-:W5:Y:S04]  /*1df0*/  @P0 LDG.E R134, [R46.64] ;  /* 0x0000000e2e860981 */ /* 0x000f68000c1e1900 */
[----:B------:R-:W5:Y:S04]  /*1e00*/  @P0 LDG.E R138, [R46.64+0x4] ;  /* 0x0000040e2e8a0981 */ /* 0x000f68000c1e1900 */
[----:B------:R-:W5:Y:S04]  /*1e10*/  @P0 LDG.E R140, [R46.64+0x8] ;  /* 0x0000080e2e8c0981 */ /* 0x000f68000c1e1900 */
[----:B------:R-:W5:Y:S04]  /*1e20*/  @P0 LDG.E R142, [R54.64] ;  /* 0x0000000e368e0981 */ /* 0x000f68000c1e1900 */
[----:B------:R-:W5:Y:S04]  /*1e30*/  @P0 LDG.E R143, [R54.64+0x4] ;  /* 0x0000040e368f0981 */ /* 0x000f68000c1e1900 */
[----:B0-----:R-:W5:Y:S01]  /*1e40*/  @P0 LDG.E R136, [R54.64+0x8] ;  /* 0x0000080e36880981 */ /* 0x001f62000c1e1900 */
[----:B------:R-:W-:-:S02]  /*1e50*/  MOV R42, RZ ;  /* 0x000000ff002a7202 */ /* 0x000fc40000000f00 */
[----:B------:R-:W-:Y:S02]  /*1e60*/  MOV R45, RZ ;  /* 0x000000ff002d7202 */ /* 0x000fe40000000f00 */
[----:B------:R-:W-:Y:S02]  /*1e70*/  MOV R60, RZ ;  /* 0x000000ff003c7202 */ /* 0x000fe40000000f00 */
[----:B------:R-:W-:Y:S02]  /*1e80*/  MOV R122, RZ ;  /* 0x000000ff007a7202 */ /* 0x000fe40000000f00 */
[----:B------:R-:W-:Y:S01]  /*1e90*/  MOV R124, RZ ;  /* 0x000000ff007c7202 */ /* 0x000fe20000000f00 */
[----:B--2---:R-:W-:Y:S01]  /*1ea0*/  @P0 FADD R42, RZ, -R52 ;  /* 0x80000034ff2a0221 */ /* 0x004fe20000000000 */
[----:B------:R-:W-:Y:S01]  /*1eb0*/  MOV R52, RZ ;  /* 0x000000ff00347202 */ /* 0x000fe20000000f00 */
[----:B---3--:R-:W-:Y:S01]  /*1ec0*/  @P0 FADD R45, RZ, -R50 ;  /* 0x80000032ff2d0221 */ /* 0x008fe20000000000 */
[----:B------:R-:W-:Y:S01]  /*1ed0*/  MOV R50, RZ ;  /* 0x000000ff00327202 */ /* 0x000fe20000000f00 */
[----:B----4-:R-:W-:Y:S01]  /*1ee0*/  @P0 FADD R50, RZ, -R126 ;  /* 0x8000007eff320221 */ /* 0x010fe20000000000 */
[----:B------:R-:W-:Y:S01]  /*1ef0*/  MOV R126, RZ ;  /* 0x000000ff007e7202 */ /* 0x000fe20000000f00 */
[----:B-----5:R-:W-:Y:S01]  /*1f00*/  @P0 FADD R52, RZ, -R128 ;  /* 0x80000080ff340221 */ /* 0x020fe20000000000 */
[----:B------:R-:W-:Y:S01]  /*1f10*/  MOV R128, RZ ;  /* 0x000000ff00807202 */ /* 0x000fe20000000f00 */
[----:B------:R-:W-:Y:S01]  /*1f20*/  @P0 FADD R60, RZ, -R130 ;  /* 0x80000082ff3c0221 */ /* 0x000fe20000000000 */
[----:B------:R-:W-:Y:S01]  /*1f30*/  MOV R130, RZ ;  /* 0x000000ff00827202 */ /* 0x000fe20000000f00 */
[----:B------:R-:W-:Y:S01]  /*1f40*/  @P0 FADD R122, RZ, -R132 ;  /* 0x80000084ff7a0221 */ /* 0x000fe20000000000 */
[----:B------:R-:W-:Y:S01]  /*1f50*/  MOV R132, RZ ;  /* 0x000000ff00847202 */ /* 0x000fe20000000f00 */
[----:B------:R-:W-:Y:S01]  /*1f60*/  @P0 FADD R124, RZ, -R134 ;  /* 0x80000086ff7c0221 */ /* 0x000fe20000000000 */
[----:B------:R-:W-:Y:S01]  /*1f70*/  MOV R134, RZ ;  /* 0x000000ff00867202 */ /* 0x000fe20000000f00 */
[----:B------:R-:W-:Y:S01]  /*1f80*/  @P0 FADD R126, RZ, -R138 ;  /* 0x8000008aff7e0221 */ /* 0x000fe20000000000 */
[----:B------:R-:W-:Y:S01]  /*1f90*/  @P0 FADD R128, RZ, -R140 ;  /* 0x8000008cff800221 */ /* 0x000fe20000000000 */
[----:B------:R-:W-:Y:S01]  /*1fa0*/  @P0 FADD R130, RZ, -R142 ;  /* 0x8000008eff820221 */ /* 0x000fe20000000000 */
[----:B------:R-:W-:Y:S01]  /*1fb0*/  @P0 FADD R132, RZ, -R143 ;  /* 0x8000008fff840221 */ /* 0x000fe20000000000 */
[----:B------:R-:W-:-:S02]  /*1fc0*/  @P0 FADD R134, RZ, -R136 ;  /* 0x80000088ff860221 */ /* 0x000fc40000000000 */
.L_x_1143:
[----:B------:R-:W-:Y:S01]  /*1fd0*/  FADD R47, RZ, -R130 ;  /* 0x80000082ff2f7221 */ /* 0x000fe20000000000 */
[----:B------:R-:W-:Y:S01]  /*1fe0*/  FADD R132, RZ, -R132 ;  /* 0x80000084ff847221 */ /* 0x000fe20000000000 */
[----:B------:R-:W-:Y:S01]  /*1ff0*/  FADD R49, RZ, -R134 ;  /* 0x80000086ff317221 */ /* 0x000fe20000000000 */
[----:B------:R-:W-:Y:S01]  /*2000*/  BSSY B0, `(.L_x_1144) ;  /* 0x00000ae000007945 */ /* 0x000fe20003800000 */
[----:B------:R-:W-:Y:S01]  /*2010*/  FADD R42, R47, R42 ;  /* 0x0000002a2f2a7221 */ /* 0x000fe20000000000 */
[----:B------:R-:W-:Y:S01]  /*2020*/  FADD R47, RZ, R47 ;  /* 0x0000002fff2f7221 */ /* 0x000fe20000000000 */
[----:B------:R-:W-:Y:S01]  /*2030*/  FADD R46, R132, R45 ;  /* 0x0000002d842e7221 */ /* 0x000fe20000000000 */
[----:B------:R-:W-:Y:S01]  /*2040*/  FADD R45, RZ, R132 ;  /* 0x00000084ff2d7221 */ /* 0x000fe20000000000 */
[----:B------:R-:W-:Y:S01]  /*2050*/  FMUL R136, R6, R85 ;  /* 0x0000005506887220 */ /* 0x000fe20000400000 */
[----:B------:R-:W-:Y:S01]  /*2060*/  FADD R54, R47, R52 ;  /* 0x000000342f367221 */ /* 0x000fe20000000000 */
[----:B------:R-:W-:Y:S01]  /*2070*/  FADD R46, RZ, R46 ;  /* 0x0000002eff2e7221 */ /* 0x000fe20000000000 */
[----:B------:R-:W-:Y:S01]  /*2080*/  FADD R52, R45, R60 ;  /* 0x0000003c2d347221 */ /* 0x000fe20000000000 */
[----:B------:R-:W-:Y:S01]  /*2090*/  FADD R137, R47, R124 ;  /* 0x0000007c2f897221 */ /* 0x000fe20000000000 */
[----:B------:R-:W-:Y:S01]  /*20a0*/  FADD R124, R49, R50 ;  /* 0x00000032317c7221 */ /* 0x000fe20000000000 */
[----:B------:R-:W-:Y:S01]  /*20b0*/  FADD R49, RZ, R49 ;  /* 0x00000031ff317221 */ /* 0x000fe20000000000 */
[----:B------:R-:W-:Y:S01]  /*20c0*/  FADD R50, RZ, R42 ;  /* 0x0000002aff327221 */ /* 0x000fe20000000000 */
[----:B------:R-:W-:Y:S01]  /*20d0*/  FMUL R42, R39, R46 ;  /* 0x0000002e272a7220 */ /* 0x000fe20000400000 */
[----:B------:R-:W-:Y:S01]  /*20e0*/  FADD R52, RZ, R52 ;  /* 0x00000034ff347221 */ /* 0x000fe20000000000 */
[----:B------:R-:W-:Y:S01]  /*20f0*/  FADD R126, R45, R126 ;  /* 0x0000007e2d7e7221 */ /* 0x000fe20000000000 */
[C---:B------:R-:W-:Y:S01]  /*2100*/  FADD R48, R49.reuse, R122 ;  /* 0x0000007a31307221 */ /* 0x040fe20000000000 */
[----:B------:R-:W-:Y:S01]  /*2110*/  FADD R49, R49, R128 ;  /* 0x0000008031317221 */ /* 0x000fe20000000000 */
[----:B------:R-:W-:Y:S01]  /*2120*/  FADD R124, RZ, R124 ;  /* 0x0000007cff7c7221 */ /* 0x000fe20000000000 */
[----:B------:R-:W-:Y:S01]  /*2130*/  FADD R47, RZ, R54 ;  /* 0x00000036ff2f7221 */ /* 0x000fe20000000000 */
[----:B------:R-:W-:Y:S01]  /*2140*/  FFMA R42, R37, R50, R42 ;  /* 0x00000032252a7223 */ /* 0x000fe2000000002a */
[----:B------:R-:W-:Y:S01]  /*2150*/  FMUL R45, R34, R52 ;  /* 0x00000034222d7220 */ /* 0x000fe20000400000 */
[----:B------:R-:W-:Y:S01]  /*2160*/  FADD R128, RZ, R126 ;  /* 0x0000007eff807221 */ /* 0x000fe20000000000 */
[----:B------:R-:W-:Y:S01]  /*2170*/  FADD R48, RZ, R48 ;  /* 0x00000030ff307221 */ /* 0x000fe20000000000 */
[----:B------:R-:W-:Y:S01]  /*2180*/  FFMA R42, R31, R124, R42 ;  /* 0x0000007c1f2a7223 */ /* 0x000fe2000000002a */
[----:B------:R-:W-:Y:S01]  /*2190*/  FFMA R45, R38, R47, R45 ;  /* 0x0000002f262d7223 */ /* 0x000fe2000000002d */
[----:B------:R-:W-:Y:S01]  /*21a0*/  FADD R137, RZ, R137 ;  /* 0x00000089ff897221 */ /* 0x000fe20000000000 */
[----:B------:R-:W-:Y:S01]  /*21b0*/  FMUL R55, R35, R128 ;  /* 0x0000008023377220 */ /* 0x000fe20000400000 */
[----:B------:R-:W-:Y:S01]  /*21c0*/  FADD R42, RZ, R42 ;  /* 0x0000002aff2a7221 */ /* 0x000fe20000000000 */
[----:B------:R-:W-:Y:S01]  /*21d0*/  FFMA R45, R36, R48, R45 ;  /* 0x00000030242d7223 */ /* 0x000fe2000000002d */
[----:B------:R-:W-:Y:S01]  /*21e0*/  FADD R54, RZ, R49 ;  /* 0x00000031ff367221 */ /* 0x000fe20000000000 */
[----:B------:R-:W-:Y:S01]  /*21f0*/  FFMA R60, R32, R137, R55 ;  /* 0x00000089203c7223 */ /* 0x000fe20000000037 */
[----:B------:R-:W-:Y:S01]  /*2200*/  MOV R49, 0x3e2aaaab ;  /* 0x3e2aaaab00317802 */ /* 0x000fe20000000f00 */
[----:B------:R-:W-:Y:S01]  /*2210*/  FADD R42, R42, R45 ;  /* 0x0000002d2a2a7221 */ /* 0x000fe20000000000 */
[----:B------:R-:W-:Y:S01]  /*2220*/  MOV R122, 0x40c00000 ;  /* 0x40c00000007a7802 */ /* 0x000fe20000000f00 */
[----:B------:R-:W-:Y:S01]  /*2230*/  FFMA R45, R33, R54, R60 ;  /* 0x00000036212d7223 */ /* 0x000fe2000000003c */
[C---:B------:R-:W-:Y:S01]  /*2240*/  FFMA R126, R41.reuse, R47, RZ ;  /* 0x0000002f297e7223 */ /* 0x040fe200000000ff */
[----:B------:R-:W-:-:S02]  /*2250*/  FFMA R145, R41, R52, RZ ;  /* 0x0000003429917223 */ /* 0x000fc400000000ff */
[----:B------:R-:W-:Y:S01]  /*2260*/  FADD R42, R42, R45 ;  /* 0x0000002d2a2a7221 */ /* 0x000fe20000000000 */
[----:B------:R-:W-:Y:S01]  /*2270*/  FFMA R60, R49, -R122, 1 ;  /* 0x3f800000313c7423 */ /* 0x000fe2000000087a */
[----:B------:R-:W-:Y:S01]  /*2280*/  FMUL R45, R20, R85 ;  /* 0x00000055142d7220 */ /* 0x000fe20000400000 */
[----:B------:R-:W-:Y:S01]  /*2290*/  FFMA R122, R41, R50, RZ ;  /* 0x00000032297a7223 */ /* 0x000fe200000000ff */
[----:B------:R-:W-:Y:S01]  /*22a0*/  FADD R42, RZ, R42 ;  /* 0x0000002aff2a7221 */ /* 0x000fe20000000000 */
[----:B------:R-:W-:Y:S01]  /*22b0*/  FFMA R60, R60, R49, 0.16666667163372039795 ;  /* 0x3e2aaaab3c3c7423 */ /* 0x000fe20000000031 */
[----:B------:R-:W-:Y:S02]  /*22c0*/  FMUL R49, R87, R85 ;  /* 0x0000005557317220 */ /* 0x000fe40000400000 */
[-C--:B------:R-:W-:Y:S01]  /*22d0*/  FFMA R143, R45, R42.reuse, RZ ;  /* 0x0000002a2d8f7223 */ /* 0x080fe200000000ff */
[-C--:B------:R-:W-:Y:S01]  /*22e0*/  FFMA R130, R27, R42.reuse, RZ ;  /* 0x0000002a1b827223 */ /* 0x080fe200000000ff */
[----:B------:R-:W-:Y:S01]  /*22f0*/  FFMA R27, R42, R49, RZ ;  /* 0x000000312a1b7223 */ /* 0x000fe200000000ff */
[----:B------:R-:W-:Y:S01]  /*2300*/  FFMA R40, R40, R42, RZ ;  /* 0x0000002a28287223 */ /* 0x000fe200000000ff */
[----:B------:R-:W-:Y:S01]  /*2310*/  FFMA R49, R51, R143, R122 ;  /* 0x0000008f33317223 */ /* 0x000fe2000000007a */
[C---:B------:R-:W-:Y:S01]  /*2320*/  FADD R42, -R44.reuse, R51 ;  /* 0x000000332c2a7221 */ /* 0x040fe20000000100 */
[----:B------:R-:W-:Y:S01]  /*2330*/  FFMA R122, R41, R137, RZ ;  /* 0x00000089297a7223 */ /* 0x000fe200000000ff */
[-C--:B------:R-:W-:Y:S01]  /*2340*/  FFMA R55, R43, R143.reuse, R126 ;  /* 0x0000008f2b377223 */ /* 0x080fe2000000007e */
[----:B------:R-:W-:Y:S01]  /*2350*/  FFMA R51, R41, R46, RZ ;  /* 0x0000002e29337223 */ /* 0x000fe200000000ff */
[----:B------:R-:W-:Y:S01]  /*2360*/  FADD R43, -R44, R43 ;  /* 0x0000002b2c2b7221 */ /* 0x000fe20000000100 */
[C---:B------:R-:W-:Y:S01]  /*2370*/  FADD R44, R57.reuse, -R44 ;  /* 0x8000002c392c7221 */ /* 0x040fe20000000000 */
[-C--:B------:R-:W-:Y:S01]  /*2380*/  FFMA R57, R57, R143.reuse, R122 ;  /* 0x0000008f39397223 */ /* 0x080fe2000000007a */
[-C--:B------:R-:W-:Y:S01]  /*2390*/  FFMA R51, R56, R143.reuse, R51 ;  /* 0x0000008f38337223 */ /* 0x080fe20000000033 */
[C---:B------:R-:W-:Y:S01]  /*23a0*/  FADD R122, -R53.reuse, R56 ;  /* 0x00000038357a7221 */ /* 0x040fe20000000100 */
[----:B------:R-:W-:Y:S01]  /*23b0*/  FFMA R56, R98, R143, R145 ;  /* 0x0000008f62387223 */ /* 0x000fe20000000091 */
[----:B------:R-:W-:Y:S01]  /*23c0*/  FADD R98, -R53, R98 ;  /* 0x0000006235627221 */ /* 0x000fe20000000100 */
[----:B------:R-:W-:Y:S01]  /*23d0*/  FFMA R145, R41, R128, RZ ;  /* 0x0000008029917223 */ /* 0x000fe200000000ff */
[----:B------:R-:W-:Y:S01]  /*23e0*/  FADD R126, R58, -R53 ;  /* 0x800000353a7e7221 */ /* 0x000fe20000000000 */
[----:B------:R-:W-:Y:S01]  /*23f0*/  FMUL R141, R141, R56 ;  /* 0x000000388d8d7220 */ /* 0x000fe20000400000 */
[----:B------:R-:W-:Y:S01]  /*2400*/  FMUL R147, R120, R51 ;  /* 0x0000003378937220 */ /* 0x000fe20000400000 */
[C---:B------:R-:W-:Y:S01]  /*2410*/  FFMA R53, R41.reuse, R124, RZ ;  /* 0x0000007c29357223 */ /* 0x040fe200000000ff */
[----:B------:R-:W-:Y:S01]  /*2420*/  FFMA R58, R58, R143, R145 ;  /* 0x0000008f3a3a7223 */ /* 0x000fe20000000091 */
[----:B------:R-:W-:Y:S01]  /*2430*/  FFMA R149, R116, R55, R141 ;  /* 0x0000003774957223 */ /* 0x000fe2000000008d */
[----:B------:R-:W-:Y:S01]  /*2440*/  FFMA R147, R118, R49, R147 ;  /* 0x0000003176937223 */ /* 0x000fe20000000093 */
[C---:B------:R-:W-:Y:S01]  /*2450*/  FFMA R141, R41.reuse, R48, RZ ;  /* 0x00000030298d7223 */ /* 0x040fe200000000ff */
[-C--:B------:R-:W-:Y:S01]  /*2460*/  FFMA R53, R102, R143.reuse, R53 ;  /* 0x0000008f66357223 */ /* 0x080fe20000000035 */
[----:B------:R-:W-:Y:S01]  /*2470*/  FFMA R145, R41, R54, RZ ;  /* 0x0000003629917223 */ /* 0x000fe200000000ff */
[----:B------:R-:W-:Y:S01]  /*2480*/  FMUL R139, R139, R58 ;  /* 0x0000003a8b8b7220 */ /* 0x000fe20000400000 */
[----:B------:R-:W-:Y:S01]  /*2490*/  FFMA R41, R100, R143, R141 ;  /* 0x0000008f64297223 */ /* 0x000fe2000000008d */
[----:B------:R-:W-:Y:S01]  /*24a0*/  FFMA R147, R114, R53, R147 ;  /* 0x0000003572937223 */ /* 0x000fe20000000093 */
[-C--:B------:R-:W-:Y:S01]  /*24b0*/  FFMA R53, R53, R106.reuse, RZ ;  /* 0x0000006a35357223 */ /* 0x080fe200000000ff */
[-C--:B------:R-:W-:Y:S01]  /*24c0*/  FFMA R51, R51, R106.reuse, RZ ;  /* 0x0000006a33337223 */ /* 0x080fe200000000ff */
[-C--:B------:R-:W-:Y:S01]  /*24d0*/  FFMA R49, R49, R106.reuse, RZ ;  /* 0x0000006a31317223 */ /* 0x080fe200000000ff */
[C---:B------:R-:W-:Y:S01]  /*24e0*/  FADD R102, -R59.reuse, R102 ;  /* 0x000000663b667221 */ /* 0x040fe20000000100 */
[----:B------:R-:W-:Y:S01]  /*24f0*/  FADD R100, -R59, R100 ;  /* 0x000000643b647221 */ /* 0x000fe20000000100 */
[----:B------:R-:W-:Y:S01]  /*2500*/  FADD R116, R96, -R59 ;  /* 0x8000003b60747221 */ /* 0x000fe20000000000 */
[----:B------:R-:W-:Y:S01]  /*2510*/  FFMA R151, R108, R57, R139 ;  /* 0x000000396c977223 */ /* 0x000fe2000000008b */
[----:B------:R-:W-:Y:S01]  /*2520*/  FFMA R59, R96, R143, R145 ;  /* 0x0000008f603b7223 */ /* 0x000fe20000000091 */
[----:B------:R-:W-:Y:S01]  /*2530*/  FFMA R149, R112, R41, R149 ;  /* 0x0000002970957223 */ /* 0x000fe20000000095 */
[-C--:B------:R-:W-:Y:S01]  /*2540*/  FFMA R108, R56, R106.reuse, RZ ;  /* 0x0000006a386c7223 */ /* 0x080fe200000000ff */
[-C--:B------:R-:W-:Y:S01]  /*2550*/  FFMA R96, R55, R106.reuse, RZ ;  /* 0x0000006a37607223 */ /* 0x080fe200000000ff */
[-C--:B------:R-:W-:Y:S01]  /*2560*/  FFMA R112, R41, R106.reuse, RZ ;  /* 0x0000006a29707223 */ /* 0x080fe200000000ff */
[-C--:B------:R-:W-:Y:S01]  /*2570*/  FFMA R141, R58, R106.reuse, RZ ;  /* 0x0000006a3a8d7223 */ /* 0x080fe200000000ff */
[----:B------:R-:W-:Y:S01]  /*2580*/  FMUL R56, R11, R53 ;  /* 0x000000350b387220 */ /* 0x000fe20000400000 */
[----:B------:R-:W-:Y:S01]  /*2590*/  FMUL R41, R88, R51 ;  /* 0x0000003358297220 */ /* 0x000fe20000400000 */
[----:B------:R-:W-:Y:S01]  /*25a0*/  FMUL R58, R9, R49 ;  /* 0x00000031093a7220 */ /* 0x000fe20000400000 */
[-C--:B------:R-:W-:Y:S01]  /*25b0*/  FFMA R139, R57, R106.reuse, RZ ;  /* 0x0000006a398b7223 */ /* 0x080fe200000000ff */
[----:B------:R-:W-:Y:S01]  /*25c0*/  FFMA R145, R59, R106, RZ ;  /* 0x0000006a3b917223 */ /* 0x000fe200000000ff */
[----:B------:R-:W-:Y:S01]  /*25d0*/  FFMA R120, R110, R59, R151 ;  /* 0x0000003b6e787223 */ /* 0x000fe20000000097 */
[----:B------:R-:W-:Y:S01]  /*25e0*/  FFMA R59, R9, R51, -R56 ;  /* 0x00000033093b7223 */ /* 0x000fe20000000838 */
[----:B------:R-:W-:Y:S01]  /*25f0*/  FMUL R106, R11, R96 ;  /* 0x000000600b6a7220 */ /* 0x000fe20000400000 */
[-C--:B------:R-:W-:Y:S01]  /*2600*/  FFMA R41, R92, R53.reuse, -R41 ;  /* 0x000000355c297223 */ /* 0x080fe20000000829 */
[-C--:B------:R-:W-:Y:S01]  /*2610*/  FFMA R57, R13, R53.reuse, -R58 ;  /* 0x000000350d397223 */ /* 0x080fe2000000083a */
[-C--:B------:R-:W-:Y:S01]  /*2620*/  FMUL R56, R9, R108.reuse ;  /* 0x0000006c09387220 */ /* 0x080fe20000400000 */
[----:B------:R-:W-:Y:S01]  /*2630*/  FMUL R53, R10, R53 ;  /* 0x000000350a357220 */ /* 0x000fe20000400000 */
[C---:B------:R-:W-:Y:S01]  /*2640*/  FMUL R58, R13.reuse, R51 ;  /* 0x000000330d3a7220 */ /* 0x040fe20000400000 */
[-C--:B------:R-:W-:Y:S01]  /*2650*/  FMUL R55, R92, R49.reuse ;  /* 0x000000315c377220 */ /* 0x080fe20000400000 */
[----:B------:R-:W-:Y:S01]  /*2660*/  FFMA R114, R13, R108, -R106 ;  /* 0x0000006c0d727223 */ /* 0x000fe2000000086a */
[CC--:B------:R-:W-:Y:S01]  /*2670*/  FFMA R106, R11.reuse, R112.reuse, -R56 ;  /* 0x000000700b6a7223 */ /* 0x0c0fe20000000838 */
[-C--:B------:R-:W-:Y:S01]  /*2680*/  FFMA R53, R88, R49.reuse, -R53 ;  /* 0x0000003158357223 */ /* 0x080fe20000000835 */
[----:B------:R-:W-:Y:S01]  /*2690*/  FFMA R58, R11, R49, -R58 ;  /* 0x000000310b3a7223 */ /* 0x000fe2000000083a */
[----:B------:R-:W-:Y:S01]  /*26a0*/  FADD R56, RZ, R147 ;  /* 0x00000093ff387221 */ /* 0x000fe20000000000 */
[----:B------:R-:W-:Y:S01]  /*26b0*/  FFMA R55, R10, R51, -R55 ;  /* 0x000000330a377223 */ /* 0x000fe20000000837 */
[----:B------:R-:W-:Y:S01]  /*26c0*/  FMUL R49, R90, R112 ;  /* 0x000000705a317220 */ /* 0x000fe20000400000 */
[C---:B------:R-:W-:Y:S01]  /*26d0*/  FMUL R51, R86.reuse, R96 ;  /* 0x0000006056337220 */ /* 0x040fe20000400000 */
[----:B------:R-:W-:Y:S01]  /*26e0*/  FADD R149, R149, R56 ;  /* 0x0000003895957221 */ /* 0x000fe20000000000 */
[----:B------:R-:W-:Y:S01]  /*26f0*/  FMUL R110, R13, R112 ;  /* 0x000000700d6e7220 */ /* 0x000fe20000400000 */
[-C--:B------:R-:W-:Y:S01]  /*2700*/  FFMA R118, R86, R108.reuse, -R49 ;  /* 0x0000006c56767223 */ /* 0x080fe20000000831 */
[C---:B------:R-:W-:Y:S01]  /*2710*/  FMUL R49, R8.reuse, R108 ;  /* 0x0000006c08317220 */ /* 0x040fe20000400000 */
[C---:B------:R-:W-:Y:S01]  /*2720*/  FFMA R112, R8.reuse, R112, -R51 ;  /* 0x0000007008707223 */ /* 0x040fe20000000833 */
[----:B------:R-:W-:Y:S01]  /*2730*/  FMUL R51, R8, R145 ;  /* 0x0000009108337220 */ /* 0x000fe20000400000 */
[----:B------:R-:W-:Y:S01]  /*2740*/  FADD R138, R149, R120 ;  /* 0x00000078958a7221 */ /* 0x000fe20000000000 */
[-C--:B------:R-:W-:Y:S01]  /*2750*/  FFMA R110, R9, R96.reuse, -R110 ;  /* 0x00000060096e7223 */ /* 0x080fe2000000086e */
[----:B------:R-:W-:Y:S01]  /*2760*/  FFMA R96, R90, R96, -R49 ;  /* 0x000000605a607223 */ /* 0x000fe20000000831 */
[-C--:B------:R-:W-:Y:S01]  /*2770*/  FMUL R155, R10, R141.reuse ;  /* 0x0000008d0a9b7220 */ /* 0x080fe20000400000 */
[C---:B------:R-:W-:Y:S01]  /*2780*/  FMUL R49, R86.reuse, R141 ;  /* 0x0000008d56317220 */ /* 0x040fe20000400000 */
[-C--:B------:R-:W-:Y:S01]  /*2790*/  FFMA R108, R86, R139.reuse, -R51 ;  /* 0x0000008b566c7223 */ /* 0x080fe20000000833 */
[-C--:B------:R-:W-:Y:S01]  /*27a0*/  FMUL R51, R88, R139.reuse ;  /* 0x0000008b58337220 */ /* 0x080fe20000400000 */
[----:B------:R-:W0:Y:S01]  /*27b0*/  FCHK P0, R138, 6 ;  /* 0x40c000008a007902 */ /* 0x000e220000000000 */
[-C--:B------:R-:W-:Y:S01]  /*27c0*/  FMUL R151, R90, R139.reuse ;  /* 0x0000008b5a977220 */ /* 0x080fe20000400000 */
[C---:B------:R-:W-:Y:S01]  /*27d0*/  FFMA R134, R92.reuse, R139, -R155 ;  /* 0x0000008b5c867223 */ /* 0x040fe2000000089b */
[-C--:B------:R-:W-:Y:S01]  /*27e0*/  FMUL R153, R92, R145.reuse ;  /* 0x000000915c997220 */ /* 0x080fe20000400000 */
[-C--:B------:R-:W-:Y:S01]  /*27f0*/  FFMA R139, R90, R145.reuse, -R49 ;  /* 0x000000915a8b7223 */ /* 0x080fe20000000831 */
[----:B------:R-:W-:Y:S01]  /*2800*/  FFMA R145, R10, R145, -R51 ;  /* 0x000000910a917223 */ /* 0x000fe20000000833 */
[----:B------:R-:W-:Y:S01]  /*2810*/  FADD R41, RZ, R41 ;  /* 0x00000029ff297221 */ /* 0x000fe20000000000 */
[----:B------:R-:W-:Y:S01]  /*2820*/  FADD R51, RZ, R53 ;  /* 0x00000035ff337221 */ /* 0x000fe20000000000 */
[----:B------:R-:W-:Y:S01]  /*2830*/  FADD R53, RZ, R55 ;  /* 0x00000037ff357221 */ /* 0x000fe20000000000 */
[----:B------:R-:W-:Y:S01]  /*2840*/  FADD R55, RZ, R57 ;  /* 0x00000039ff377221 */ /* 0x000fe20000000000 */
[----:B------:R-:W-:Y:S01]  /*2850*/  FADD R49, R41, R118 ;  /* 0x0000007629317221 */ /* 0x000fe20000000000 */
[----:B------:R-:W-:Y:S01]  /*2860*/  FADD R57, RZ, R114 ;  /* 0x00000072ff397221 */ /* 0x000fe20000000000 */
[----:B------:R-:W-:Y:S01]  /*2870*/  FFMA R41, R60, R138, RZ ;  /* 0x0000008a3c297223 */ /* 0x000fe200000000ff */
[----:B------:R-:W-:Y:S01]  /*2880*/  FADD R56, RZ, R58 ;  /* 0x0000003aff387221 */ /* 0x000fe20000000000 */
[----:B------:R-:W-:Y:S01]  /*2890*/  FADD R58, RZ, R59 ;  /* 0x0000003bff3a7221 */ /* 0x000fe20000000000 */
[----:B------:R-:W-:Y:S01]  /*28a0*/  FADD R57, R57, R134 ;  /* 0x0000008639397221 */ /* 0x000fe20000000000 */
[-C--:B------:R-:W-:Y:S01]  /*28b0*/  FFMA R151, R8, R141.reuse, -R151 ;  /* 0x0000008d08977223 */ /* 0x080fe20000000897 */
[----:B------:R-:W-:Y:S01]  /*28c0*/  FFMA R132, R88, R141, -R153 ;  /* 0x0000008d58847223 */ /* 0x000fe20000000899 */
[----:B------:R-:W-:Y:S01]  /*28d0*/  FADD R53, R53, R96 ;  /* 0x0000006035357221 */ /* 0x000fe20000000000 */
[----:B------:R-:W-:Y:S01]  /*28e0*/  FADD R59, RZ, R106 ;  /* 0x0000006aff3b7221 */ /* 0x000fe20000000000 */
[----:B------:R-:W-:Y:S01]  /*28f0*/  FFMA R134, R41, -6, R138 ;  /* 0xc0c0000029867823 */ /* 0x000fe2000000008a */
[----:B------:R-:W-:Y:S01]  /*2900*/  FADD R96, RZ, R110 ;  /* 0x0000006eff607221 */ /* 0x000fe20000000000 */
[----:B------:R-:W-:Y:S01]  /*2910*/  FMUL R141, R72, R5 ;  /* 0x00000005488d7220 */ /* 0x000fe20000400000 */
[----:B------:R-:W-:Y:S01]  /*2920*/  FMUL R118, R77, R7 ;  /* 0x000000074d767220 */ /* 0x000fe20000400000 */
[----:B------:R-:W-:Y:S01]  /*2930*/  FMUL R120, R74, R73 ;  /* 0x000000494a787220 */ /* 0x000fe20000400000 */
[----:B------:R-:W-:Y:S01]  /*2940*/  FADD R51, R51, R112 ;  /* 0x0000007033337221 */ /* 0x000fe20000000000 */
[----:B------:R-:W-:Y:S01]  /*2950*/  FADD R55, R55, R108 ;  /* 0x0000006c37377221 */ /* 0x000fe20000000000 */
[----:B------:R-:W-:Y:S01]  /*2960*/  FADD R58, R58, R139 ;  /* 0x0000008b3a3a7221 */ /* 0x000fe20000000000 */
[----:B------:R-:W-:Y:S01]  /*2970*/  FADD R59, R59, R132 ;  /* 0x000000843b3b7221 */ /* 0x000fe20000000000 */
[----:B------:R-:W-:Y:S01]  /*2980*/  FFMA R134, R60, R134, R41 ;  /* 0x000000863c867223 */ /* 0x000fe20000000029 */
[----:B------:R-:W-:Y:S01]  /*2990*/  FADD R56, R56, R151 ;  /* 0x0000009738387221 */ /* 0x000fe20000000000 */
[----:B------:R-:W-:Y:S01]  /*29a0*/  FADD R96, R96, R145 ;  /* 0x0000009160607221 */ /* 0x000fe20000000000 */
[----:B------:R-:W-:Y:S01]  /*29b0*/  FMUL R139, R87, 4 ;  /* 0x40800000578b7820 */ /* 0x000fe20000400000 */
[----:B------:R-:W-:Y:S01]  /*29c0*/  FADD R41, -R104, 1 ;  /* 0x3f80000068297421 */ /* 0x000fe20000000100 */
[----:B------:R-:W-:Y:S01]  /*29d0*/  FFMA R114, R74, R7, -R141 ;  /* 0x000000074a727223 */ /* 0x000fe2000000088d */
[----:B------:R-:W-:Y:S01]  /*29e0*/  FFMA R118, R73, R5, -R118 ;  /* 0x0000000549767223 */ /* 0x000fe20000000876 */
[----:B------:R-:W-:Y:S01]  /*29f0*/  FFMA R120, R77, R72, -R120 ;  /* 0x000000484d787223 */ /* 0x000fe20000000878 */
[-C--:B------:R-:W-:Y:S01]  /*2a00*/  FFMA R39, R39, R143.reuse, RZ ;  /* 0x0000008f27277223 */ /* 0x080fe200000000ff */
[-C--:B------:R-:W-:Y:S01]  /*2a10*/  FFMA R60, R38, R143.reuse, RZ ;  /* 0x0000008f263c7223 */ /* 0x080fe200000000ff */
[-C--:B------:R-:W-:Y:S01]  /*2a20*/  FFMA R106, R36, R143.reuse, RZ ;  /* 0x0000008f246a7223 */ /* 0x080fe200000000ff */
[-C--:B------:R-:W-:Y:S01]  /*2a30*/  FFMA R108, R35, R143.reuse, RZ ;  /* 0x0000008f236c7223 */ /* 0x080fe200000000ff */
[-C--:B------:R-:W-:Y:S01]  /*2a40*/  FFMA R37, R37, R143.reuse, RZ ;  /* 0x0000008f25257223 */ /* 0x080fe200000000ff */
[-C--:B------:R-:W-:Y:S01]  /*2a50*/  FFMA R110, R34, R143.reuse, RZ ;  /* 0x0000008f226e7223 */ /* 0x080fe200000000ff */
[-C--:B------:R-:W-:Y:S01]  /*2a60*/  FFMA R112, R33, R143.reuse, RZ ;  /* 0x0000008f21707223 */ /* 0x080fe200000000ff */
[----:B------:R-:W-:Y:S01]  /*2a70*/  FFMA R132, R32, R143, RZ ;  /* 0x0000008f20847223 */ /* 0x000fe200000000ff */
[----:B0-----:R-:W-:Y:S05]  /*2a80*/  @!P0 BRA `(.L_x_1145) ;  /* 0x0000005000008947 */ /* 0x001fea0003800000 */
[----:B------:R-:W-:Y:S02]  /*2a90*/  MOV R32, R138 ;  /* 0x0000008a00207202 */ /* 0x000fe40000000f00 */
[----:B------:R-:W-:-:S02]  /*2aa0*/  MOV R35, 0x40c00000 ;  /* 0x40c0000000237802 */ /* 0x000fc40000000f00 */
[----:B------:R-:W-:Y:S02]  /*2ab0*/  MOV R34, 0x2ad0 ;  /* 0x00002ad000227802 */ /* 0x000fe40000000f00 */
[----:B------:R-:W-:Y:S05]  /*2ac0*/  CALL.REL.NOINC `($__internal_26_$__cuda_sm3x_div_rn_noftz_f32_slowpath) ;  /* 0x0000372000007944 */ /* 0x000fea0003c00000 */
[----:B0-----:R-:W-:Y:S02]  /*2ad0*/  MOV R134, R32 ;  /* 0x0000002000867202 */ /* 0x001fe40000000f00 */
.L_x_1145:
[----:B------:R-:W-:Y:S05]  /*2ae0*/  BSYNC B0 ;  /* 0x0000000000007941 */ /* 0x000fea0003800000 */
.L_x_1144:
[C---:B------:R-:W-:Y:S01]  /*2af0*/  FFMA R32, R28.reuse, R137, RZ ;  /* 0x000000891c207223 */ /* 0x040fe200000000ff */
[----:B------:R-:W-:Y:S01]  /*2b00*/  FFMA R143, R31, R143, RZ ;  /* 0x0000008f1f8f7223 */ /* 0x000fe200000000ff */
[-C--:B------:R-:W-:Y:S01]  /*2b10*/  FFMA R31, R29, R47.reuse, RZ ;  /* 0x0000002f1d1f7223 */ /* 0x080fe200000000ff */
[C---:B------:R-:W-:Y:S01]  /*2b20*/  FFMA R33, R28.reuse, R47, RZ ;  /* 0x0000002f1c217223 */ /* 0x040fe200000000ff */
[----:B------:R-:W-:Y:S01]  /*2b30*/  FFMA R140, R131, R128, R32 ;  /* 0x00000080838c7223 */ /* 0x000fe20000000020 */
[CC--:B------:R-:W-:Y:S01]  /*2b40*/  FFMA R32, R29.reuse, R137.reuse, RZ ;  /* 0x000000891d207223 */ /* 0x0c0fe200000000ff */
[-C--:B------:R-:W-:Y:S01]  /*2b50*/  FFMA R35, R28, R50.reuse, RZ ;  /* 0x000000321c237223 */ /* 0x080fe200000000ff */
[----:B------:R-:W-:Y:S01]  /*2b60*/  FFMA R29, R29, R50, RZ ;  /* 0x000000321d1d7223 */ /* 0x000fe200000000ff */
[-C--:B------:R-:W-:Y:S01]  /*2b70*/  FFMA R28, R3, R137.reuse, RZ ;  /* 0x00000089031c7223 */ /* 0x080fe200000000ff */
[C---:B------:R-:W-:Y:S01]  /*2b80*/  FFMA R142, R135.reuse, R128, R32 ;  /* 0x00000080878e7223 */ /* 0x040fe20000000020 */
[C---:B------:R-:W-:Y:S01]  /*2b90*/  FFMA R31, R135.reuse, R52, R31 ;  /* 0x00000034871f7223 */ /* 0x040fe2000000001f */
[----:B------:R-:W-:Y:S01]  /*2ba0*/  FFMA R135, R135, R46, R29 ;  /* 0x0000002e87877223 */ /* 0x000fe2000000001d */
[----:B------:R-:W-:Y:S01]  /*2bb0*/  FFMA R29, R4, R137, RZ ;  /* 0x00000089041d7223 */ /* 0x000fe200000000ff */
[----:B------:R-:W-:Y:S01]  /*2bc0*/  FFMA R28, R7, R47, R28 ;  /* 0x0000002f071c7223 */ /* 0x000fe2000000001c */
[-C--:B------:R-:W-:Y:S01]  /*2bd0*/  FFMA R32, R2, R137.reuse, RZ ;  /* 0x0000008902207223 */ /* 0x080fe200000000ff */
[----:B------:R-:W-:Y:S01]  /*2be0*/  FFMA R34, R30, R137, RZ ;  /* 0x000000891e227223 */ /* 0x000fe200000000ff */
[-C--:B------:R-:W-:Y:S01]  /*2bf0*/  FFMA R29, R72, R47.reuse, R29 ;  /* 0x0000002f481d7223 */ /* 0x080fe2000000001d */
[-C--:B------:R-:W-:Y:S01]  /*2c00*/  FFMA R28, R5, R50.reuse, R28 ;  /* 0x00000032051c7223 */ /* 0x080fe2000000001c */
[CC--:B------:R-:W-:Y:S01]  /*2c10*/  FFMA R36, R30.reuse, R47.reuse, RZ ;  /* 0x0000002f1e247223 */ /* 0x0c0fe200000000ff */
[-C--:B------:R-:W-:Y:S01]  /*2c20*/  FFMA R38, R30, R50.reuse, RZ ;  /* 0x000000321e267223 */ /* 0x080fe200000000ff */
[----:B------:R-:W-:Y:S01]  /*2c30*/  FFMA R29, R74, R50, R29 ;  /* 0x000000324a1d7223 */ /* 0x000fe2000000001d */
[----:B------:R-:W-:Y:S01]  /*2c40*/  FADD R138, RZ, R28 ;  /* 0x0000001cff8a7221 */ /* 0x000fe20000000000 */
[----:B------:R-:W-:Y:S01]  /*2c50*/  FFMA R32, R73, R47, R32 ;  /* 0x0000002f49207223 */ /* 0x000fe20000000020 */
[----:B------:R-:W-:Y:S01]  /*2c60*/  FFMA R30, R3, R128, RZ ;  /* 0x00000080031e7223 */ /* 0x000fe200000000ff */
[----:B------:R-:W-:Y:S01]  /*2c70*/  FADD R28, RZ, R29 ;  /* 0x0000001dff1c7221 */ /* 0x000fe20000000000 */
[----:B------:R-:W-:Y:S01]  /*2c80*/  FFMA R26, R26, R138, RZ ;  /* 0x0000008a1a1a7223 */ /* 0x000fe200000000ff */
[----:B------:R-:W-:Y:S01]  /*2c90*/  FFMA R32, R77, R50, R32 ;  /* 0x000000324d207223 */ /* 0x000fe20000000020 */
[----:B------:R-:W-:Y:S01]  /*2ca0*/  FFMA R30, R7, R52, R30 ;  /* 0x00000034071e7223 */ /* 0x000fe2000000001e */
[-C--:B------:R-:W-:Y:S01]  /*2cb0*/  FFMA R29, R4, R128.reuse, RZ ;  /* 0x00000080041d7223 */ /* 0x080fe200000000ff */
[----:B------:R-:W-:Y:S01]  /*2cc0*/  FFMA R50, R133, R128, R34 ;  /* 0x0000008085327223 */ /* 0x000fe20000000022 */
[----:B------:R-:W-:Y:S01]  /*2cd0*/  FFMA R34, R123, R28, R26 ;  /* 0x0000001c7b227223 */ /* 0x000fe2000000001a */
[----:B------:R-:W-:Y:S01]  /*2ce0*/  FADD R26, RZ, R32 ;  /* 0x00000020ff1a7221 */ /* 0x000fe20000000000 */
[----:B------:R-:W-:Y:S01]  /*2cf0*/  FFMA R30, R5, R46, R30 ;  /* 0x0000002e051e7223 */ /* 0x000fe2000000001e */
[----:B------:R-:W-:Y:S01]  /*2d00*/  FFMA R128, R2, R128, RZ ;  /* 0x0000008002807223 */ /* 0x000fe200000000ff */
[-C--:B------:R-:W-:Y:S01]  /*2d10*/  FFMA R29, R72, R52.reuse, R29 ;  /* 0x00000034481d7223 */ /* 0x080fe2000000001d */
[----:B------:R-:W-:Y:S01]  /*2d20*/  FFMA R47, R133, R52, R36 ;  /* 0x00000034852f7223 */ /* 0x000fe20000000024 */
[----:B------:R-:W-:Y:S01]  /*2d30*/  FFMA R34, R121, R26, R34 ;  /* 0x0000001a79227223 */ /* 0x000fe20000000022 */
[----:B------:R-:W-:Y:S01]  /*2d40*/  FADD R30, RZ, R30 ;  /* 0x0000001eff1e7221 */ /* 0x000fe20000000000 */
[----:B------:R-:W-:Y:S01]  /*2d50*/  FFMA R128, R73, R52, R128 ;  /* 0x0000003449807223 */ /* 0x000fe20000000080 */
[----:B------:R-:W-:Y:S01]  /*2d60*/  FFMA R29, R74, R46, R29 ;  /* 0x0000002e4a1d7223 */ /* 0x000fe2000000001d */
[----:B------:R-:W-:Y:S01]  /*2d70*/  FFMA R36, R3, R54, RZ ;  /* 0x0000003603247223 */ /* 0x000fe200000000ff */
[----:B------:R-:W-:Y:S01]  /*2d80*/  FFMA R144, R133, R46, R38 ;  /* 0x0000002e85907223 */ /* 0x000fe20000000026 */
[----:B------:R-:W-:Y:S01]  /*2d90*/  FFMA R38, R119, R30, R34 ;  /* 0x0000001e77267223 */ /* 0x000fe20000000022 */
[----:B------:R-:W-:Y:S01]  /*2da0*/  FADD R32, RZ, R29 ;  /* 0x0000001dff207221 */ /* 0x000fe20000000000 */
[----:B------:R-:W-:Y:S01]  /*2db0*/  FFMA R34, R77, R46, R128 ;  /* 0x0000002e4d227223 */ /* 0x000fe20000000080 */
[----:B------:R-:W-:Y:S01]  /*2dc0*/  FFMA R36, R7, R48, R36 ;  /* 0x0000003007247223 */ /* 0x000fe20000000024 */
[----:B------:R-:W-:Y:S01]  /*2dd0*/  FFMA R29, R4, R54, RZ ;  /* 0x00000036041d7223 */ /* 0x000fe200000000ff */
[----:B------:R-:W-:Y:S01]  /*2de0*/  FFMA R38, R117, R32, R38 ;  /* 0x0000002075267223 */ /* 0x000fe20000000026 */
[----:B------:R-:W-:Y:S01]  /*2df0*/  FADD R34, RZ, R34 ;  /* 0x00000022ff227221 */ /* 0x000fe20000000000 */
[----:B------:R-:W-:Y:S01]  /*2e00*/  FFMA R36, R5, R124, R36 ;  /* 0x0000007c05247223 */ /* 0x000fe20000000024 */
[----:B------:R-:W-:Y:S01]  /*2e10*/  FFMA R35, R131, R46, R35 ;  /* 0x0000002e83237223 */ /* 0x000fe20000000023 */
[----:B------:R-:W-:Y:S01]  /*2e20*/  FFMA R130, R95, R138, R130 ;  /* 0x0000008a5f827223 */ /* 0x000fe20000000082 */
[----:B------:R-:W-:Y:S01]  /*2e30*/  FFMA R46, R115, R34, R38 ;  /* 0x00000022732e7223 */ /* 0x000fe20000000026 */
[----:B------:R-:W-:Y:S01]  /*2e40*/  FADD R36, RZ, R36 ;  /* 0x00000024ff247221 */ /* 0x000fe20000000000 */
[----:B------:R-:W-:Y:S01]  /*2e50*/  FFMA R29, R72, R48, R29 ;  /* 0x00000030481d7223 */ /* 0x000fe2000000001d */
[----:B------:R-:W-:Y:S01]  /*2e60*/  FFMA R38, R2, R54, RZ ;  /* 0x0000003602267223 */ /* 0x000fe200000000ff */
[----:B------:R-:W-:Y:S01]  /*2e70*/  FFMA R130, R93, R28, R130 ;  /* 0x0000001c5d827223 */ /* 0x000fe20000000082 */
[----:B------:R-:W-:Y:S01]  /*2e80*/  FFMA R128, R113, R36, R46 ;  /* 0x0000002471807223 */ /* 0x000fe2000000002e */
[----:B------:R-:W-:Y:S01]  /*2e90*/  FFMA R29, R74, R124, R29 ;  /* 0x0000007c4a1d7223 */ /* 0x000fe2000000001d */
[----:B------:R-:W-:Y:S01]  /*2ea0*/  FFMA R46, R73, R48, R38 ;  /* 0x00000030492e7223 */ /* 0x000fe20000000026 */
[----:B------:R-:W0:Y:S01]  /*2eb0*/  MUFU.RCP R93, R94 ;  /* 0x0000005e005d7308 */ /* 0x000e220000001000 */
[----:B------:R-:W-:Y:S01]  /*2ec0*/  FFMA R130, R101, R26, R130 ;  /* 0x0000001a65827223 */ /* 0x000fe20000000082 */
[----:B------:R-:W-:Y:S01]  /*2ed0*/  FADD R38, RZ, R29 ;  /* 0x0000001dff267221 */ /* 0x000fe20000000000 */
[----:B------:R-:W-:Y:S01]  /*2ee0*/  FFMA R46, R77, R124, R46 ;  /* 0x0000007c4d2e7223 */ /* 0x000fe2000000002e */
[----:B------:R-:W-:Y:S01]  /*2ef0*/  FFMA R33, R131, R52, R33 ;  /* 0x0000003483217223 */ /* 0x000fe20000000021 */
[----:B------:R-:W-:Y:S01]  /*2f00*/  FFMA R130, R99, R30, R130 ;  /* 0x0000001e63827223 */ /* 0x000fe20000000082 */
[----:B------:R-:W-:Y:S01]  /*2f10*/  FFMA R128, R109, R38, R128 ;  /* 0x000000266d807223 */ /* 0x000fe20000000080 */
[----:B------:R-:W-:Y:S01]  /*2f20*/  FADD R46, RZ, R46 ;  /* 0x0000002eff2e7221 */ /* 0x000fe20000000000 */
[C---:B------:R-:W-:Y:S01]  /*2f30*/  FFMA R140, R125.reuse, R54, R140 ;  /* 0x000000367d8c7223 */ /* 0x040fe2000000008c */
[C---:B------:R-:W-:Y:S01]  /*2f40*/  FFMA R52, R125.reuse, R48, R33 ;  /* 0x000000307d347223 */ /* 0x040fe20000000021 */
[----:B------:R-:W-:Y:S01]  /*2f50*/  FFMA R125, R125, R124, R35 ;  /* 0x0000007c7d7d7223 */ /* 0x000fe20000000023 */
[----:B------:R-:W-:Y:S01]  /*2f60*/  FFMA R128, R111, R46, R128 ;  /* 0x0000002e6f807223 */ /* 0x000fe20000000080 */
[----:B------:R-:W-:Y:S01]  /*2f70*/  FFMA R130, R97, R32, R130 ;  /* 0x0000002061827223 */ /* 0x000fe20000000082 */
[-C--:B------:R-:W-:Y:S01]  /*2f80*/  FFMA R135, R127, R124.reuse, R135 ;  /* 0x0000007c7f877223 */ /* 0x080fe20000000087 */
[----:B------:R-:W-:Y:S01]  /*2f90*/  FFMA R144, R129, R124, R144 ;  /* 0x0000007c81907223 */ /* 0x000fe20000000090 */
[----:B------:R-:W-:Y:S01]  /*2fa0*/  FADD R35, RZ, -R128 ;  /* 0x80000080ff237221 */ /* 0x000fe20000000000 */
[C---:B0-----:R-:W-:Y:S01]  /*2fb0*/  FFMA R29, -R94.reuse, R93, 1 ;  /* 0x3f8000005e1d7423 */ /* 0x041fe2000000015d */
[----:B------:R-:W-:Y:S01]  /*2fc0*/  FFMA R130, R103, R34, R130 ;  /* 0x0000002267827223 */ /* 0x000fe20000000082 */
[----:B------:R-:W-:Y:S01]  /*2fd0*/  FFMA R113, R127, R48, R31 ;  /* 0x000000307f717223 */ /* 0x000fe2000000001f */
[----:B------:R-:W-:Y:S01]  /*2fe0*/  FMUL R35, R35, R104 ;  /* 0x0000006823237220 */ /* 0x000fe20000400000 */
[----:B------:R-:W-:Y:S01]  /*2ff0*/  FFMA R124, R93, R29, R93 ;  /* 0x0000001d5d7c7223 */ /* 0x000fe2000000005d */
[----:B------:R-:W-:Y:S01]  /*3000*/  FFMA R130, R105, R36, R130 ;  /* 0x0000002469827223 */ /* 0x000fe20000000082 */
[----:B------:R-:W-:Y:S01]  /*3010*/  FFMA R31, R45, R26, RZ ;  /* 0x0000001a2d1f7223 */ /* 0x000fe200000000ff */
[----:B------:R-:W0:Y:S01]  /*3020*/  FCHK P0, R35, R94 ;  /* 0x0000005e23007302 */ /* 0x000e220000000000 */
[----:B------:R-:W-:Y:S01]  /*3030*/  FFMA R95, R35, R124, RZ ;  /* 0x0000007c235f7223 */ /* 0x000fe200000000ff */
[----:B------:R-:W-:Y:S01]  /*3040*/  FFMA R130, R107, R38, R130 ;  /* 0x000000266b827223 */ /* 0x000fe20000000082 */
[----:B------:R-:W-:Y:S01]  /*3050*/  FFMA R107, R41, R26, RZ ;  /* 0x0000001a296b7223 */ /* 0x000fe200000000ff */
[-C--:B------:R-:W-:Y:S01]  /*3060*/  FFMA R101, R127, R54.reuse, R142 ;  /* 0x000000367f657223 */ /* 0x080fe2000000008e */
[----:B------:R-:W-:Y:S01]  /*3070*/  FFMA R26, -R94, R95, R35 ;  /* 0x0000005f5e1a7223 */ /* 0x000fe20000000123 */
[----:B------:R-:W-:Y:S01]  /*3080*/  FFMA R54, R129, R54, R50 ;  /* 0x0000003681367223 */ /* 0x000fe20000000032 */
[-C--:B------:R-:W-:Y:S01]  /*3090*/  FFMA R111, R45, R30.reuse, RZ ;  /* 0x0000001e2d6f7223 */ /* 0x080fe200000000ff */
[----:B------:R-:W-:Y:S01]  /*30a0*/  FFMA R50, R41, R30, RZ ;  /* 0x0000001e29327223 */ /* 0x000fe200000000ff */
[----:B------:R-:W-:Y:S01]  /*30b0*/  FFMA R29, R91, R46, R130 ;  /* 0x0000002e5b1d7223 */ /* 0x000fe20000000082 */
[----:B------:R-:W-:Y:S01]  /*30c0*/  FFMA R124, R124, R26, R95 ;  /* 0x0000001a7c7c7223 */ /* 0x000fe2000000005f */
[-C--:B------:R-:W-:Y:S01]  /*30d0*/  FFMA R117, R24, R27.reuse, RZ ;  /* 0x0000001b18757223 */ /* 0x080fe200000000ff */
[----:B------:R-:W-:Y:S01]  /*30e0*/  FFMA R119, R22, R27, RZ ;  /* 0x0000001b16777223 */ /* 0x000fe200000000ff */
[----:B------:R-:W-:Y:S01]  /*30f0*/  FMUL R91, R21, R12 ;  /* 0x0000000c155b7220 */ /* 0x000fe20000400000 */
[C---:B------:R-:W-:Y:S01]  /*3100*/  FMUL R22, R18.reuse, R15 ;  /* 0x0000000f12167220 */ /* 0x040fe20000400000 */
[C---:B------:R-:W-:Y:S01]  /*3110*/  FMUL R24, R19.reuse, R14 ;  /* 0x0000000e13187220 */ /* 0x040fe20000400000 */
[C---:B------:R-:W-:Y:S01]  /*3120*/  FMUL R95, R18.reuse, R17 ;  /* 0x00000011125f7220 */ /* 0x040fe20000400000 */
[----:B------:R-:W-:Y:S01]  /*3130*/  FMUL R97, R19, R16 ;  /* 0x0000001013617220 */ /* 0x000fe20000400000 */
[----:B------:R-:W-:Y:S01]  /*3140*/  FMUL R30, R21, R23 ;  /* 0x00000017151e7220 */ /* 0x000fe20000400000 */
[----:B------:R-:W-:Y:S01]  /*3150*/  FFMA R115, R129, R48, R47 ;  /* 0x0000003081737223 */ /* 0x000fe2000000002f */
[-C--:B------:R-:W-:Y:S01]  /*3160*/  FFMA R33, R45, R28.reuse, RZ ;  /* 0x0000001c2d217223 */ /* 0x080fe200000000ff */
[----:B------:R-:W-:Y:S01]  /*3170*/  FFMA R152, R41, R28, RZ ;  /* 0x0000001c29987223 */ /* 0x000fe200000000ff */
[-C--:B------:R-:W-:Y:S01]  /*3180*/  FFMA R109, R45, R32.reuse, RZ ;  /* 0x000000202d6d7223 */ /* 0x080fe200000000ff */
[----:B------:R-:W-:Y:S01]  /*3190*/  FFMA R48, R41, R32, RZ ;  /* 0x0000002029307223 */ /* 0x000fe200000000ff */
[C---:B------:R-:W-:Y:S01]  /*31a0*/  FFMA R32, R18.reuse, R14, -R91 ;  /* 0x0000000e12207223 */ /* 0x040fe2000000085b */
[----:B------:R-:W-:Y:S01]  /*31b0*/  FFMA R22, R19, R12, -R22 ;  /* 0x0000000c13167223 */ /* 0x000fe20000000816 */
[C---:B------:R-:W-:Y:S01]  /*31c0*/  FFMA R24, R21.reuse, R15, -R24 ;  /* 0x0000000f15187223 */ /* 0x040fe20000000818 */
[----:B------:R-:W-:Y:S01]  /*31d0*/  FFMA R26, R21, R16, -R95 ;  /* 0x00000010151a7223 */ /* 0x000fe2000000085f */
[----:B------:R-:W-:Y:S01]  /*31e0*/  FFMA R28, R18, R23, -R97 ;  /* 0x00000017121c7223 */ /* 0x000fe20000000861 */
[----:B------:R-:W-:Y:S01]  /*31f0*/  FFMA R30, R19, R17, -R30 ;  /* 0x00000011131e7223 */ /* 0x000fe2000000081e */
[C---:B------:R-:W-:Y:S01]  /*3200*/  FFMA R148, R45.reuse, R138, RZ ;  /* 0x0000008a2d947223 */ /* 0x040fe200000000ff */
[C---:B------:R-:W-:Y:S01]  /*3210*/  FFMA R105, R45.reuse, R34, RZ ;  /* 0x000000222d697223 */ /* 0x040fe200000000ff */
[C---:B------:R-:W-:Y:S01]  /*3220*/  FFMA R104, R45.reuse, R36, RZ ;  /* 0x000000242d687223 */ /* 0x040fe200000000ff */
[C---:B------:R-:W-:Y:S01]  /*3230*/  FFMA R99, R45.reuse, R38, RZ ;  /* 0x000000262d637223 */ /* 0x040fe200000000ff */
[----:B------:R-:W-:Y:S01]  /*3240*/  FFMA R93, R45, R46, RZ ;  /* 0x0000002e2d5d7223 */ /* 0x000fe200000000ff */
[----:B------:R-:W-:Y:S01]  /*3250*/  BSSY B0, `(.L_x_1146) ;  /* 0x000001d000007945 */ /* 0x000fe20003800000 */
[C---:B------:R-:W-:Y:S01]  /*3260*/  FFMA R150, R41.reuse, R138, RZ ;  /* 0x0000008a29967223 */ /* 0x040fe200000000ff */
[C---:B------:R-:W-:Y:S01]  /*3270*/  FFMA R47, R41.reuse, R34, RZ ;  /* 0x00000022292f7223 */ /* 0x040fe200000000ff */
[C---:B------:R-:W-:Y:S01]  /*3280*/  FFMA R36, R41.reuse, R36, RZ ;  /* 0x0000002429247223 */ /* 0x040fe200000000ff */
[C---:B------:R-:W-:Y:S01]  /*3290*/  FFMA R45, R41.reuse, R38, RZ ;  /* 0x00000026292d7223 */ /* 0x040fe200000000ff */
[----:B------:R-:W-:Y:S01]  /*32a0*/  FFMA R41, R41, R46, RZ ;  /* 0x0000002e29297223 */ /* 0x000fe200000000ff */
[----:B------:R-:W-:Y:S01]  /*32b0*/  FFMA R128, R25, R27, RZ ;  /* 0x0000001b19807223 */ /* 0x000fe200000000ff */
[----:B------:R-:W-:Y:S01]  /*32c0*/  FADD R103, RZ, R54 ;  /* 0x00000036ff677221 */ /* 0x000fe20000000000 */
[----:B------:R-:W-:Y:S01]  /*32d0*/  FADD R25, RZ, -R27 ;  /* 0x8000001bff197221 */ /* 0x000fe20000000000 */
[C---:B------:R-:W-:Y:S01]  /*32e0*/  FFMA R121, R27.reuse, R32, RZ ;  /* 0x000000201b797223 */ /* 0x040fe200000000ff */
[C---:B------:R-:W-:Y:S01]  /*32f0*/  FFMA R123, R27.reuse, R22, RZ ;  /* 0x000000161b7b7223 */ /* 0x040fe200000000ff */
[C---:B------:R-:W-:Y:S01]  /*3300*/  FFMA R24, R27.reuse, R24, RZ ;  /* 0x000000181b187223 */ /* 0x040fe200000000ff */
[C---:B------:R-:W-:Y:S01]  /*3310*/  FFMA R127, R27.reuse, R26, RZ ;  /* 0x0000001a1b7f7223 */ /* 0x040fe200000000ff */
[C---:B------:R-:W-:Y:S01]  /*3320*/  FFMA R28, R27.reuse, R28, RZ ;  /* 0x0000001c1b1c7223 */ /* 0x040fe200000000ff */
[----:B------:R-:W-:Y:S01]  /*3330*/  FFMA R30, R27, R30, RZ ;  /* 0x0000001e1b1e7223 */ /* 0x000fe200000000ff */
        /* <DEDUP_REMOVED lines=8> */
[----:B0-----:R-:W-:Y:S05]  /*33c0*/  @!P0 BRA `(.L_x_1147) ;  /* 0x0000005000008947 */ /* 0x001fea0003800000 */
[----:B------:R-:W-:Y:S02]  /*33d0*/  MOV R32, R35 ;  /* 0x0000002300207202 */ /* 0x000fe40000000f00 */
[----:B------:R-:W-:-:S02]  /*33e0*/  MOV R35, R94 ;  /* 0x0000005e00237202 */ /* 0x000fc40000000f00 */
[----:B------:R-:W-:Y:S02]  /*33f0*/  MOV R34, 0x3410 ;  /* 0x0000341000227802 */ /* 0x000fe40000000f00 */
[----:B------:R-:W-:Y:S05]  /*3400*/  CALL.REL.NOINC `($__internal_26_$__cuda_sm3x_div_rn_noftz_f32_slowpath) ;  /* 0x00002de000007944 */ /* 0x000fea0003c00000 */
[----:B0-----:R-:W-:Y:S02]  /*3410*/  MOV R124, R32 ;  /* 0x00000020007c7202 */ /* 0x001fe40000000f00 */
.L_x_1147:
[----:B------:R-:W-:Y:S05]  /*3420*/  BSYNC B0 ;  /* 0x0000000000007941 */ /* 0x000fea0003800000 */
.L_x_1146:
[C---:B------:R-:W-:Y:S01]  /*3430*/  FFMA R35, R136.reuse, R152, R119 ;  /* 0x0000009888237223 */ /* 0x040fe20000000077 */
[C---:B------:R-:W-:Y:S01]  /*3440*/  FFMA R115, R136.reuse, R50, R121 ;  /* 0x0000003288737223 */ /* 0x040fe20000000079 */
[C---:B------:R-:W-:Y:S01]  /*3450*/  FFMA R119, R136.reuse, R47, R24 ;  /* 0x0000002f88777223 */ /* 0x040fe20000000018 */
[C---:B------:R-:W-:Y:S01]  /*3460*/  FFMA R121, R136.reuse, R36, R127 ;  /* 0x0000002488797223 */ /* 0x040fe2000000007f */
[C---:B------:R-:W-:Y:S01]  /*3470*/  FFMA R127, R43.reuse, R148, RZ ;  /* 0x000000942b7f7223 */ /* 0x040fe200000000ff */
[C---:B------:R-:W-:Y:S01]  /*3480*/  FFMA R24, R43.reuse, R33, RZ ;  /* 0x000000212b187223 */ /* 0x040fe200000000ff */
[----:B------:R-:W-:Y:S01]  /*3490*/  FFMA R43, R43, R31, RZ ;  /* 0x0000001f2b2b7223 */ /* 0x000fe200000000ff */
[----:B------:R-:W-:Y:S01]  /*34a0*/  FFMA R94, R136, R107, R128 ;  /* 0x0000006b885e7223 */ /* 0x000fe20000000080 */
[C---:B------:R-:W-:Y:S01]  /*34b0*/  FFMA R131, R98.reuse, R111, R127 ;  /* 0x0000006f62837223 */ /* 0x040fe2000000007f */
[C---:B------:R-:W-:Y:S01]  /*34c0*/  FFMA R128, R98.reuse, R109, R24 ;  /* 0x0000006d62807223 */ /* 0x040fe20000000018 */
[----:B------:R-:W-:Y:S01]  /*34d0*/  FFMA R98, R98, R105, R43 ;  /* 0x0000006962627223 */ /* 0x000fe2000000002b */
[----:B------:R-:W-:Y:S01]  /*34e0*/  FFMA R22, R19, R150, RZ ;  /* 0x0000009613167223 */ /* 0x000fe200000000ff */
[----:B------:R-:W-:Y:S01]  /*34f0*/  FFMA R125, R44, R148, RZ ;  /* 0x000000942c7d7223 */ /* 0x000fe200000000ff */
[C---:B------:R-:W-:Y:S01]  /*3500*/  FFMA R131, R100.reuse, R104, R131 ;  /* 0x0000006864837223 */ /* 0x040fe20000000083 */
[C---:B------:R-:W-:Y:S01]  /*3510*/  FFMA R128, R100.reuse, R99, R128 ;  /* 0x0000006364807223 */ /* 0x040fe20000000080 */
[----:B------:R-:W-:Y:S01]  /*3520*/  FFMA R130, R100, R93, R98 ;  /* 0x0000005d64827223 */ /* 0x000fe20000000062 */
[----:B------:R-:W-:Y:S01]  /*3530*/  FFMA R113, R21, R152, R22 ;  /* 0x0000009815717223 */ /* 0x000fe20000000016 */
[----:B------:R-:W0:Y:S01]  /*3540*/  MUFU.RCP R100, R139 ;  /* 0x0000008b00647308 */ /* 0x000e220000001000 */
[----:B------:R-:W-:Y:S01]  /*3550*/  FFMA R22, R44, R33, RZ ;  /* 0x000000212c167223 */ /* 0x000fe200000000ff */
[-C--:B------:R-:W-:Y:S01]  /*3560*/  FFMA R43, R3, R148.reuse, RZ ;  /* 0x00000094032b7223 */ /* 0x080fe200000000ff */
[-C--:B------:R-:W-:Y:S01]  /*3570*/  FFMA R127, R5, R148.reuse, RZ ;  /* 0x00000094057f7223 */ /* 0x080fe200000000ff */
[----:B------:R-:W-:Y:S01]  /*3580*/  FFMA R129, R126, R111, R125 ;  /* 0x0000006f7e817223 */ /* 0x000fe2000000007d */
[----:B------:R-:W-:Y:S01]  /*3590*/  FFMA R44, R44, R31, RZ ;  /* 0x0000001f2c2c7223 */ /* 0x000fe200000000ff */
[-C--:B------:R-:W-:Y:S01]  /*35a0*/  FFMA R125, R7, R148.reuse, RZ ;  /* 0x00000094077d7223 */ /* 0x080fe200000000ff */
[----:B------:R-:W-:Y:S01]  /*35b0*/  FFMA R22, R126, R109, R22 ;  /* 0x0000006d7e167223 */ /* 0x000fe20000000016 */
[----:B------:R-:W-:Y:S01]  /*35c0*/  FFMA R133, R42, R148, RZ ;  /* 0x000000942a857223 */ /* 0x000fe200000000ff */
[-C--:B------:R-:W-:Y:S01]  /*35d0*/  FFMA R43, R4, R33.reuse, R43 ;  /* 0x00000021042b7223 */ /* 0x080fe2000000002b */
[-C--:B------:R-:W-:Y:S01]  /*35e0*/  FFMA R26, R74, R33.reuse, R127 ;  /* 0x000000214a1a7223 */ /* 0x080fe2000000007f */
[----:B------:R-:W-:Y:S01]  /*35f0*/  FFMA R127, R42, R33, RZ ;  /* 0x000000212a7f7223 */ /* 0x000fe200000000ff */
[----:B------:R-:W-:Y:S01]  /*3600*/  FFMA R44, R126, R105, R44 ;  /* 0x000000697e2c7223 */ /* 0x000fe2000000002c */
[----:B------:R-:W-:Y:S01]  /*3610*/  FFMA R24, R72, R33, R125 ;  /* 0x0000002148187223 */ /* 0x000fe2000000007d */
[----:B------:R-:W-:Y:S01]  /*3620*/  FFMA R42, R42, R31, RZ ;  /* 0x0000001f2a2a7223 */ /* 0x000fe200000000ff */
[----:B------:R-:W-:Y:S01]  /*3630*/  FFMA R33, R3, R111, RZ ;  /* 0x0000006f03217223 */ /* 0x000fe200000000ff */
[----:B------:R-:W-:Y:S01]  /*3640*/  FFMA R126, R116, R99, R22 ;  /* 0x00000063747e7223 */ /* 0x000fe20000000016 */
[----:B------:R-:W-:Y:S01]  /*3650*/  FFMA R34, R136, R150, R117 ;  /* 0x0000009688227223 */ /* 0x000fe20000000075 */
[-C--:B------:R-:W-:Y:S01]  /*3660*/  FFMA R125, R7, R111.reuse, RZ ;  /* 0x0000006f077d7223 */ /* 0x080fe200000000ff */
[----:B------:R-:W-:Y:S01]  /*3670*/  FFMA R133, R122, R111, R133 ;  /* 0x0000006f7a857223 */ /* 0x000fe20000000085 */
[----:B------:R-:W-:Y:S01]  /*3680*/  FFMA R22, R2, R31, R43 ;  /* 0x0000001f02167223 */ /* 0x000fe2000000002b */
[C---:B------:R-:W-:Y:S01]  /*3690*/  FFMA R117, R136.reuse, R48, R123 ;  /* 0x0000003088757223 */ /* 0x040fe2000000007b */
[----:B------:R-:W-:Y:S01]  /*36a0*/  FFMA R111, R5, R111, RZ ;  /* 0x0000006f056f7223 */ /* 0x000fe200000000ff */
[-C--:B------:R-:W-:Y:S01]  /*36b0*/  FFMA R43, R7, R104.reuse, RZ ;  /* 0x00000068072b7223 */ /* 0x080fe200000000ff */
[----:B------:R-:W-:Y:S01]  /*36c0*/  FFMA R123, R136, R45, R28 ;  /* 0x0000002d887b7223 */ /* 0x000fe2000000001c */
[C---:B------:R-:W-:Y:S01]  /*36d0*/  FFMA R127, R122.reuse, R109, R127 ;  /* 0x0000006d7a7f7223 */ /* 0x040fe2000000007f */
[----:B------:R-:W-:Y:S01]  /*36e0*/  FFMA R138, R122, R105, R42 ;  /* 0x000000697a8a7223 */ /* 0x000fe2000000002a */
[----:B------:R-:W-:Y:S01]  /*36f0*/  FFMA R136, R136, R41, R30 ;  /* 0x0000002988887223 */ /* 0x000fe2000000001e */
[-C--:B------:R-:W-:Y:S01]  /*3700*/  FFMA R28, R4, R109.reuse, R33 ;  /* 0x0000006d041c7223 */ /* 0x080fe20000000021 */
[----:B------:R-:W-:Y:S01]  /*3710*/  FFMA R122, R116, R104, R129 ;  /* 0x00000068747a7223 */ /* 0x000fe20000000081 */
[----:B------:R-:W-:Y:S01]  /*3720*/  FADD R124, RZ, -R124 ;  /* 0x8000007cff7c7221 */ /* 0x000fe20000000000 */
[----:B------:R-:W-:Y:S01]  /*3730*/  FFMA R30, R72, R109, R125 ;  /* 0x0000006d481e7223 */ /* 0x000fe2000000007d */
[----:B------:R-:W-:Y:S01]  /*3740*/  FFMA R116, R116, R93, R44 ;  /* 0x0000005d74747223 */ /* 0x000fe2000000002c */
[----:B------:R-:W-:Y:S01]  /*3750*/  FFMA R32, R74, R109, R111 ;  /* 0x0000006d4a207223 */ /* 0x000fe2000000006f */
[----:B------:R-:W-:Y:S01]  /*3760*/  FFMA R24, R73, R31, R24 ;  /* 0x0000001f49187223 */ /* 0x000fe20000000018 */
[----:B------:R-:W-:Y:S01]  /*3770*/  FFMA R44, R72, R99, R43 ;  /* 0x00000063482c7223 */ /* 0x000fe2000000002b */
[----:B------:R-:W-:Y:S01]  /*3780*/  FFMA R31, R77, R31, R26 ;  /* 0x0000001f4d1f7223 */ /* 0x000fe2000000001a */
[----:B0-----:R-:W-:Y:S01]  /*3790*/  FFMA R43, -R139, R100, 1 ;  /* 0x3f8000008b2b7423 */ /* 0x001fe20000000164 */
[-C--:B------:R-:W-:Y:S01]  /*37a0*/  FFMA R26, R2, R105.reuse, R28 ;  /* 0x00000069021a7223 */ /* 0x080fe2000000001c */
[----:B------:R-:W-:Y:S01]  /*37b0*/  FADD R124, RZ, R124 ;  /* 0x0000007cff7c7221 */ /* 0x000fe20000000000 */
[----:B------:R-:W-:Y:S01]  /*37c0*/  FFMA R28, R73, R105, R30 ;  /* 0x00000069491c7223 */ /* 0x000fe2000000001e */
[-C--:B------:R-:W-:Y:S01]  /*37d0*/  FFMA R33, R3, R104.reuse, RZ ;  /* 0x0000006803217223 */ /* 0x080fe200000000ff */
[----:B------:R-:W-:Y:S01]  /*37e0*/  FFMA R42, R18, R107, R113 ;  /* 0x0000006b122a7223 */ /* 0x000fe20000000071 */
[----:B------:R-:W-:Y:S01]  /*37f0*/  FFMA R30, R77, R105, R32 ;  /* 0x000000694d1e7223 */ /* 0x000fe20000000020 */
[----:B------:R-:W-:Y:S01]  /*3800*/  FFMA R105, R5, R104, RZ ;  /* 0x0000006805697223 */ /* 0x000fe200000000ff */
[----:B------:R-:W-:Y:S01]  /*3810*/  FFMA R107, R100, R43, R100 ;  /* 0x0000002b646b7223 */ /* 0x000fe20000000064 */
[----:B------:R-:W-:Y:S01]  /*3820*/  FFMA R43, R18, R124, RZ ;  /* 0x0000007c122b7223 */ /* 0x000fe200000000ff */
[-C--:B------:R-:W-:Y:S01]  /*3830*/  FFMA R33, R4, R99.reuse, R33 ;  /* 0x0000006304217223 */ /* 0x080fe20000000021 */
[----:B------:R-:W-:Y:S01]  /*3840*/  FFMA R98, R74, R99, R105 ;  /* 0x000000634a627223 */ /* 0x000fe20000000069 */
[----:B------:R-:W-:Y:S01]  /*3850*/  FFMA R42, R23, R50, R42 ;  /* 0x00000032172a7223 */ /* 0x000fe2000000002a */
[-C--:B------:R-:W-:Y:S01]  /*3860*/  FFMA R50, R19, R124.reuse, RZ ;  /* 0x0000007c13327223 */ /* 0x080fe200000000ff */
[-C--:B------:R-:W-:Y:S01]  /*3870*/  FFMA R43, R18, R124.reuse, R43 ;  /* 0x0000007c122b7223 */ /* 0x080fe2000000002b */
[-C--:B------:R-:W-:Y:S01]  /*3880*/  FFMA R32, R2, R93.reuse, R33 ;  /* 0x0000005d02207223 */ /* 0x080fe20000000021 */
[-C--:B------:R-:W-:Y:S01]  /*3890*/  FFMA R18, R17, R124.reuse, RZ ;  /* 0x0000007c11127223 */ /* 0x080fe200000000ff */
[CC--:B------:R-:W-:Y:S01]  /*38a0*/  FFMA R105, R102.reuse, R93.reuse, R138 ;  /* 0x0000005d66697223 */ /* 0x0c0fe2000000008a */
[----:B------:R-:W-:Y:S01]  /*38b0*/  FFMA R33, R73, R93, R44 ;  /* 0x0000005d49217223 */ /* 0x000fe2000000002c */
[----:B------:R-:W-:Y:S01]  /*38c0*/  FFMA R127, R102, R99, R127 ;  /* 0x00000063667f7223 */ /* 0x000fe2000000007f */
[----:B------:R-:W-:Y:S01]  /*38d0*/  FFMA R93, R77, R93, R98 ;  /* 0x0000005d4d5d7223 */ /* 0x000fe20000000062 */
[-C--:B------:R-:W-:Y:S01]  /*38e0*/  FFMA R44, R21, R124.reuse, RZ ;  /* 0x0000007c152c7223 */ /* 0x080fe200000000ff */
[-C--:B------:R-:W-:Y:S01]  /*38f0*/  FFMA R98, R23, R124.reuse, RZ ;  /* 0x0000007c17627223 */ /* 0x080fe200000000ff */
[-C--:B------:R-:W-:Y:S01]  /*3900*/  FFMA R99, R19, R124.reuse, R50 ;  /* 0x0000007c13637223 */ /* 0x080fe20000000032 */
[-C--:B------:R-:W-:Y:S01]  /*3910*/  FFMA R19, R16, R124.reuse, RZ ;  /* 0x0000007c10137223 */ /* 0x080fe200000000ff */
[C---:B------:R-:W-:Y:S01]  /*3920*/  FFMA R50, R17.reuse, R124, R18 ;  /* 0x0000007c11327223 */ /* 0x040fe20000000012 */
[----:B------:R-:W-:Y:S01]  /*3930*/  FFMA R17, R17, R48, R42 ;  /* 0x0000003011117223 */ /* 0x000fe2000000002a */
[-C--:B------:R-:W-:Y:S01]  /*3940*/  FFMA R44, R21, R124.reuse, R44 ;  /* 0x0000007c152c7223 */ /* 0x080fe2000000002c */
[----:B------:R-:W-:Y:S01]  /*3950*/  FFMA R100, R23, R124, R98 ;  /* 0x0000007c17647223 */ /* 0x000fe20000000062 */
[----:B------:R-:W-:Y:S01]  /*3960*/  FFMA R133, R102, R104, R133 ;  /* 0x0000006866857223 */ /* 0x000fe20000000085 */
[CC--:B------:R-:W-:Y:S01]  /*3970*/  FFMA R98, R15.reuse, R124.reuse, RZ ;  /* 0x0000007c0f627223 */ /* 0x0c0fe200000000ff */
[CC--:B------:R-:W-:Y:S01]  /*3980*/  FFMA R19, R16.reuse, R124.reuse, R19 ;  /* 0x0000007c10137223 */ /* 0x0c0fe20000000013 */
[----:B------:R-:W-:Y:S01]  /*3990*/  FADD R18, RZ, -R25 ;  /* 0x80000019ff127221 */ /* 0x000fe20000000000 */
[----:B------:R-:W-:Y:S01]  /*39a0*/  FFMA R16, R16, R47, R17 ;  /* 0x0000002f10107223 */ /* 0x000fe20000000011 */
[----:B------:R-:W-:Y:S01]  /*39b0*/  FADD R44, RZ, R44 ;  /* 0x0000002cff2c7221 */ /* 0x000fe20000000000 */
[----:B------:R-:W-:Y:S01]  /*39c0*/  FADD R99, RZ, R99 ;  /* 0x00000063ff637221 */ /* 0x000fe20000000000 */
[----:B------:R-:W-:Y:S01]  /*39d0*/  FADD R17, RZ, R43 ;  /* 0x0000002bff117221 */ /* 0x000fe20000000000 */
[CC--:B------:R-:W-:Y:S01]  /*39e0*/  FFMA R98, R15.reuse, R124.reuse, R98 ;  /* 0x0000007c0f627223 */ /* 0x0c0fe20000000062 */
[----:B------:R-:W-:Y:S01]  /*39f0*/  FADD R133, R38, R133 ;  /* 0x0000008526857221 */ /* 0x000fe20000000000 */
[----:B------:R-:W-:Y:S01]  /*3a00*/  FFMA R23, R14, R124, RZ ;  /* 0x0000007c0e177223 */ /* 0x000fe200000000ff */
[----:B------:R-:W-:Y:S01]  /*3a10*/  FFMA R102, R18, R107, RZ ;  /* 0x0000006b12667223 */ /* 0x000fe200000000ff */
[----:B------:R-:W-:Y:S01]  /*3a20*/  FADD R38, RZ, R19 ;  /* 0x00000013ff267221 */ /* 0x000fe20000000000 */
[----:B------:R-:W-:Y:S01]  /*3a30*/  FFMA R15, R15, R36, R16 ;  /* 0x000000240f0f7223 */ /* 0x000fe20000000010 */
[----:B------:R-:W-:Y:S01]  /*3a40*/  FADD R19, R35, R44 ;  /* 0x0000002c23137221 */ /* 0x000fe20000000000 */
[----:B------:R-:W-:Y:S01]  /*3a50*/  FADD R34, R34, R99 ;  /* 0x0000006322227221 */ /* 0x000fe20000000000 */
[----:B------:R-:W-:Y:S01]  /*3a60*/  FADD R50, RZ, R50 ;  /* 0x00000032ff327221 */ /* 0x000fe20000000000 */
[----:B------:R-:W-:Y:S01]  /*3a70*/  FADD R17, R94, R17 ;  /* 0x000000115e117221 */ /* 0x000fe20000000000 */
[----:B------:R-:W-:Y:S01]  /*3a80*/  FADD R100, RZ, R100 ;  /* 0x00000064ff647221 */ /* 0x000fe20000000000 */
[-C--:B------:R-:W-:Y:S01]  /*3a90*/  FFMA R21, R12, R124.reuse, RZ ;  /* 0x0000007c0c157223 */ /* 0x080fe200000000ff */
[C---:B------:R-:W-:Y:S01]  /*3aa0*/  FFMA R23, R14.reuse, R124, R23 ;  /* 0x0000007c0e177223 */ /* 0x040fe20000000017 */
[----:B------:R-:W-:Y:S01]  /*3ab0*/  FFMA R42, -R139, R102, R18 ;  /* 0x000000668b2a7223 */ /* 0x000fe20000000112 */
[----:B------:R-:W-:Y:S01]  /*3ac0*/  FFMA R15, R14, R45, R15 ;  /* 0x0000002d0e0f7223 */ /* 0x000fe2000000000f */
[C---:B------:R-:W-:Y:S01]  /*3ad0*/  FFMA R14, R13.reuse, R34, RZ ;  /* 0x000000220d0e7223 */ /* 0x040fe200000000ff */
[----:B------:R-:W-:Y:S01]  /*3ae0*/  FFMA R16, R13, R19, RZ ;  /* 0x000000130d107223 */ /* 0x000fe200000000ff */
[----:B------:R-:W-:Y:S01]  /*3af0*/  FADD R38, R119, R38 ;  /* 0x0000002677267221 */ /* 0x000fe20000000000 */
[----:B------:R-:W-:Y:S01]  /*3b00*/  FADD R117, R117, R50 ;  /* 0x0000003275757221 */ /* 0x000fe20000000000 */
[----:B------:R-:W-:Y:S01]  /*3b10*/  FADD R100, R115, R100 ;  /* 0x0000006473647221 */ /* 0x000fe20000000000 */
[----:B------:R-:W-:Y:S01]  /*3b20*/  FFMA R13, R13, R17, RZ ;  /* 0x000000110d0d7223 */ /* 0x000fe200000000ff */
[----:B------:R-:W-:Y:S01]  /*3b30*/  FFMA R21, R12, R124, R21 ;  /* 0x0000007c0c157223 */ /* 0x000fe20000000015 */
[----:B------:R-:W-:Y:S01]  /*3b40*/  FFMA R102, R107, R42, R102 ;  /* 0x0000002a6b667223 */ /* 0x000fe20000000066 */
[----:B------:R-:W-:Y:S01]  /*3b50*/  FADD R42, RZ, R23 ;  /* 0x00000017ff2a7221 */ /* 0x000fe20000000000 */
[C---:B------:R-:W-:Y:S01]  /*3b60*/  FFMA R23, R10.reuse, R34, RZ ;  /* 0x000000220a177223 */ /* 0x040fe200000000ff */
[----:B------:R-:W-:Y:S01]  /*3b70*/  FFMA R35, R10, R19, RZ ;  /* 0x000000130a237223 */ /* 0x000fe200000000ff */
[C---:B------:R-:W-:Y:S01]  /*3b80*/  FFMA R14, R11.reuse, R100, R14 ;  /* 0x000000640b0e7223 */ /* 0x040fe2000000000e */
[CC--:B------:R-:W-:Y:S01]  /*3b90*/  FFMA R36, R11.reuse, R117.reuse, R16 ;  /* 0x000000750b247223 */ /* 0x0c0fe20000000010 */
[----:B------:R-:W-:Y:S01]  /*3ba0*/  FFMA R48, R11, R38, R13 ;  /* 0x000000260b307223 */ /* 0x000fe2000000000d */
[----:B------:R-:W-:Y:S01]  /*3bb0*/  FADD R21, RZ, R21 ;  /* 0x00000015ff157221 */ /* 0x000fe20000000000 */
[----:B------:R-:W-:Y:S01]  /*3bc0*/  FADD R98, RZ, R98 ;  /* 0x00000062ff627221 */ /* 0x000fe20000000000 */
[----:B------:R-:W-:Y:S01]  /*3bd0*/  FFMA R11, R3, R34, RZ ;  /* 0x00000022030b7223 */ /* 0x000fe200000000ff */
[C---:B------:R-:W-:Y:S01]  /*3be0*/  FFMA R43, R92.reuse, R100, R23 ;  /* 0x000000645c2b7223 */ /* 0x040fe20000000017 */
[----:B------:R-:W-:Y:S01]  /*3bf0*/  FFMA R45, R92, R117, R35 ;  /* 0x000000755c2d7223 */ /* 0x000fe20000000023 */
[----:B------:R-:W-:Y:S01]  /*3c00*/  FADD R21, R136, R21 ;  /* 0x0000001588157221 */ /* 0x000fe20000000000 */
[----:B------:R-:W-:Y:S01]  /*3c10*/  FADD R123, R123, R42 ;  /* 0x0000002a7b7b7221 */ /* 0x000fe20000000000 */
[----:B------:R-:W-:Y:S01]  /*3c20*/  FADD R98, R121, R98 ;  /* 0x0000006279627221 */ /* 0x000fe20000000000 */
[-C--:B------:R-:W-:Y:S01]  /*3c30*/  FFMA R23, R7, R34.reuse, RZ ;  /* 0x0000002207177223 */ /* 0x080fe200000000ff */
[----:B------:R-:W-:Y:S01]  /*3c40*/  FFMA R35, R5, R34, RZ ;  /* 0x0000002205237223 */ /* 0x000fe200000000ff */
[----:B------:R-:W-:Y:S01]  /*3c50*/  FFMA R13, R4, R19, R11 ;  /* 0x00000013040d7223 */ /* 0x000fe2000000000b */
[----:B------:R-:W-:Y:S01]  /*3c60*/  FFMA R11, R3, R100, RZ ;  /* 0x00000064030b7223 */ /* 0x000fe200000000ff */
[----:B------:R-:W0:Y:S01]  /*3c70*/  FCHK P0, R18, R139 ;  /* 0x0000008b12007302 */ /* 0x000e220000000000 */
[----:B------:R-:W-:Y:S01]  /*3c80*/  FADD R54, R54, R105 ;  /* 0x0000006936367221 */ /* 0x000fe20000000000 */
[----:B------:R-:W-:Y:S01]  /*3c90*/  FFMA R47, R10, R17, RZ ;  /* 0x000000110a2f7223 */ /* 0x000fe200000000ff */
[----:B------:R-:W-:Y:S01]  /*3ca0*/  FFMA R99, R8, R34, RZ ;  /* 0x0000002208637223 */ /* 0x000fe200000000ff */
[-C--:B------:R-:W-:Y:S01]  /*3cb0*/  FFMA R10, R72, R19.reuse, R23 ;  /* 0x00000013480a7223 */ /* 0x080fe20000000017 */
[-C--:B------:R-:W-:Y:S01]  /*3cc0*/  FFMA R16, R74, R19.reuse, R35 ;  /* 0x000000134a107223 */ /* 0x080fe20000000023 */
[C---:B------:R-:W-:Y:S01]  /*3cd0*/  FFMA R105, R8.reuse, R19, RZ ;  /* 0x0000001308697223 */ /* 0x040fe200000000ff */
[----:B------:R-:W-:Y:S01]  /*3ce0*/  FFMA R107, R8, R17, RZ ;  /* 0x00000011086b7223 */ /* 0x000fe200000000ff */
[C---:B------:R-:W-:Y:S01]  /*3cf0*/  FFMA R42, R9.reuse, R98, R14 ;  /* 0x00000062092a7223 */ /* 0x040fe2000000000e */
[C---:B------:R-:W-:Y:S01]  /*3d00*/  FFMA R44, R9.reuse, R123, R36 ;  /* 0x0000007b092c7223 */ /* 0x040fe20000000024 */
[----:B------:R-:W-:Y:S01]  /*3d10*/  FFMA R48, R9, R21, R48 ;  /* 0x0000001509307223 */ /* 0x000fe20000000030 */
[-C--:B------:R-:W-:Y:S01]  /*3d20*/  FFMA R23, R7, R100.reuse, RZ ;  /* 0x0000006407177223 */ /* 0x080fe200000000ff */
[----:B------:R-:W-:Y:S01]  /*3d30*/  FFMA R35, R5, R100, RZ ;  /* 0x0000006405237223 */ /* 0x000fe200000000ff */
[----:B------:R-:W-:Y:S01]  /*3d40*/  FFMA R19, R4, R117, R11 ;  /* 0x0000007504137223 */ /* 0x000fe2000000000b */
[----:B------:R-:W-:Y:S01]  /*3d50*/  FFMA R8, R2, R17, R13 ;  /* 0x0000001102087223 */ /* 0x000fe2000000000d */
[-C--:B------:R-:W-:Y:S01]  /*3d60*/  FFMA R9, R3, R98.reuse, RZ ;  /* 0x0000006203097223 */ /* 0x080fe200000000ff */
[----:B------:R-:W-:Y:S01]  /*3d70*/  FFMA R11, R12, R41, R15 ;  /* 0x000000290c0b7223 */ /* 0x000fe2000000000f */
[-C--:B------:R-:W-:Y:S01]  /*3d80*/  FFMA R13, R7, R98.reuse, RZ ;  /* 0x00000062070d7223 */ /* 0x080fe200000000ff */
[----:B------:R-:W-:Y:S01]  /*3d90*/  FFMA R15, R5, R98, RZ ;  /* 0x00000062050f7223 */ /* 0x000fe200000000ff */
[C---:B------:R-:W-:Y:S01]  /*3da0*/  FFMA R99, R90.reuse, R100, R99 ;  /* 0x000000645a637223 */ /* 0x040fe20000000063 */
[-C--:B------:R-:W-:Y:S01]  /*3db0*/  FFMA R105, R90, R117.reuse, R105 ;  /* 0x000000755a697223 */ /* 0x080fe20000000069 */
[-C--:B------:R-:W-:Y:S01]  /*3dc0*/  FFMA R34, R72, R117.reuse, R23 ;  /* 0x0000007548227223 */ /* 0x080fe20000000017 */
[----:B------:R-:W-:Y:S01]  /*3dd0*/  FFMA R35, R74, R117, R35 ;  /* 0x000000754a237223 */ /* 0x000fe20000000023 */
[-C--:B------:R-:W-:Y:S01]  /*3de0*/  FFMA R90, R90, R38.reuse, R107 ;  /* 0x000000265a5a7223 */ /* 0x080fe2000000006b */
[C---:B------:R-:W-:Y:S01]  /*3df0*/  FFMA R14, R73.reuse, R17, R10 ;  /* 0x00000011490e7223 */ /* 0x040fe2000000000a */
[-C--:B------:R-:W-:Y:S01]  /*3e00*/  FFMA R9, R4, R123.reuse, R9 ;  /* 0x0000007b04097223 */ /* 0x080fe20000000009 */
[----:B------:R-:W-:Y:S01]  /*3e10*/  FFMA R47, R92, R38, R47 ;  /* 0x000000265c2f7223 */ /* 0x000fe2000000002f */
[----:B------:R-:W-:Y:S01]  /*3e20*/  FFMA R10, R72, R123, R13 ;  /* 0x0000007b480a7223 */ /* 0x000fe2000000000d */
[----:B------:R-:W-:Y:S01]  /*3e30*/  FFMA R20, R20, R29, RZ ;  /* 0x0000001d14147223 */ /* 0x000fe200000000ff */
[-C--:B------:R-:W-:Y:S01]  /*3e40*/  FFMA R12, R74, R123.reuse, R15 ;  /* 0x0000007b4a0c7223 */ /* 0x080fe2000000000f */
[C---:B------:R-:W-:Y:S01]  /*3e50*/  FFMA R43, R88.reuse, R98, R43 ;  /* 0x00000062582b7223 */ /* 0x040fe2000000002b */
[----:B------:R-:W-:Y:S01]  /*3e60*/  FFMA R50, R88, R123, R45 ;  /* 0x0000007b58327223 */ /* 0x000fe2000000002d */
[-C--:B------:R-:W-:Y:S01]  /*3e70*/  FFMA R23, R2, R38.reuse, R19 ;  /* 0x0000002602177223 */ /* 0x080fe20000000013 */
[-C--:B------:R-:W-:Y:S01]  /*3e80*/  FFMA R34, R73, R38.reuse, R34 ;  /* 0x0000002649227223 */ /* 0x080fe20000000022 */
[----:B------:R-:W-:Y:S01]  /*3e90*/  FFMA R35, R77, R38, R35 ;  /* 0x000000264d237223 */ /* 0x000fe20000000023 */
[-C--:B------:R-:W-:Y:S01]  /*3ea0*/  FFMA R13, R86, R21.reuse, R90 ;  /* 0x00000015560d7223 */ /* 0x080fe2000000005a */
[-C--:B------:R-:W-:Y:S01]  /*3eb0*/  FFMA R36, R2, R21.reuse, R9 ;  /* 0x0000001502247223 */ /* 0x080fe20000000009 */
[-C--:B------:R-:W-:Y:S01]  /*3ec0*/  FFMA R88, R88, R21.reuse, R47 ;  /* 0x0000001558587223 */ /* 0x080fe2000000002f */
[-C--:B------:R-:W-:Y:S01]  /*3ed0*/  FFMA R38, R73, R21.reuse, R10 ;  /* 0x0000001549267223 */ /* 0x080fe2000000000a */
[----:B------:R-:W-:Y:S01]  /*3ee0*/  FFMA R9, R87, R40, R20 ;  /* 0x0000002857097223 */ /* 0x000fe20000000014 */
[----:B------:R-:W-:Y:S01]  /*3ef0*/  FADD R52, R52, R131 ;  /* 0x0000008334347221 */ /* 0x000fe20000000000 */
        /* <DEDUP_REMOVED lines=8> */
[C---:B------:R-:W-:Y:S01]  /*3f80*/  FFMA R98, R86.reuse, R98, R99 ;  /* 0x0000006256627223 */ /* 0x040fe20000000063 */
[----:B------:R-:W-:Y:S01]  /*3f90*/  FFMA R105, R86, R123, R105 ;  /* 0x0000007b56697223 */ /* 0x000fe20000000069 */
[----:B------:R-:W-:Y:S01]  /*3fa0*/  FADD R41, R54, R13 ;  /* 0x0000000d36297221 */ /* 0x000fe20000000000 */
[----:B------:R-:W-:Y:S01]  /*3fb0*/  FADD R10, RZ, R31 ;  /* 0x0000001fff0a7221 */ /* 0x000fe20000000000 */
[----:B------:R-:W-:Y:S01]  /*3fc0*/  BSSY B0, `(.L_x_1148) ;  /* 0x0000025000007945 */ /* 0x000fe20003800000 */
[----:B------:R-:W-:Y:S01]  /*3fd0*/  FFMA R20, R6, R11, R9 ;  /* 0x0000000b06147223 */ /* 0x000fe20000000009 */
[-C--:B------:R-:W-:Y:S01]  /*3fe0*/  FFMA R45, R40, R85.reuse, RZ ;  /* 0x00000055282d7223 */ /* 0x080fe200000000ff */
[----:B------:R-:W-:Y:S01]  /*3ff0*/  FADD R13, RZ, R26 ;  /* 0x0000001aff0d7221 */ /* 0x000fe20000000000 */
[----:B------:R-:W-:Y:S01]  /*4000*/  FADD R31, RZ, R38 ;  /* 0x00000026ff1f7221 */ /* 0x000fe20000000000 */
        /* <DEDUP_REMOVED lines=25> */
[----:B------:R-:W-:Y:S01]  /*41a0*/  FFMA R21, R11, R85, RZ ;  /* 0x000000550b157223 */ /* 0x000fe200000000ff */
[----:B0-----:R-:W-:Y:S05]  /*41b0*/  @!P0 BRA `(.L_x_1149) ;  /* 0x0000005000008947 */ /* 0x001fea0003800000 */
[----:B------:R-:W-:Y:S02]  /*41c0*/  MOV R32, R18 ;  /* 0x0000001200207202 */ /* 0x000fe40000000f00 */
[----:B------:R-:W-:-:S02]  /*41d0*/  MOV R35, R139 ;  /* 0x0000008b00237202 */ /* 0x000fc40000000f00 */
[----:B------:R-:W-:Y:S02]  /*41e0*/  MOV R34, 0x4200 ;  /* 0x0000420000227802 */ /* 0x000fe40000000f00 */
[----:B------:R-:W-:Y:S05]  /*41f0*/  CALL.REL.NOINC `($__internal_26_$__cuda_sm3x_div_rn_noftz_f32_slowpath) ;  /* 0x00001ff000007944 */ /* 0x000fea0003c00000 */
[----:B0-----:R-:W-:Y:S02]  /*4200*/  MOV R102, R32 ;  /* 0x0000002000667202 */ /* 0x001fe40000000f00 */
.L_x_1149:
[----:B------:R-:W-:Y:S05]  /*4210*/  BSYNC B0 ;  /* 0x0000000000007941 */ /* 0x000fea0003800000 */
.L_x_1148:
[----:B------:R-:W0:Y:S01]  /*4220*/  MUFU.RCP R6, R139 ;  /* 0x0000008b00067308 */ /* 0x000e220000001000 */
[----:B------:R-:W-:Y:S01]  /*4230*/  FMUL R32, R18, R89 ;  /* 0x0000005912207220 */ /* 0x000fe20000400000 */
[----:B------:R-:W-:Y:S01]  /*4240*/  BSSY B0, `(.L_x_1150) ;  /* 0x000000d000007945 */ /* 0x000fe20003800000 */
[----:B------:R-:W-:-:S05]  /*4250*/  FADD R102, R21, R102 ;  /* 0x0000006615667221 */ /* 0x000fca0000000000 */
        /* <DEDUP_REMOVED lines=9> */
[----:B------:R-:W-:Y:S05]  /*42f0*/  CALL.REL.NOINC `($__internal_26_$__cuda_sm3x_div_rn_noftz_f32_slowpath) ;  /* 0x00001ef000007944 */ /* 0x000fea0003c00000 */
[----:B0-----:R-:W-:Y:S02]  /*4300*/  MOV R8, R32 ;  /* 0x0000002000087202 */ /* 0x001fe40000000f00 */
.L_x_1151:
[----:B------:R-:W-:Y:S05]  /*4310*/  BSYNC B0 ;  /* 0x0000000000007941 */ /* 0x000fea0003800000 */
.L_x_1150:
[----:B------:R-:W0:Y:S01]  /*4320*/  MUFU.RCP R6, R87 ;  /* 0x0000005700067308 */ /* 0x000e220000001000 */
[----:B------:R-:W-:Y:S01]  /*4330*/  FADD R8, RZ, -R8 ;  /* 0x80000008ff087221 */ /* 0x000fe20000000000 */
[----:B------:R-:W-:Y:S03]  /*4340*/  BSSY B0, `(.L_x_1152) ;  /* 0x000000e000007945 */ /* 0x000fe60003800000 */
[----:B------:R-:W-:-:S03]  /*4350*/  FFMA R45, R8, 4, R45 ;  /* 0x40800000082d7823 */ /* 0x000fc6000000002d */
        /* <DEDUP_REMOVED lines=10> */
[----:B------:R-:W-:Y:S05]  /*4400*/  CALL.REL.NOINC `($__internal_26_$__cuda_sm3x_div_rn_noftz_f32_slowpath) ;  /* 0x00001de000007944 */ /* 0x000fea0003c00000 */
[----:B0-----:R-:W-:Y:S02]  /*4410*/  MOV R11, R32 ;  /* 0x00000020000b7202 */ /* 0x001fe40000000f00 */
.L_x_1153:
[----:B------:R-:W-:Y:S05]  /*4420*/  BSYNC B0 ;  /* 0x0000000000007941 */ /* 0x000fea0003800000 */
.L_x_1152:
[----:B------:R-:W0:Y:S01]  /*4430*/  MUFU.RCP R6, R87 ;  /* 0x0000005700067308 */ /* 0x000e220000001000 */
[----:B------:R-:W-:Y:S01]  /*4440*/  FMUL R32, R40, R84 ;  /* 0x0000005428207220 */ /* 0x000fe20000400000 */
        /* <DEDUP_REMOVED lines=12> */
.L_x_1155:
[----:B------:R-:W-:Y:S05]  /*4510*/  BSYNC B0 ;  /* 0x0000000000007941 */ /* 0x000fea0003800000 */
.L_x_1154:
        /* <DEDUP_REMOVED lines=14> */
.L_x_1157:
[----:B------:R-:W-:Y:S05]  /*4600*/  BSYNC B0 ;  /* 0x0000000000007941 */ /* 0x000fea0003800000 */
.L_x_1156:
[----:B------:R-:W-:Y:S01]  /*4610*/  FADD R0, R43, -R6 ;  /* 0x800000062b007221 */ /* 0x000fe20000000000 */
[----:B------:R-:W-:Y:S01]  /*4620*/  ISETP.NE.U32.AND P0, PT, RZ, c[0x0][0x3b0], PT ;  /* 0x0000ec00ff007a0c */ /* 0x000fe20003f05070 */
[----:B------:R-:W-:Y:S01]  /*4630*/  FADD R6, R102, R11 ;  /* 0x0000000b66067221 */ /* 0x000fe20000000000 */
[----:B------:R-:W-:Y:S01]  /*4640*/  FMUL R16, R72, R2 ;  /* 0x0000000248107220 */ /* 0x000fe20000400000 */
[-C--:B------:R-:W-:Y:S01]  /*4650*/  FMUL R11, R77, R4.reuse ;  /* 0x000000044d0b7220 */ /* 0x080fe20000400000 */
[CC--:B------:R-:W-:Y:S01]  /*4660*/  FMUL R14, R74.reuse, R3.reuse ;  /* 0x000000034a0e7220 */ /* 0x0c0fe20000400000 */
[----:B------:R-:W-:Y:S01]  /*4670*/  ISETP.NE.AND.EX P0, PT, RZ, c[0x0][0x3b4], PT, P0 ;  /* 0x0000ed00ff007a0c */ /* 0x000fe20003f05300 */
[----:B------:R-:W-:Y:S01]  /*4680*/  FFMA R18, R73, R4, -R16 ;  /* 0x0000000449127223 */ /* 0x000fe20000000810 */
[----:B------:R-:W-:Y:S01]  /*4690*/  FFMA R74, R74, R2, -R11 ;  /* 0x000000024a4a7223 */ /* 0x000fe2000000080b */
[----:B------:R-:W-:Y:S01]  /*46a0*/  FFMA R16, R5, R4, -R14 ;  /* 0x0000000405107223 */ /* 0x000fe2000000080e */
[-C--:B------:R-:W-:Y:S01]  /*46b0*/  FMUL R20, R73, R3.reuse ;  /* 0x0000000349147220 */ /* 0x080fe20000400000 */
[----:B------:R-:W-:Y:S01]  /*46c0*/  FMUL R14, R5, R2 ;  /* 0x00000002050e7220 */ /* 0x000fe20000400000 */
[C---:B------:R-:W-:Y:S01]  /*46d0*/  FMUL R11, R7.reuse, R4 ;  /* 0x00000004070b7220 */ /* 0x040fe20000400000 */
[----:B------:R-:W-:Y:S01]  /*46e0*/  FFMA R5, R0, 6, RZ ;  /* 0x40c0000000057823 */ /* 0x000fe200000000ff */
[----:B------:R-:W-:Y:S01]  /*46f0*/  FFMA R20, R7, R2, -R20 ;  /* 0x0000000207147223 */ /* 0x000fe20000000814 */
[-C--:B------:R-:W-:Y:S01]  /*4700*/  FFMA R14, R77, R3.reuse, -R14 ;  /* 0x000000034d0e7223 */ /* 0x080fe2000000080e */
[----:B------:R-:W-:Y:S01]  /*4710*/  FFMA R72, R72, R3, -R11 ;  /* 0x0000000348487223 */ /* 0x000fe2000000080b */
[-C--:B------:R-:W-:Y:S01]  /*4720*/  FFMA R120, R120, R5.reuse, R95 ;  /* 0x0000000578787223 */ /* 0x080fe2000000005f */
[-C--:B------:R-:W-:Y:S01]  /*4730*/  FFMA R118, R118, R5.reuse, R101 ;  /* 0x0000000576767223 */ /* 0x080fe20000000065 */
[----:B------:R-:W-:Y:S01]  /*4740*/  FFMA R114, R114, R5, R103 ;  /* 0x0000000572727223 */ /* 0x000fe20000000067 */
[C---:B------:R-:W-:Y:S01]  /*4750*/  FFMA R74, R5.reuse, R74, R52 ;  /* 0x0000004a054a7223 */ /* 0x040fe20000000034 */
[C---:B------:R-:W-:Y:S01]  /*4760*/  FFMA R14, R5.reuse, R14, R91 ;  /* 0x0000000e050e7223 */ /* 0x040fe2000000005b */
[C---:B------:R-:W-:Y:S01]  /*4770*/  FFMA R16, R5.reuse, R16, R97 ;  /* 0x0000001005107223 */ /* 0x040fe20000000061 */
[C---:B------:R-:W-:Y:S01]  /*4780*/  FFMA R18, R5.reuse, R18, R133 ;  /* 0x0000001205127223 */ /* 0x040fe20000000085 */
[C---:B------:R-:W-:Y:S01]  /*4790*/  FFMA R20, R5.reuse, R20, R105 ;  /* 0x0000001405147223 */ /* 0x040fe20000000069 */
[----:B------:R-:W-:Y:S01]  /*47a0*/  FFMA R72, R5, R72, R41 ;  /* 0x0000004805487223 */ /* 0x000fe20000000029 */
[----:B------:R-:W-:Y:S01]  /*47b0*/  FADD R8, R45, -R8 ;  /* 0x800000082d087221 */ /* 0x000fe20000000000 */
        /* <DEDUP_REMOVED lines=23> */
[----:B------:R0:W-:Y:S04]  /*4930*/  RED.E.ADD.F32.FTZ.RN.STRONG.GPU [R2.64+0x18], R45 ;  /* 0x0000182d0200798e */ /* 0x0001e8000c10e78e */
[----:B------:R0:W-:Y:S04]  /*4940*/  RED.E.ADD.F32.FTZ.RN.STRONG.GPU [R2.64+0x1c], R47 ;  /* 0x00001c2f0200798e */ /* 0x0001e8000c10e78e */
[----:B------:R0:W-:Y:S01]  /*4950*/  RED.E.ADD.F32.FTZ.RN.STRONG.GPU [R2.64+0x20], R73 ;  /* 0x000020490200798e */ /* 0x0001e2000c10e78e */
[----:B------:R-:W-:Y:S05]  /*4960*/  BRA `(.L_x_1159) ;  /* 0x0000012000007947 */ /* 0x000fea0003800000 */
.L_x_1158:
[----:B------:R-:W-:-:S04]  /*4970*/  ISETP.NE.U32.AND P0, PT, RZ, c[0x0][0x230], PT ;  /* 0x00008c00ff007a0c */ /* 0x000fc80003f05070 */
[----:B------:R-:W-:-:S13]  /*4980*/  ISETP.NE.AND.EX P0, PT, RZ, c[0x0][0x234], PT, P0 ;  /* 0x00008d00ff007a0c */ /* 0x000fda0003f05300 */
[----:B------:R-:W-:Y:S05]  /*4990*/  @!P0 BRA `(.L_x_1159) ;  /* 0x000000f000008947 */ /* 0x000fea0003800000 */
[----:B------:R-:W-:Y:S02]  /*49a0*/  SHF.R.S32.HI R0, RZ, 0x1f, R62 ;  /* 0x0000001fff007819 */ /* 0x000fe4000001143e */
[----:B------:R-:W-:-:S03]  /*49b0*/  MOV R3, c[0x0][0x248] ;  /* 0x0000920000037a02 */ /* 0x000fc60000000f00 */
[----:B------:R-:W-:Y:S02]  /*49c0*/  IMAD R0, R0, c[0x0][0x248], RZ ;  /* 0x0000920000007a24 */ /* 0x000fe400078e02ff */
        /* <DEDUP_REMOVED lines=11> */
[----:B------:R0:W-:Y:S02]  /*4a80*/  RED.E.ADD.F32.FTZ.RN.STRONG.GPU [R2.64+0x20], R73 ;  /* 0x000020490200798e */ /* 0x0001e4000c10e78e */
.L_x_1159:
[----:B------:R-:W-:Y:S01]  /*4a90*/  FADD R0, RZ, -R10 ;  /* 0x8000000aff007221 */ /* 0x000fe20000000000 */
[----:B------:R-:W-:Y:S01]  /*4aa0*/  ISETP.NE.U32.AND P0, PT, RZ, c[0x0][0x340], PT ;  /* 0x0000d000ff007a0c */ /* 0x000fe20003f05070 */
[----:B------:R-:W-:Y:S01]  /*4ab0*/  FADD R59, R59, R24 ;  /* 0x000000183b3b7221 */ /* 0x000fe20000000000 */
[----:B------:R-:W-:Y:S01]  /*4ac0*/  FADD R132, R132, R9 ;  /* 0x0000000984847221 */ /* 0x000fe20000000000 */
[----:B------:R-:W-:Y:S01]  /*4ad0*/  FADD R0, -R19, R0 ;  /* 0x0000000013007221 */ /* 0x000fe20000000100 */
[----:B------:R-:W-:Y:S01]  /*4ae0*/  ISETP.NE.AND.EX P0, PT, RZ, c[0x0][0x344], PT, P0 ;  /* 0x0000d100ff007a0c */ /* 0x000fe20003f05300 */
[----:B0-----:R-:W-:Y:S01]  /*4af0*/  FADD R3, R58, R25 ;  /* 0x000000193a037221 */ /* 0x001fe20000000000 */
[----:B------:R-:W-:Y:S01]  /*4b00*/  FADD R96, R96, R23 ;  /* 0x0000001760607221 */ /* 0x000fe20000000000 */
[----:B------:R-:W-:Y:S01]  /*4b10*/  FADD R9, -R9, R0 ;  /* 0x0000000009097221 */ /* 0x000fe20000000100 */
[----:B------:R-:W-:Y:S01]  /*4b20*/  FADD R0, RZ, -R59 ;  /* 0x8000003bff007221 */ /* 0x000fe20000000000 */
[----:B------:R-:W-:Y:S01]  /*4b30*/  FADD R57, R57, R38 ;  /* 0x0000002639397221 */ /* 0x000fe20000000000 */
[----:B------:R-:W-:Y:S01]  /*4b40*/  FADD R39, R39, R30 ;  /* 0x0000001e27277221 */ /* 0x000fe20000000000 */
[----:B------:R-:W-:Y:S01]  /*4b50*/  FADD R55, R55, R28 ;  /* 0x0000001c37377221 */ /* 0x000fe20000000000 */
[----:B------:R-:W-:Y:S01]  /*4b60*/  FADD R4, R0, -R3 ;  /* 0x8000000300047221 */ /* 0x000fe20000000000 */
[----:B------:R-:W-:Y:S01]  /*4b70*/  FADD R5, R56, R31 ;  /* 0x0000001f38057221 */ /* 0x000fe20000000000 */
[----:B------:R-:W-:Y:S01]  /*4b80*/  FADD R30, RZ, -R30 ;  /* 0x8000001eff1e7221 */ /* 0x000fe20000000000 */
[----:B------:R-:W-:Y:S01]  /*4b90*/  FADD R143, R143, R12 ;  /* 0x0000000c8f8f7221 */ /* 0x000fe20000000000 */
[----:B------:R-:W-:Y:S01]  /*4ba0*/  FADD R2, RZ, -R96 ;  /* 0x80000060ff027221 */ /* 0x000fe20000000000 */
[----:B------:R-:W-:Y:S01]  /*4bb0*/  FADD R0, RZ, -R57 ;  /* 0x80000039ff007221 */ /* 0x000fe20000000000 */
[----:B------:R-:W-:Y:S01]  /*4bc0*/  FADD R12, RZ, -R12 ;  /* 0x8000000cff0c7221 */ /* 0x000fe20000000000 */
[----:B------:R-:W-:Y:S01]  /*4bd0*/  FADD R49, R49, R22 ;  /* 0x0000001631317221 */ /* 0x000fe20000000000 */
[----:B------:R-:W-:Y:S01]  /*4be0*/  FADD R51, R51, R26 ;  /* 0x0000001a33337221 */ /* 0x000fe20000000000 */
[----:B------:R-:W-:Y:S01]  /*4bf0*/  FADD R53, R53, R36 ;  /* 0x0000002435357221 */ /* 0x000fe20000000000 */
[----:B------:R-:W-:Y:S01]  /*4c00*/  FADD R30, -R17, R30 ;  /* 0x0000001e111e7221 */ /* 0x000fe20000000100 */
[----:B------:R-:W-:Y:S01]  /*4c10*/  FADD R2, R2, -R55 ;  /* 0x8000003702027221 */ /* 0x000fe20000000000 */
[----:B------:R-:W-:Y:S01]  /*4c20*/  FADD R0, R0, -R5 ;  /* 0x8000000500007221 */ /* 0x000fe20000000000 */
[----:B------:R-:W-:Y:S01]  /*4c30*/  FADD R37, R37, R10 ;  /* 0x0000000a25257221 */ /* 0x000fe20000000000 */
[----:B------:R-:W-:Y:S01]  /*4c40*/  FADD R12, -R33, R12 ;  /* 0x0000000c210c7221 */ /* 0x000fe20000000100 */
[----:B------:R-:W-:Y:S01]  /*4c50*/  FADD R108, R108, R13 ;  /* 0x0000000d6c6c7221 */ /* 0x000fe20000000000 */
[----:B------:R-:W-:Y:S01]  /*4c60*/  FADD R30, -R13, R30 ;  /* 0x0000001e0d1e7221 */ /* 0x000fe20000000100 */
[----:B------:R-:W-:Y:S01]  /*4c70*/  FADD R4, R4, -R49 ;  /* 0x8000003104047221 */ /* 0x000fe20000000000 */
[----:B------:R-:W-:Y:S01]  /*4c80*/  FADD R10, R2, -R51 ;  /* 0x80000033020a7221 */ /* 0x000fe20000000000 */
[----:B------:R-:W-:Y:S01]  /*4c90*/  FADD R14, R0, -R53 ;  /* 0x80000035000e7221 */ /* 0x000fe20000000000 */
[----:B------:R-:W-:Y:S01]  /*4ca0*/  FADD R60, R60, R19 ;  /* 0x000000133c3c7221 */ /* 0x000fe20000000000 */
[----:B------:R-:W-:Y:S01]  /*4cb0*/  FADD R110, R110, R17 ;  /* 0x000000116e6e7221 */ /* 0x000fe20000000000 */
[----:B------:R-:W-:Y:S01]  /*4cc0*/  FADD R106, R106, R33 ;  /* 0x000000216a6a7221 */ /* 0x000fe20000000000 */
[----:B------:R-:W-:Y:S01]  /*4cd0*/  FADD R112, R112, R15 ;  /* 0x0000000f70707221 */ /* 0x000fe20000000000 */
[----:B------:R-:W-:Y:S01]  /*4ce0*/  FADD R12, -R15, R12 ;  /* 0x0000000c0f0c7221 */ /* 0x000fe20000000100 */
        /* <DEDUP_REMOVED lines=22> */
.L_x_1160:
[----:B------:R-:W-:-:S04]  /*4e50*/  ISETP.NE.U32.AND P1, PT, RZ, c[0x0][0x1c0], PT ;  /* 0x00007000ff007a0c */ /* 0x000fc80003f25070 */
[----:B------:R-:W-:-:S13]  /*4e60*/  ISETP.NE.AND.EX P1, PT, RZ, c[0x0][0x1c4], PT, P1 ;  /* 0x00007100ff007a0c */ /* 0x000fda0003f25310 */
[----:B------:R-:W-:Y:S05]  /*4e70*/  @!P1 BRA `(.L_x_1161) ;  /* 0x0000008000009947 */ /* 0x000fea0003800000 */
[----:B------:R-:W-:Y:S01]  /*4e80*/  MOV R3, c[0x0][0x1d8] ;  /* 0x0000760000037a02 */ /* 0x000fe20000000f00 */
[----:B------:R-:W-:-:S04]  /*4e90*/  IMAD R5, R68, c[0x0][0x1d8], RZ ;  /* 0x0000760044057a24 */ /* 0x000fc800078e02ff */
[C---:B------:R-:W-:Y:S02]  /*4ea0*/  IMAD R5, R76.reuse, R66, R5 ;  /* 0x000000424c057224 */ /* 0x040fe400078e0205 */
[----:B------:R-:W-:-:S05]  /*4eb0*/  IMAD.WIDE.U32 R2, R76, R3, c[0x0][0x1c0] ;  /* 0x000070004c027625 */ /* 0x000fca00078e0003 */
[----:B------:R-:W-:-:S05]  /*4ec0*/  IADD3 R3, R5, R3, RZ ;  /* 0x0000000305037210 */ /* 0x000fca0007ffe0ff */
[----:B------:R0:W-:Y:S04]  /*4ed0*/  RED.E.ADD.F32.FTZ.RN.STRONG.GPU [R2.64], R37 ;  /* 0x000000250200798e */ /* 0x0001e8000c10e78e */
[----:B------:R0:W-:Y:S04]  /*4ee0*/  RED.E.ADD.F32.FTZ.RN.STRONG.GPU [R2.64+0x4], R39 ;  /* 0x000004270200798e */ /* 0x0001e8000c10e78e */
[----:B------:R0:W-:Y:S02]  /*4ef0*/  RED.E.ADD.F32.FTZ.RN.STRONG.GPU [R2.64+0x8], R143 ;  /* 0x0000088f0200798e */ /* 0x0001e4000c10e78e */
.L_x_1161:
[----:B------:R-:W-:Y:S01]  /*4f00*/  FADD R15, RZ, R60 ;  /* 0x0000003cff0f7221 */ /* 0x000fe20000000000 */
[----:B------:R-:W-:Y:S01]  /*4f10*/  FADD R17, RZ, R110 ;  /* 0x0000006eff117221 */ /* 0x000fe20000000000 */
[----:B------:R-:W-:Y:S01]  /*4f20*/  FADD R19, RZ, R106 ;  /* 0x0000006aff137221 */ /* 0x000fe20000000000 */
        /* <DEDUP_REMOVED lines=10> */
.L_x_1162:
        /* <DEDUP_REMOVED lines=11> */
.L_x_1163:
[----:B0-----:R-:W-:Y:S01]  /*5080*/  FADD R15, RZ, R132 ;  /* 0x00000084ff0f7221 */ /* 0x001fe20000000000 */
        /* <DEDUP_REMOVED lines=12> */
.L_x_1164:
        /* <DEDUP_REMOVED lines=11> */
.L_x_1165:
[----:B------:R-:W-:Y:S01]  /*5200*/  FADD R9, RZ, R9 ;  /* 0x00000009ff097221 */ /* 0x000fe20000000000 */
[----:B0-----:R-:W-:Y:S01]  /*5210*/  FADD R15, RZ, R30 ;  /* 0x0000001eff0f7221 */ /* 0x001fe20000000000 */
        /* <DEDUP_REMOVED lines=11> */
.L_x_1166:
        /* <DEDUP_REMOVED lines=11> */
.L_x_1167:
[----:B------:R-:W-:-:S04]  /*5380*/  ISETP.NE.U32.AND P0, PT, RZ, c[0x0][0x308], PT ;  /* 0x0000c200ff007a0c */ /* 0x000fc80003f05070 */
[----:B------:R-:W-:-:S13]  /*5390*/  ISETP.NE.AND.EX P0, PT, RZ, c[0x0][0x30c], PT, P0 ;  /* 0x0000c300ff007a0c */ /* 0x000fda0003f05300 */
        /* <DEDUP_REMOVED lines=10> */
.L_x_1168:
        /* <DEDUP_REMOVED lines=11> */
.L_x_1169:
        /* <DEDUP_REMOVED lines=10> */
.L_x_1171:
        /* <DEDUP_REMOVED lines=11> */
.L_x_1172:
        /* <DEDUP_REMOVED lines=10> */
.L_x_1173:
        /* <DEDUP_REMOVED lines=11> */
.L_x_1170:
[----:B0-----:R-:W-:Y:S01]  /*5790*/  FADD R7, RZ, R4 ;  /* 0x00000004ff077221 */ /* 0x001fe20000000000 */
        /* <DEDUP_REMOVED lines=12> */
.L_x_1174:
        /* <DEDUP_REMOVED lines=11> */
.L_x_1175:
[----:B------:R-:W-:-:S04]  /*5910*/  ISETP.NE.U32.AND P0, PT, RZ, c[0x0][0x420], PT ;  /* 0x00010800ff007a0c */ /* 0x000fc80003f05070 */
[----:B------:R-:W-:-:S13]  /*5920*/  ISETP.NE.AND.EX P0, PT, RZ, c[0x0][0x424], PT, P0 ;  /* 0x00010900ff007a0c */ /* 0x000fda0003f05300 */
[----:B------:R-:W-:Y:S05]  /*5930*/  @!P0 BRA `(.L_x_1176) ;  /* 0x000000a000008947 */ /* 0x000fea0003800000 */
[----:B0-----:R-:W-:Y:S02]  /*5940*/  MOV R2, c[0x0][0x444] ;  /* 0x0001110000027a02 */ /* 0x001fe40000000f00 */
[----:B------:R-:W-:-:S03]  /*5950*/  SHF.R.S32.HI R5, RZ, 0x1f, R62 ;  /* 0x0000001fff057819 */ /* 0x000fc6000001143e */
[----:B------:R-:W-:-:S04]  /*5960*/  IMAD.WIDE R2, R2, 0x2, RZ ;  /* 0x0000000202027825 */ /* 0x000fc800078e02ff */
[----:B------:R-:W-:Y:S02]  /*5970*/  IMAD R5, R5, c[0x0][0x440], RZ ;  /* 0x0001100005057a24 */ /* 0x000fe400078e02ff */
[----:B------:R-:W-:-:S04]  /*5980*/  IMAD.WIDE.U32 R2, R62, c[0x0][0x440], R2 ;  /* 0x000110003e027a25 */ /* 0x000fc800078e0002 */
[----:B------:R-:W-:Y:S01]  /*5990*/  IMAD R5, R62, UR11, R5 ;  /* 0x0000000b3e057c24 */ /* 0x000fe2000f8e0205 */
[----:B------:R-:W-:-:S04]  /*59a0*/  IADD3 R2, P1, R2, c[0x0][0x420], RZ ;  /* 0x0001080002027a10 */ /* 0x000fc80007f3e0ff */
[----:B------:R-:W-:-:S05]  /*59b0*/  IADD3.X R3, R3, c[0x0][0x424], R5, P1, !PT ;  /* 0x0001090003037a10 */ /* 0x000fca0000ffe405 */
[----:B------:R0:W-:Y:S01]  /*59c0*/  RED.E.ADD.F32.FTZ.RN.STRONG.GPU [R2.64], R29 ;  /* 0x0000001d0200798e */ /* 0x0001e2000c10e78e */
[----:B------:R-:W-:Y:S05]  /*59d0*/  BRA `(.L_x_1177) ;  /* 0x0000007000007947 */ /* 0x000fea0003800000 */
.L_x_1176:
[----:B------:R-:W-:-:S04]  /*59e0*/  ISETP.NE.U32.AND P1, PT, RZ, c[0x0][0x2a0], PT ;  /* 0x0000a800ff007a0c */ /* 0x000fc80003f25070 */
[----:B------:R-:W-:-:S13]  /*59f0*/  ISETP.NE.AND.EX P1, PT, RZ, c[0x0][0x2a4], PT, P1 ;  /* 0x0000a900ff007a0c */ /* 0x000fda0003f25310 */
[----:B------:R-:W-:Y:S05]  /*5a00*/  @!P1 BRA `(.L_x_1177) ;  /* 0x0000004000009947 */ /* 0x000fea0003800000 */
[----:B0-----:R-:W-:-:S04]  /*5a10*/  MOV R3, c[0x0][0x2bc] ;  /* 0x0000af0000037a02 */ /* 0x001fc80000000f00 */
[----:B------:R-:W-:-:S04]  /*5a20*/  IADD3 R2, P1, P2, R64, c[0x0][0x2a0], R3 ;  /* 0x0000a80040027a10 */ /* 0x000fc80007a3e003 */
[----:B------:R-:W-:-:S05]  /*5a30*/  IADD3.X R3, R82, c[0x0][0x2a4], R83, P1, P2 ;  /* 0x0000a90052037a10 */ /* 0x000fca0000fe4453 */
[----:B------:R0:W-:Y:S04]  /*5a40*/  RED.E.ADD.F32.FTZ.RN.STRONG.GPU [R2.64], R29 ;  /* 0x0000001d0200798e */ /* 0x0001e8000c10e78e */
.L_x_1177:
[----:B------:R-:W-:Y:S01]  /*5a50*/  FADD R5, RZ, R8 ;  /* 0x00000008ff057221 */ /* 0x000fe20000000000 */
[----:B------:R-:W-:Y:S05]  /*5a60*/  @!P0 BRA `(.L_x_1178) ;  /* 0x000000c000008947 */ /* 0x000fea0003800000 */
[----:B------:R-:W-:Y:S01]  /*5a70*/  ULDC UR13, c[0x0][0x444] ;  /* 0x00011100000d7ab9 */ /* 0x000fe20000000800 */
[----:B------:R-:W-:Y:S01]  /*5a80*/  SHF.R.S32.HI R0, RZ, 0x1f, R62 ;  /* 0x0000001fff007819 */ /* 0x000fe2000001143e */
[----:B------:R-:W-:Y:S01]  /*5a90*/  USHF.R.S32.HI UR13, URZ, 0x1f, UR13 ;  /* 0x0000001f3f0d7899 */ /* 0x000fe2000801140d */
[----:B0-----:R-:W-:-:S03]  /*5aa0*/  MOV R2, c[0x0][0x444] ;  /* 0x0001110000027a02 */ /* 0x001fc60000000f00 */
[----:B------:R-:W-:Y:S02]  /*5ab0*/  IMAD R7, R0, c[0x0][0x440], RZ ;  /* 0x0001100000077a24 */ /* 0x000fe400078e02ff */
[----:B------:R-:W-:Y:S02]  /*5ac0*/  MOV R3, UR13 ;  /* 0x0000000d00037c02 */ /* 0x000fe40008000f00 */
[----:B------:R-:W-:-:S03]  /*5ad0*/  IMAD R7, R62, UR11, R7 ;  /* 0x0000000b3e077c24 */ /* 0x000fc6000f8e0207 */
[----:B------:R-:W-:-:S05]  /*5ae0*/  IMAD.WIDE.U32 R2, R62, c[0x0][0x440], R2 ;  /* 0x000110003e027a25 */ /* 0x000fca00078e0002 */
[----:B------:R-:W-:-:S04]  /*5af0*/  IADD3 R2, P1, R2, c[0x0][0x420], RZ ;  /* 0x0001080002027a10 */ /* 0x000fc80007f3e0ff */
[----:B------:R-:W-:-:S05]  /*5b00*/  IADD3.X R3, R7, c[0x0][0x424], R3, P1, !PT ;  /* 0x0001090007037a10 */ /* 0x000fca0000ffe403 */
[----:B------:R0:W-:Y:S01]  /*5b10*/  RED.E.ADD.F32.FTZ.RN.STRONG.GPU [R2.64], R5 ;  /* 0x000000050200798e */ /* 0x0001e2000c10e78e */
[----:B------:R-:W-:Y:S05]  /*5b20*/  BRA `(.L_x_1179) ;  /* 0x0000006000007947 */ /* 0x000fea0003800000 */
.L_x_1178:
[----:B------:R-:W-:-:S04]  /*5b30*/  ISETP.NE.U32.AND P1, PT, RZ, c[0x0][0x2a0], PT ;  /* 0x0000a800ff007a0c */ /* 0x000fc80003f25070 */
[----:B------:R-:W-:-:S13]  /*5b40*/  ISETP.NE.AND.EX P1, PT, RZ, c[0x0][0x2a4], PT, P1 ;  /* 0x0000a900ff007a0c */ /* 0x000fda0003f25310 */
[----:B------:R-:W-:Y:S05]  /*5b50*/  @!P1 BRA `(.L_x_1179) ;  /* 0x0000003000009947 */ /* 0x000fea0003800000 */
[----:B------:R-:W-:-:S04]  /*5b60*/  IADD3 R64, P1, R64, c[0x0][0x2a0], RZ ;  /* 0x0000a80040407a10 */ /* 0x000fc80007f3e0ff */
[----:B------:R-:W-:-:S05]  /*5b70*/  IADD3.X R65, R82, c[0x0][0x2a4], RZ, P1, !PT ;  /* 0x0000a90052417a10 */ /* 0x000fca0000ffe4ff */
[----:B------:R1:W-:Y:S04]  /*5b80*/  RED.E.ADD.F32.FTZ.RN.STRONG.GPU [R64.64], R5 ;  /* 0x000000054000798e */ /* 0x0003e8000c10e78e */
.L_x_1179:
[----:B01----:R-:W-:Y:S01]  /*5b90*/  FADD R5, RZ, R6 ;  /* 0x00000006ff057221 */ /* 0x003fe20000000000 */
[----:B------:R-:W-:Y:S05]  /*5ba0*/  @!P0 BRA `(.L_x_1180) ;  /* 0x0000008000008947 */ /* 0x000fea0003800000 */
[----:B------:R-:W-:Y:S02]  /*5bb0*/  SHF.R.S32.HI R0, RZ, 0x1f, R62 ;  /* 0x0000001fff007819 */ /* 0x000fe4000001143e */
[----:B------:R-:W-:-:S03]  /*5bc0*/  MOV R3, c[0x0][0x440] ;  /* 0x0001100000037a02 */ /* 0x000fc60000000f00 */
[----:B------:R-:W-:Y:S02]  /*5bd0*/  IMAD R7, R0, c[0x0][0x440], RZ ;  /* 0x0001100000077a24 */ /* 0x000fe400078e02ff */
[----:B------:R-:W-:-:S04]  /*5be0*/  IMAD.WIDE.U32 R2, R62, R3, c[0x0][0x420] ;  /* 0x000108003e027625 */ /* 0x000fc800078e0003 */
[----:B------:R-:W-:-:S05]  /*5bf0*/  IMAD R7, R62, UR11, R7 ;  /* 0x0000000b3e077c24 */ /* 0x000fca000f8e0207 */
[----:B------:R-:W-:-:S05]  /*5c00*/  IADD3 R3, R7, R3, RZ ;  /* 0x0000000307037210 */ /* 0x000fca0007ffe0ff */
[----:B------:R0:W-:Y:S01]  /*5c10*/  RED.E.ADD.F32.FTZ.RN.STRONG.GPU [R2.64], R5 ;  /* 0x000000050200798e */ /* 0x0001e2000c10e78e */
[----:B------:R-:W-:Y:S05]  /*5c20*/  BRA `(.L_x_1181) ;  /* 0x000000a000007947 */ /* 0x000fea0003800000 */
.L_x_1180:
        /* <DEDUP_REMOVED lines=9> */
[----:B------:R0:W-:Y:S02]  /*5cc0*/  RED.E.ADD.F32.FTZ.RN.STRONG.GPU [R2.64], R5 ;  /* 0x000000050200798e */ /* 0x0001e4000c10e78e */
.L_x_1181:
[----:B------:R-:W-:-:S04]  /*5cd0*/  ISETP.NE.U32.AND P0, PT, RZ, c[0x0][0x3e8], PT ;  /* 0x0000fa00ff007a0c */ /* 0x000fc80003f05070 */
[----:B------:R-:W-:-:S13]  /*5ce0*/  ISETP.NE.AND.EX P0, PT, RZ, c[0x0][0x3ec], PT, P0 ;  /* 0x0000fb00ff007a0c */ /* 0x000fda0003f05300 */
[----:B------:R-:W-:Y:S05]  /*5cf0*/  @!P0 BRA `(.L_x_1182) ;  /* 0x0000008000008947 */ /* 0x000fea0003800000 */
[----:B0-----:R-:W-:Y:S02]  /*5d00*/  SHF.R.S32.HI R5, RZ, 0x1f, R62 ;  /* 0x0000001fff057819 */ /* 0x001fe4000001143e */
[----:B------:R-:W-:-:S03]  /*5d10*/  MOV R3, c[0x0][0x408] ;  /* 0x0001020000037a02 */ /* 0x000fc60000000f00 */
[----:B------:R-:W-:Y:S02]  /*5d20*/  IMAD R5, R5, c[0x0][0x408], RZ ;  /* 0x0001020005057a24 */ /* 0x000fe400078e02ff */
[----:B------:R-:W-:-:S04]  /*5d30*/  IMAD.WIDE.U32 R2, R62, R3, c[0x0][0x3e8] ;  /* 0x0000fa003e027625 */ /* 0x000fc800078e0003 */
[----:B------:R-:W-:-:S05]  /*5d40*/  IMAD R5, R62, UR12, R5 ;  /* 0x0000000c3e057c24 */ /* 0x000fca000f8e0205 */
[----:B------:R-:W-:-:S05]  /*5d50*/  IADD3 R3, R3, R5, RZ ;  /* 0x0000000503037210 */ /* 0x000fca0007ffe0ff */
[----:B------:R0:W-:Y:S01]  /*5d60*/  RED.E.ADD.F32.FTZ.RN.STRONG.GPU [R2.64], R27 ;  /* 0x0000001b0200798e */ /* 0x0001e2000c10e78e */
[----:B------:R-:W-:Y:S05]  /*5d70*/  BRA `(.L_x_1183) ;  /* 0x000000a000007947 */ /* 0x000fea0003800000 */
.L_x_1182:
[----:B------:R-:W-:-:S04]  /*5d80*/  ISETP.NE.U32.AND P0, PT, RZ, c[0x0][0x268], PT ;  /* 0x00009a00ff007a0c */ /* 0x000fc80003f05070 */
[----:B------:R-:W-:-:S13]  /*5d90*/  ISETP.NE.AND.EX P0, PT, RZ, c[0x0][0x26c], PT, P0 ;  /* 0x00009b00ff007a0c */ /* 0x000fda0003f05300 */
[----:B------:R-:W-:Y:S05]  /*5da0*/  @!P0 BRA `(.L_x_1183) ;  /* 0x0000007000008947 */ /* 0x000fea0003800000 */
[----:B------:R-:W-:Y:S02]  /*5db0*/  SHF.R.S32.HI R0, RZ, 0x1f, R62 ;  /* 0x0000001fff007819 */ /* 0x000fe4000001143e */
[----:B0-----:R-:W-:-:S03]  /*5dc0*/  MOV R3, c[0x0][0x280] ;  /* 0x0000a00000037a02 */ /* 0x001fc60000000f00 */
[----:B------:R-:W-:Y:S02]  /*5dd0*/  IMAD R0, R0, c[0x0][0x280], RZ ;  /* 0x0000a00000007a24 */ /* 0x000fe400078e02ff */
[----:B------:R-:W-:-:S04]  /*5de0*/  IMAD.WIDE.U32 R2, R62, R3, c[0x0][0x268] ;  /* 0x00009a003e027625 */ /* 0x000fc800078e0003 */
[----:B------:R-:W-:-:S05]  /*5df0*/  IMAD R61, R62, R61, R0 ;  /* 0x0000003d3e3d7224 */ /* 0x000fca00078e0200 */
[----:B------:R-:W-:-:S05]  /*5e00*/  IADD3 R3, R61, R3, RZ ;  /* 0x000000033d037210 */ /* 0x000fca0007ffe0ff */
[----:B------:R0:W-:Y:S02]  /*5e10*/  RED.E.ADD.F32.FTZ.RN.STRONG.GPU [R2.64], R27 ;  /* 0x0000001b0200798e */ /* 0x0001e4000c10e78e */
.L_x_1183:
[----:B0-----:R-:W-:-:S05]  /*5e20*/  MOV R3, c[0x0][0x0] ;  /* 0x0000000000037a02 */ /* 0x001fca0000000f00 */
[----:B------:R-:W-:-:S05]  /*5e30*/  IMAD.WIDE.U32 R62, R3, c[0x0][0xc], R62 ;  /* 0x00000300033e7a25 */ /* 0x000fca00078e003e */
[----:B------:R-:W-:-:S04]  /*5e40*/  ISETP.GE.U32.AND P0, PT, R62, c[0x0][0x178], PT ;  /* 0x00005e003e007a0c */ /* 0x000fc80003f06070 */
[----:B------:R-:W-:-:S13]  /*5e50*/  ISETP.GE.U32.AND.EX P0, PT, R63, c[0x0][0x17c], PT, P0 ;  /* 0x00005f003f007a0c */ /* 0x000fda0003f06100 */
[----:B------:R-:W-:Y:S01]  /*5e60*/  @P0 CALL.REL.NOINC `(.L_x_1184) ;  /* 0x0000001000000944 */ /* 0x000fe20003c00000 */
[----:B------:R-:W-:Y:S05]  /*5e70*/  BRA `(.L_x_1185) ;  /* 0xffffa36000007947 */ /* 0x000fea000383ffff */
.L_x_1184:
[----:B------:R-:W-:Y:S05]  /*5e80*/  EXIT ;  /* 0x000000000000794d */ /* 0x000fea0003800000 */
        .weak           $__internal_25_$__cuda_sm20_rcp_rn_f32_slowpath
        .type           $__internal_25_$__cuda_sm20_rcp_rn_f32_slowpath,@function
        .size           $__internal_25_$__cuda_sm20_rcp_rn_f32_slowpath,($__internal_26_$__cuda_sm3x_div_rn_noftz_f32_slowpath - $__internal_25_$__cuda_sm20_rcp_rn_f32_slowpath)
$__internal_25_$__cuda_sm20_rcp_rn_f32_slowpath:
        /* <DEDUP_REMOVED lines=15> */
.L_x_1187:
        /* <DEDUP_REMOVED lines=33> */
.L_x_1189:
[----:B------:R0:W1:Y:S02]  /*6190*/  MUFU.RCP R34, R22 ;  /* 0x0000001600227308 */ /* 0x0000640000001000 */
.L_x_1188:
[----:B------:R-:W-:Y:S05]  /*61a0*/  BSYNC B1 ;  /* 0x0000000000017941 */ /* 0x000fea0003800000 */
.L_x_1186:
[----:B-1----:R-:W-:Y:S02]  /*61b0*/  MOV R104, R34 ;  /* 0x0000002200687202 */ /* 0x002fe40000000f00 */
[----:B------:R-:W-:Y:S02]  /*61c0*/  MOV R34, R42 ;  /* 0x0000002a00227202 */ /* 0x000fe40000000f00 */
[----:B------:R-:W-:-:S04]  /*61d0*/  MOV R35, 0x0 ;  /* 0x0000000000237802 */ /* 0x000fc80000000f00 */
[----:B------:R-:W-:Y:S05]  /*61e0*/  RET.REL.NODEC R34 `(eval_tetrahedra_cuda_kernel_backward) ;  /* 0xffff9e1022007950 */ /* 0x000fea0003c3ffff */
        .weak           $__internal_26_$__cuda_sm3x_div_rn_noftz_f32_slowpath
        .type           $__internal_26_$__cuda_sm3x_div_rn_noftz_f32_slowpath,@function
        .size           $__internal_26_$__cuda_sm3x_div_rn_noftz_f32_slowpath,(.L_x_2022 - $__internal_26_$__cuda_sm3x_div_rn_noftz_f32_slowpath)
$__internal_26_$__cuda_sm3x_div_rn_noftz_f32_slowpath:
        /* <DEDUP_REMOVED lines=27> */
[----:B------:R-:W-:-:S04]  /*63a0*/  IADD3 R138, R145, -0x1, RZ ;  /* 0xffffffff918a7810 */ /* 0x000fc80007ffe0ff */
[----:B------:R-:W-:Y:S02]  /*63b0*/  ISETP.GE.AND P0, PT, R138, RZ, PT ;  /* 0x000000ff8a00720c */ /* 0x000fe40003f06270 */
[----:B------:R-:W-:-:S04]  /*63c0*/  IADD3 R138, R140, -0x1, RZ ;  /* 0xffffffff8c8a7810 */ /* 0x000fc80007ffe0ff */
[----:B------:R-:W-:-:S07]  /*63d0*/  ISETP.GE.AND P1, PT, R138, RZ, PT ;  /* 0x000000ff8a00720c */ /* 0x000fce0003f26270 */
[----:B------:R-:W-:Y:S01]  /*63e0*/  @P0 MOV R138, RZ ;  /* 0x000000ff008a0202 */ /* 0x000fe20000000f00 */
[----:B------:R-:W-:Y:S01]  /*63f0*/  @!P0 FFMA R32, R32, 1.84467440737095516160e+19, RZ ;  /* 0x5f80000020208823 */ /* 0x000fe200000000ff */
[----:B------:R-:W-:-:S04]  /*6400*/  @!P0 MOV R138, 0xffffffc0 ;  /* 0xffffffc0008a8802 */ /* 0x000fc80000000f00 */
[----:B------:R-:W-:Y:S01]  /*6410*/  @!P1 FFMA R35, R35, 1.84467440737095516160e+19, RZ ;  /* 0x5f80000023239823 */ /* 0x000fe200000000ff */
[----:B------:R-:W-:Y:S02]  /*6420*/  @!P1 IADD3 R138, R138, 0x40, RZ ;  /* 0x000000408a8a9810 */ /* 0x000fe40007ffe0ff */
.L_x_1191:
        /* <DEDUP_REMOVED lines=51> */
.L_x_1198:
[----:B------:R-:W-:-:S04]  /*6760*/  LOP3.LUT R32, R32, 0x80000000, RZ, 0xc0, !PT ;  /* 0x8000000020207812 */ /* 0x000fc800078ec0ff */
[----:B------:R-:W-:Y:S01]  /*6770*/  LOP3.LUT R32, R32, 0x7f800000, RZ, 0xfc, !PT ;  /* 0x7f80000020207812 */ /* 0x000fe200078efcff */
[----:B------:R-:W-:Y:S05]  /*6780*/  BRA `(.L_x_1199) ;  /* 0x0000001000007947 */ /* 0x000fea0003800000 */
.L_x_1197:
[----:B------:R-:W-:Y:S02]  /*6790*/  LEA R32, R145, R32, 0x17 ;  /* 0x0000002091207211 */ /* 0x000fe400078eb8ff */
.L_x_1199:
[----:B------:R-:W-:Y:S05]  /*67a0*/  BSYNC B2 ;  /* 0x0000000000027941 */ /* 0x000fea0003800000 */
.L_x_1196:
[----:B------:R-:W-:Y:S05]  /*67b0*/  BRA `(.L_x_1200) ;  /* 0x0000008000007947 */ /* 0x000fea0003800000 */
.L_x_1195:
[----:B------:R-:W-:-:S04]  /*67c0*/  LOP3.LUT R32, R35, 0x80000000, R32, 0x48, !PT ;  /* 0x8000000023207812 */ /* 0x000fc800078e4820 */
[----:B------:R-:W-:Y:S01]  /*67d0*/  LOP3.LUT R32, R32, 0x7f800000, RZ, 0xfc, !PT ;  /* 0x7f80000020207812 */ /* 0x000fe200078efcff */
[----:B------:R-:W-:Y:S05]  /*67e0*/  BRA `(.L_x_1200) ;  /* 0x0000005000007947 */ /* 0x000fea0003800000 */
.L_x_1194:
[----:B------:R-:W-:Y:S01]  /*67f0*/  LOP3.LUT R32, R35, 0x80000000, R32, 0x48, !PT ;  /* 0x8000000023207812 */ /* 0x000fe200078e4820 */
[----:B------:R-:W-:Y:S05]  /*6800*/  BRA `(.L_x_1200) ;  /* 0x0000003000007947 */ /* 0x000fea0003800000 */
.L_x_1193:
[----:B------:R-:W0:Y:S01]  /*6810*/  MUFU.RSQ R32, -QNAN ;  /* 0xffc0000000207908 */ /* 0x000e220000001400 */
[----:B------:R-:W-:Y:S05]  /*6820*/  BRA `(.L_x_1200) ;  /* 0x0000001000007947 */ /* 0x000fea0003800000 */
.L_x_1192:
[----:B------:R-:W-:Y:S02]  /*6830*/  FADD.FTZ R32, R32, R35 ;  /* 0x0000002320207221 */ /* 0x000fe40000010000 */
.L_x_1200:
[----:B------:R-:W-:Y:S05]  /*6840*/  BSYNC B1 ;  /* 0x0000000000017941 */ /* 0x000fea0003800000 */
.L_x_1190:
[----:B------:R-:W-:-:S04]  /*6850*/  MOV R35, 0x0 ;  /* 0x0000000000237802 */ /* 0x000fc80000000f00 */
[----:B------:R-:W-:Y:S05]  /*6860*/  RET.REL.NODEC R34 `(eval_tetrahedra_cuda_kernel_backward) ;  /* 0xffff979022007950 */ /* 0x000fea0003c3ffff */
.L_x_1201:
        /* <DEDUP_REMOVED lines=9> */
.L_x_2022:


//--------------------- .text.eval_tetrahedra_cuda_kernel_forward --------------------------
	.section	.text.eval_tetrahedra_cuda_kernel_forward,"ax",@progbits
	.sectioninfo	@"SHI_REGISTERS=81"
	.align	128
        .global         eval_tetrahedra_cuda_kernel_forward
        .type           eval_tetrahedra_cuda_kernel_forward,@function
        .size           eval_tetrahedra_cuda_kernel_forward,(.L_x_2024 - eval_tetrahedra_cuda_kernel_forward)
        .other          eval_tetrahedra_cuda_kernel_forward,@"STO_CUDA_ENTRY STV_DEFAULT"
eval_tetrahedra_cuda_kernel_forward:
.text.eval_tetrahedra_cuda_kernel_forward:
        /* <DEDUP_REMOVED lines=8> */
[----:B------:R-:W-:Y:S01]  /*0080*/  ULDC.64 UR6, c[0x0][0x2b8] ;  /* 0x0000ae0000067ab9 */ /* 0x000fe20000000a00 */
[----:B------:R-:W-:Y:S01]  /*0090*/  BSSY B0, `(.L_x_1202) ;  /* 0x00001e1000007945 */ /* 0x000fe20003800000 */
[----:B------:R-:W-:Y:S01]  /*00a0*/  USHF.R.S32.HI UR9, URZ, 0x1f, UR6 ;  /* 0x0000001f3f097899 */ /* 0x000fe20008011406 */
[----:B------:R-:W-:Y:S01]  /*00b0*/  MOV R42, R40 ;  /* 0x00000028002a7202 */ /* 0x000fe20000000f00 */
[----:B------:R-:W-:Y:S02]  /*00c0*/  USHF.R.S32.HI UR10, URZ, 0x1f, UR7 ;  /* 0x0000001f3f0a7899 */ /* 0x000fe40008011407 */
[----:B------:R-:W-:Y:S02]  /*00d0*/  ULDC UR6, c[0x0][0x0] ;  /* 0x0000000000067ab9 */ /* 0x000fe40000000800 */
[----:B------:R-:W-:Y:S02]  /*00e0*/  ULDC UR7, c[0x0][0xc] ;  /* 0x0000030000077ab9 */ /* 0x000fe40000000800 */
[----:B------:R-:W-:-:S02]  /*00f0*/  UIMAD.WIDE.U32 UR6, UR6, UR7, URZ ;  /* 0x00000007060672a5 */ /* 0x000fc4000f8e003f */
[----:B------:R-:W-:Y:S02]  /*0100*/  ULDC UR5, c[0x0][0x214] ;  /* 0x0000850000057ab9 */ /* 0x000fe40000000800 */
[----:B------:R-:W-:Y:S02]  /*0110*/  ULDC UR8, c[0x0][0x280] ;  /* 0x0000a00000087ab9 */ /* 0x000fe40000000800 */
[----:B------:R-:W-:Y:S02]  /*0120*/  ULDC UR11, c[0x0][0x1a0] ;  /* 0x00006800000b7ab9 */ /* 0x000fe40000000800 */
[----:B------:R-:W-:Y:S02]  /*0130*/  ULDC UR12, c[0x0][0x1d8] ;  /* 0x00007600000c7ab9 */ /* 0x000fe40000000800 */
[----:B------:R-:W-:Y:S02]  /*0140*/  ULDC UR13, c[0x0][0x248] ;  /* 0x00009200000d7ab9 */ /* 0x000fe40000000800 */
[----:B------:R-:W-:-:S02]  /*0150*/  ULDC UR14, c[0x0][0x2f0] ;  /* 0x0000bc00000e7ab9 */ /* 0x000fc40000000800 */
[----:B------:R-:W-:Y:S02]  /*0160*/  UMOV UR4, URZ ;  /* 0x0000003f00047c82 */ /* 0x000fe40008000000 */
        /* <DEDUP_REMOVED lines=8> */
.L_x_1216:
[----:B--2---:R-:W-:Y:S02]  /*01f0*/  MOV R2, c[0x0][0x210] ;  /* 0x0000840000027a02 */ /* 0x004fe40000000f00 */
[----:B------:R-:W-:Y:S02]  /*0200*/  SHF.R.S32.HI R0, RZ, 0x1f, R42 ;  /* 0x0000001fff007819 */ /* 0x000fe4000001142a */
[----:B------:R-:W-:Y:S02]  /*0210*/  MOV R3, c[0x0][0x210] ;  /* 0x0000840000037a02 */ /* 0x000fe40000000f00 */
[----:B------:R-:W-:Y:S01]  /*0220*/  SHF.R.S32.HI R4, RZ, 0x1f, R2 ;  /* 0x0000001fff047819 */ /* 0x000fe20000011402 */
[----:B------:R-:W-:-:S02]  /*0230*/  IMAD R5, R0, c[0x0][0x210], RZ ;  /* 0x0000840000057a24 */ /* 0x000fc400078e02ff */
[----:B------:R-:W-:-:S04]  /*0240*/  IMAD.WIDE.U32 R2, R42, R3, c[0x0][0x1f0] ;  /* 0x00007c002a027625 */ /* 0x000fc800078e0003 */
[----:B------:R-:W-:Y:S01]  /*0250*/  IMAD R5, R4, R42, R5 ;  /* 0x0000002a04057224 */ /* 0x000fe200078e0205 */
[----:B------:R-:W-:-:S04]  /*0260*/  IADD3 R6, P0, R2, c[0x0][0x214], RZ ;  /* 0x0000850002067a10 */ /* 0x000fc80007f1e0ff */
[----:B------:R-:W-:Y:S02]  /*0270*/  IADD3 R3, R3, R5, RZ ;  /* 0x0000000503037210 */ /* 0x000fe40007ffe0ff */
[----:B------:R-:W-:Y:S02]  /*0280*/  IADD3 R36, P1, R6, c[0x0][0x214], RZ ;  /* 0x0000850006247a10 */ /* 0x000fe40007f3e0ff */
[----:B------:R-:W-:Y:S01]  /*0290*/  IADD3.X R7, R3, UR5, RZ, P0, !PT ;  /* 0x0000000503077c10 */ /* 0x000fe200087fe4ff */
[----:B------:R-:W2:Y:S01]  /*02a0*/  LDG.E R40, [R2.64] ;  /* 0x0000001002287981 */ /* 0x000ea2000c1e1900 */
[----:B------:R-:W-:Y:S02]  /*02b0*/  IADD3 R34, P0, R36, c[0x0][0x214], RZ ;  /* 0x0000850024227a10 */ /* 0x000fe40007f1e0ff */
[----:B------:R-:W-:Y:S01]  /*02c0*/  IADD3.X R37, R7, UR5, RZ, P1, !PT ;  /* 0x0000000507257c10 */ /* 0x000fe20008ffe4ff */
[----:B------:R0:W3:Y:S03]  /*02d0*/  LDG.E R38, [R6.64] ;  /* 0x0000001006267981 */ /* 0x0000e6000c1e1900 */
[----:B------:R-:W-:Y:S01]  /*02e0*/  IADD3.X R35, R37, UR5, RZ, P0, !PT ;  /* 0x0000000525237c10 */ /* 0x000fe200087fe4ff */
[----:B------:R1:W4:Y:S04]  /*02f0*/  LDG.E R36, [R36.64] ;  /* 0x0000001024247981 */ /* 0x000328000c1e1900 */
[----:B------:R-:W5:Y:S01]  /*0300*/  LDG.E R34, [R34.64] ;  /* 0x0000001022227981 */ /* 0x000f62000c1e1900 */
[----:B------:R-:W-:Y:S01]  /*0310*/  MOV R5, c[0x0][0x248] ;  /* 0x0000920000057a02 */ /* 0x000fe20000000f00 */
[----:B------:R-:W-:-:S04]  /*0320*/  IMAD R9, R0, c[0x0][0x248], RZ ;  /* 0x0000920000097a24 */ /* 0x000fc800078e02ff */
[----:B------:R-:W-:-:S04]  /*0330*/  IMAD.WIDE.U32 R4, R42, R5, c[0x0][0x228] ;  /* 0x00008a002a047625 */ /* 0x000fc800078e0005 */
[----:B------:R-:W-:-:S05]  /*0340*/  IMAD R9, R42, UR13, R9 ;  /* 0x0000000d2a097c24 */ /* 0x000fca000f8e0209 */
[----:B------:R-:W-:-:S05]  /*0350*/  IADD3 R5, R5, R9, RZ ;  /* 0x0000000905057210 */ /* 0x000fca0007ffe0ff */
[----:B------:R0:W5:Y:S04]  /*0360*/  LDG.E R39, [R4.64+0x20] ;  /* 0x0000201004277981 */ /* 0x000168000c1e1900 */
[----:B------:R0:W5:Y:S04]  /*0370*/  LDG.E R8, [R4.64+0xc] ;  /* 0x00000c1004087981 */ /* 0x000168000c1e1900 */
[----:B-1----:R1:W5:Y:S04]  /*0380*/  LDG.E R37, [R4.64+0x14] ;  /* 0x0000141004257981 */ /* 0x002368000c1e1900 */
[----:B------:R1:W5:Y:S04]  /*0390*/  LDG.E R32, [R4.64+0x1c] ;  /* 0x00001c1004207981 */ /* 0x000368000c1e1900 */
[----:B0-----:R1:W5:Y:S04]  /*03a0*/  LDG.E R6, [R4.64+0x18] ;  /* 0x0000181004067981 */ /* 0x001368000c1e1900 */
[----:B------:R1:W5:Y:S04]  /*03b0*/  LDG.E R9, [R4.64+0x4] ;  /* 0x0000041004097981 */ /* 0x000368000c1e1900 */
[----:B------:R1:W5:Y:S01]  /*03c0*/  LDG.E R30, [R4.64+0x10] ;  /* 0x00001010041e7981 */ /* 0x000362000c1e1900 */
[----:B------:R-:W-:-:S03]  /*03d0*/  MOV R19, c[0x0][0x1a0] ;  /* 0x0000680000137a02 */ /* 0x000fc60000000f00 */
[----:B------:R1:W5:Y:S04]  /*03e0*/  LDG.E R7, [R4.64] ;  /* 0x0000001004077981 */ /* 0x000368000c1e1900 */
[----:B-1----:R0:W5:Y:S01]  /*03f0*/  LDG.E R5, [R4.64+0x8] ;  /* 0x0000081004057981 */ /* 0x002162000c1e1900 */
[----:B--2---:R-:W-:Y:S02]  /*0400*/  SHF.R.S32.HI R28, RZ, 0x1f, R40 ;  /* 0x0000001fff1c7819 */ /* 0x004fe40000011428 */
[----:B---3--:R-:W-:-:S03]  /*0410*/  SHF.R.S32.HI R43, RZ, 0x1f, R38 ;  /* 0x0000001fff2b7819 */ /* 0x008fc60000011426 */
[----:B------:R-:W-:Y:S01]  /*0420*/  IMAD R11, R28, c[0x0][0x1a0], RZ ;  /* 0x000068001c0b7a24 */ /* 0x000fe200078e02ff */
[----:B----4-:R-:W-:Y:S01]  /*0430*/  SHF.R.S32.HI R44, RZ, 0x1f, R36 ;  /* 0x0000001fff2c7819 */ /* 0x010fe20000011424 */
[----:B------:R-:W-:Y:S01]  /*0440*/  IMAD R13, R43, c[0x0][0x1a0], RZ ;  /* 0x000068002b0d7a24 */ /* 0x000fe200078e02ff */
[----:B-----5:R-:W-:Y:S01]  /*0450*/  SHF.R.S32.HI R10, RZ, 0x1f, R34 ;  /* 0x0000001fff0a7819 */ /* 0x020fe20000011422 */
[----:B------:R-:W-:-:S04]  /*0460*/  IMAD.WIDE.U32 R2, R40, R19, c[0x0][0x180] ;  /* 0x0000600028027625 */ /* 0x000fc800078e0013 */
[----:B------:R-:W-:-:S04]  /*0470*/  IMAD.WIDE.U32 R14, R38, R19, c[0x0][0x180] ;  /* 0x00006000260e7625 */ /* 0x000fc800078e0013 */
[----:B------:R-:W-:Y:S02]  /*0480*/  IMAD R11, R40, UR11, R11 ;  /* 0x0000000b280b7c24 */ /* 0x000fe4000f8e020b */
[----:B------:R-:W-:Y:S02]  /*0490*/  IMAD R13, R38, UR11, R13 ;  /* 0x0000000b260d7c24 */ /* 0x000fe4000f8e020d */
[----:B------:R-:W-:Y:S02]  /*04a0*/  IMAD R21, R44, c[0x0][0x1a0], RZ ;  /* 0x000068002c157a24 */ /* 0x000fe400078e02ff */
[----:B------:R-:W-:Y:S01]  /*04b0*/  IMAD R23, R10, c[0x0][0x1a0], RZ ;  /* 0x000068000a177a24 */ /* 0x000fe200078e02ff */
[----:B------:R-:W-:Y:S01]  /*04c0*/  IADD3 R3, R3, R11, RZ ;  /* 0x0000000b03037210 */ /* 0x000fe20007ffe0ff */
[----:B------:R-:W-:Y:S01]  /*04d0*/  IMAD.WIDE.U32 R16, R36, R19, c[0x0][0x180] ;  /* 0x0000600024107625 */ /* 0x000fe200078e0013 */
[----:B------:R-:W-:-:S03]  /*04e0*/  IADD3 R15, R15, R13, RZ ;  /* 0x0000000d0f0f7210 */ /* 0x000fc60007ffe0ff */
[----:B------:R-:W-:Y:S01]  /*04f0*/  IMAD.WIDE.U32 R18, R34, R19, c[0x0][0x180] ;  /* 0x0000600022127625 */ /* 0x000fe200078e0013 */
[----:B------:R1:W2:Y:S03]  /*0500*/  LDG.E R24, [R2.64] ;  /* 0x0000001002187981 */ /* 0x0002a6000c1e1900 */
[----:B------:R-:W-:Y:S01]  /*0510*/  IMAD R21, R36, UR11, R21 ;  /* 0x0000000b24157c24 */ /* 0x000fe2000f8e0215 */
[----:B------:R3:W2:Y:S01]  /*0520*/  LDG.E R11, [R14.64] ;  /* 0x000000100e0b7981 */ /* 0x0006a2000c1e1900 */
[----:B------:R-:W-:-:S03]  /*0530*/  IMAD R23, R34, UR11, R23 ;  /* 0x0000000b22177c24 */ /* 0x000fc6000f8e0217 */
[----:B------:R-:W-:Y:S01]  /*0540*/  IADD3 R17, R17, R21, RZ ;  /* 0x0000001511117210 */ /* 0x000fe20007ffe0ff */
[----:B------:R1:W4:Y:S01]  /*0550*/  LDG.E R26, [R2.64+0x4] ;  /* 0x00000410021a7981 */ /* 0x000322000c1e1900 */
[----:B------:R-:W-:-:S03]  /*0560*/  IADD3 R19, R19, R23, RZ ;  /* 0x0000001713137210 */ /* 0x000fc60007ffe0ff */
[----:B------:R5:W4:Y:S04]  /*0570*/  LDG.E R35, [R16.64] ;  /* 0x0000001010237981 */ /* 0x000b28000c1e1900 */
[----:B------:R0:W4:Y:S04]  /*0580*/  LDG.E R33, [R18.64] ;  /* 0x0000001012217981 */ /* 0x000128000c1e1900 */
[----:B------:R5:W4:Y:S04]  /*0590*/  LDG.E R25, [R16.64+0x4] ;  /* 0x0000041010197981 */ /* 0x000b28000c1e1900 */
[----:B------:R3:W4:Y:S04]  /*05a0*/  LDG.E R13, [R14.64+0x4] ;  /* 0x000004100e0d7981 */ /* 0x000728000c1e1900 */
[----:B------:R0:W4:Y:S04]  /*05b0*/  LDG.E R27, [R18.64+0x4] ;  /* 0x00000410121b7981 */ /* 0x000128000c1e1900 */
[----:B------:R1:W4:Y:S04]  /*05c0*/  LDG.E R29, [R2.64+0x8] ;  /* 0x00000810021d7981 */ /* 0x000328000c1e1900 */
[----:B------:R3:W4:Y:S04]  /*05d0*/  LDG.E R12, [R14.64+0x8] ;  /* 0x000008100e0c7981 */ /* 0x000728000c1e1900 */
[----:B------:R5:W4:Y:S04]  /*05e0*/  LDG.E R46, [R16.64+0x8] ;  /* 0x00000810102e7981 */ /* 0x000b28000c1e1900 */
[----:B------:R3:W4:Y:S01]  /*05f0*/  LDG.E R48, [R18.64+0x8] ;  /* 0x0000081012307981 */ /* 0x000722000c1e1900 */
[----:B------:R-:W-:Y:S01]  /*0600*/  FMUL R20, R39, R8 ;  /* 0x0000000827147220 */ /* 0x000fe20000400000 */
[----:B0-----:R-:W-:-:S03]  /*0610*/  FMUL R4, R32, R37 ;  /* 0x0000002520047220 */ /* 0x001fc60000400000 */
[----:B------:R-:W-:Y:S01]  /*0620*/  FFMA R20, R37, R6, -R20 ;  /* 0x0000000625147223 */ /* 0x000fe20000000814 */
[----:B------:R-:W-:Y:S01]  /*0630*/  FFMA R4, R39, R30, -R4 ;  /* 0x0000001e27047223 */ /* 0x000fe20000000804 */
[----:B-1----:R-:W-:Y:S02]  /*0640*/  FMUL R3, R30, R6 ;  /* 0x000000061e037220 */ /* 0x002fe40000400000 */
[----:B------:R-:W-:Y:S02]  /*0650*/  FMUL R21, R20, R9 ;  /* 0x0000000914157220 */ /* 0x000fe40000400000 */
[----:B------:R-:W-:Y:S02]  /*0660*/  FFMA R2, R32, R8, -R3 ;  /* 0x0000000820027223 */ /* 0x000fe40000000803 */
[----:B------:R-:W-:Y:S01]  /*0670*/  FFMA R31, R4, R7, R21 ;  /* 0x00000007041f7223 */ /* 0x000fe20000000015 */
[----:B------:R-:W-:Y:S01]  /*0680*/  MOV R45, c[0x0][0x1d8] ;  /* 0x00007600002d7a02 */ /* 0x000fe20000000f00 */
[----:B------:R-:W-:-:S02]  /*0690*/  IMAD R3, R43, c[0x0][0x1d8], RZ ;  /* 0x000076002b037a24 */ /* 0x000fc400078e02ff */
[----:B------:R-:W-:Y:S01]  /*06a0*/  FFMA R2, R2, R5, R31 ;  /* 0x0000000502027223 */ /* 0x000fe2000000001f */
[----:B-----5:R-:W-:Y:S02]  /*06b0*/  IMAD R17, R44, c[0x0][0x1d8], RZ ;  /* 0x000076002c117a24 */ /* 0x020fe400078e02ff */
[----:B---3--:R-:W-:Y:S01]  /*06c0*/  IMAD R15, R28, c[0x0][0x1d8], RZ ;  /* 0x000076001c0f7a24 */ /* 0x008fe200078e02ff */
[----:B------:R-:W-:Y:S01]  /*06d0*/  FMUL R4, R2, 6 ;  /* 0x40c0000002047820 */ /* 0x000fe20000400000 */
[----:B------:R-:W-:-:S04]  /*06e0*/  IMAD.WIDE.U32 R20, R38, R45, c[0x0][0x1b8] ;  /* 0x00006e0026147625 */ /* 0x000fc800078e002d */
[----:B------:R-:W-:Y:S01]  /*06f0*/  IMAD R3, R38, UR12, R3 ;  /* 0x0000000c26037c24 */ /* 0x000fe2000f8e0203 */
[----:B------:R-:W-:Y:S01]  /*0700*/  IADD3 R2, R4, 0x1800000, RZ ;  /* 0x0180000004027810 */ /* 0x000fe20007ffe0ff */
[----:B------:R-:W-:-:S04]  /*0710*/  IMAD.WIDE.U32 R18, R36, R45, c[0x0][0x1b8] ;  /* 0x00006e0024127625 */ /* 0x000fc800078e002d */
[----:B------:R-:W-:Y:S02]  /*0720*/  IMAD R17, R36, UR12, R17 ;  /* 0x0000000c24117c24 */ /* 0x000fe4000f8e0211 */
[----:B------:R-:W-:Y:S01]  /*0730*/  IMAD.WIDE.U32 R22, R40, R45, c[0x0][0x1b8] ;  /* 0x00006e0028167625 */ /* 0x000fe200078e002d */
[----:B------:R-:W-:-:S03]  /*0740*/  IADD3 R21, R21, R3, RZ ;  /* 0x0000000315157210 */ /* 0x000fc60007ffe0ff */
[----:B------:R-:W-:Y:S01]  /*0750*/  IMAD R15, R40, UR12, R15 ;  /* 0x0000000c280f7c24 */ /* 0x000fe2000f8e020f */
[----:B------:R-:W-:Y:S02]  /*0760*/  IADD3 R19, R19, R17, RZ ;  /* 0x0000001113137210 */ /* 0x000fe40007ffe0ff */
[----:B------:R-:W-:Y:S02]  /*0770*/  MOV R17, c[0x0][0x2b8] ;  /* 0x0000ae0000117a02 */ /* 0x000fe40000000f00 */
[----:B------:R-:W-:Y:S01]  /*0780*/  IADD3 R23, R23, R15, RZ ;  /* 0x0000000f17177210 */ /* 0x000fe20007ffe0ff */
[----:B------:R-:W-:-:S04]  /*0790*/  IMAD R15, R0, c[0x0][0x2b8], RZ ;  /* 0x0000ae00000f7a24 */ /* 0x000fc800078e02ff */
[----:B------:R-:W-:Y:S01]  /*07a0*/  IMAD R15, R42, UR9, R15 ;  /* 0x000000092a0f7c24 */ /* 0x000fe2000f8e020f */
[----:B------:R-:W-:Y:S01]  /*07b0*/  YIELD ;  /* 0x0000000000007946 */ /* 0x000fe20003800000 */
[----:B------:R-:W-:Y:S01]  /*07c0*/  BSSY B1, `(.L_x_1203) ;  /* 0x0000026000017945 */ /* 0x000fe20003800000 */
[----:B--2---:R-:W-:Y:S01]  /*07d0*/  FADD R3, R11, -R24 ;  /* 0x800000180b037221 */ /* 0x004fe20000000000 */
[----:B------:R-:W-:-:S04]  /*07e0*/  LOP3.LUT R11, R2, 0x7f800000, RZ, 0xc0, !PT ;  /* 0x7f800000020b7812 */ /* 0x000fc800078ec0ff */
[----:B------:R-:W-:Y:S01]  /*07f0*/  ISETP.GT.U32.AND P0, PT, R11, 0x1ffffff, PT ;  /* 0x01ffffff0b00780c */ /* 0x000fe20003f04070 */
[C---:B----4-:R-:W-:Y:S01]  /*0800*/  FADD R35, -R24.reuse, R35 ;  /* 0x0000002318237221 */ /* 0x050fe20000000100 */
[----:B------:R-:W-:Y:S01]  /*0810*/  FADD R33, -R24, R33 ;  /* 0x0000002118217221 */ /* 0x000fe20000000100 */
[----:B------:R-:W-:Y:S01]  /*0820*/  FADD R28, -R26, R25 ;  /* 0x000000191a1c7221 */ /* 0x000fe20000000100 */
[----:B------:R-:W-:Y:S01]  /*0830*/  IMAD.WIDE.U32 R24, R42, R17, c[0x0][0x298] ;  /* 0x0000a6002a187625 */ /* 0x000fe200078e0011 */
[----:B------:R-:W-:-:S03]  /*0840*/  FADD R2, R13, -R26 ;  /* 0x8000001a0d027221 */ /* 0x000fc60000000000 */
[----:B------:R-:W-:Y:S01]  /*0850*/  IMAD R17, R10, c[0x0][0x1d8], RZ ;  /* 0x000076000a117a24 */ /* 0x000fe200078e02ff */
[----:B------:R-:W-:Y:S01]  /*0860*/  FADD R26, -R26, R27 ;  /* 0x0000001b1a1a7221 */ /* 0x000fe20000000100 */
[----:B------:R-:W-:Y:S01]  /*0870*/  MOV R27, c[0x0][0x280] ;  /* 0x0000a000001b7a02 */ /* 0x000fe20000000f00 */
[----:B------:R-:W-:Y:S01]  /*0880*/  IMAD R13, R0, c[0x0][0x280], RZ ;  /* 0x0000a000000d7a24 */ /* 0x000fe200078e02ff */
[----:B------:R-:W-:Y:S02]  /*0890*/  IADD3 R44, P1, R24, c[0x0][0x2bc], RZ ;  /* 0x0000af00182c7a10 */ /* 0x000fe40007f3e0ff */
[----:B------:R-:W-:Y:S01]  /*08a0*/  IADD3 R47, R25, R15, RZ ;  /* 0x0000000f192f7210 */ /* 0x000fe20007ffe0ff */
[----:B------:R-:W-:Y:S01]  /*08b0*/  IMAD.WIDE.U32 R10, R34, R45, c[0x0][0x1b8] ;  /* 0x00006e00220a7625 */ /* 0x000fe200078e002d */
[----:B------:R-:W-:-:S03]  /*08c0*/  IADD3 R16, P2, R44, c[0x0][0x2bc], RZ ;  /* 0x0000af002c107a10 */ /* 0x000fc60007f5e0ff */
[----:B------:R-:W-:Y:S02]  /*08d0*/  IMAD R17, R34, UR12, R17 ;  /* 0x0000000c22117c24 */ /* 0x000fe4000f8e0211 */
[----:B------:R-:W-:Y:S01]  /*08e0*/  IMAD.WIDE.U32 R14, R42, R27, c[0x0][0x260] ;  /* 0x000098002a0e7625 */ /* 0x000fe200078e001b */
[----:B------:R-:W-:-:S03]  /*08f0*/  IADD3.X R45, R47, UR10, RZ, P1, !PT ;  /* 0x0000000a2f2d7c10 */ /* 0x000fc60008ffe4ff */
[----:B------:R-:W-:Y:S01]  /*0900*/  IMAD R27, R42, UR8, R13 ;  /* 0x000000082a1b7c24 */ /* 0x000fe2000f8e020d */
[----:B------:R-:W-:Y:S01]  /*0910*/  IADD3 R13, R11, R17, RZ ;  /* 0x000000110b0d7210 */ /* 0x000fe20007ffe0ff */
[----:B------:R-:W-:Y:S01]  /*0920*/  FADD R0, R12, -R29 ;  /* 0x8000001d0c007221 */ /* 0x000fe20000000000 */
[C---:B------:R-:W-:Y:S01]  /*0930*/  FADD R31, -R29.reuse, R46 ;  /* 0x0000002e1d1f7221 */ /* 0x040fe20000000100 */
[----:B------:R-:W-:Y:S01]  /*0940*/  FADD R29, -R29, R48 ;  /* 0x000000301d1d7221 */ /* 0x000fe20000000100 */
[----:B------:R-:W-:Y:S02]  /*0950*/  IADD3 R27, R15, R27, RZ ;  /* 0x0000001b0f1b7210 */ /* 0x000fe40007ffe0ff */
[----:B------:R-:W-:Y:S02]  /*0960*/  IADD3.X R17, R45, UR10, RZ, P2, !PT ;  /* 0x0000000a2d117c10 */ /* 0x000fe400097fe4ff */
[----:B------:R-:W-:Y:S01]  /*0970*/  MOV R12, R10 ;  /* 0x0000000a000c7202 */ /* 0x000fe20000000f00 */
[----:B------:R-:W-:Y:S05]  /*0980*/  @P0 BRA `(.L_x_1204) ;  /* 0x0000005000000947 */ /* 0x000fea0003800000 */
[----:B------:R-:W-:Y:S02]  /*0990*/  MOV R10, R4 ;  /* 0x00000004000a7202 */ /* 0x000fe40000000f00 */
[----:B------:R-:W-:-:S02]  /*09a0*/  MOV R57, 0x9c0 ;  /* 0x000009c000397802 */ /* 0x000fc40000000f00 */
[----:B------:R-:W-:Y:S05]  /*09b0*/  CALL.REL.NOINC `($__internal_27_$__cuda_sm20_rcp_rn_f32_slowpath) ;  /* 0x0000150000007944 */ /* 0x000fea0003c00000 */
[----:B-1----:R-:W-:Y:S01]  /*09c0*/  MOV R43, R74 ;  /* 0x0000004a002b7202 */ /* 0x002fe20000000f00 */
[----:B------:R-:W-:Y:S05]  /*09d0*/  BRA `(.L_x_1205) ;  /* 0x0000004000007947 */ /* 0x000fea0003800000 */
.L_x_1204:
[----:B------:R-:W0:Y:S02]  /*09e0*/  MUFU.RCP R43, R4 ;  /* 0x00000004002b7308 */ /* 0x000e240000001000 */
[----:B0-----:R-:W-:-:S04]  /*09f0*/  FFMA R10, R4, R43, -1 ;  /* 0xbf800000040a7423 */ /* 0x001fc8000000002b */
[----:B------:R-:W-:-:S04]  /*0a00*/  FADD.FTZ R10, -R10, -RZ ;  /* 0x800000ff0a0a7221 */ /* 0x000fc80000010100 */
[----:B------:R-:W-:Y:S02]  /*0a10*/  FFMA R43, R43, R10, R43 ;  /* 0x0000000a2b2b7223 */ /* 0x000fe4000000002b */
.L_x_1205:
[----:B------:R-:W-:Y:S05]  /*0a20*/  BSYNC B1 ;  /* 0x0000000000017941 */ /* 0x000fea0003800000 */
.L_x_1203:
[----:B------:R-:W2:Y:S01]  /*0a30*/  LDG.E R49, [R44.64] ;  /* 0x000000102c317981 */ /* 0x000ea2000c1e1900 */
[----:B------:R-:W-:-:S05]  /*0a40*/  MOV R46, R24 ;  /* 0x00000018002e7202 */ /* 0x000fca0000000f00 */
[----:B------:R-:W3:Y:S01]  /*0a50*/  LDG.E R10, [R46.64] ;  /* 0x000000102e0a7981 */ /* 0x000ee2000c1e1900 */
[----:B------:R-:W-:Y:S01]  /*0a60*/  BSSY B1, `(.L_x_1206) ;  /* 0x000000d000017945 */ /* 0x000fe20003800000 */
[----:B--2---:R-:W0:Y:S08]  /*0a70*/  MUFU.RCP R24, R49 ;  /* 0x0000003100187308 */ /* 0x004e300000001000 */
[----:B---3--:R-:W1:Y:S01]  /*0a80*/  FCHK P0, R10, R49 ;  /* 0x000000310a007302 */ /* 0x008e620000000000 */
        /* <DEDUP_REMOVED lines=8> */
[----:B------:R-:W-:Y:S05]  /*0b10*/  CALL.REL.NOINC `($__internal_28_$__cuda_sm3x_div_rn_noftz_f32_slowpath) ;  /* 0x000016f000007944 */ /* 0x000fea0003c00000 */
[----:B------:R-:W-:Y:S02]  /*0b20*/  MOV R54, R11 ;  /* 0x0000000b00367202 */ /* 0x000fe40000000f00 */
.L_x_1207:
[----:B------:R-:W-:Y:S05]  /*0b30*/  BSYNC B1 ;  /* 0x0000000000017941 */ /* 0x000fea0003800000 */
.L_x_1206:
[----:B------:R-:W-:Y:S01]  /*0b40*/  FMUL R45, R49, -4 ;  /* 0xc0800000312d7820 */ /* 0x000fe20000400000 */
[----:B------:R-:W-:Y:S01]  /*0b50*/  BSSY B1, `(.L_x_1208) ;  /* 0x000000e000017945 */ /* 0x000fe20003800000 */
[----:B------:R-:W-:Y:S02]  /*0b60*/  FADD R54, R54, 1 ;  /* 0x3f80000036367421 */ /* 0x000fe40000000000 */
        /* <DEDUP_REMOVED lines=12> */
.L_x_1209:
[----:B------:R-:W-:Y:S05]  /*0c30*/  BSYNC B1 ;  /* 0x0000000000017941 */ /* 0x000fea0003800000 */
.L_x_1208:
[----:B------:R0:W2:Y:S04]  /*0c40*/  LDG.E R56, [R22.64] ;  /* 0x0000001016387981 */ /* 0x0000a8000c1e1900 */
[----:B------:R1:W2:Y:S04]  /*0c50*/  LDG.E R47, [R20.64] ;  /* 0x00000010142f7981 */ /* 0x0002a8000c1e1900 */
[----:B------:R3:W4:Y:S04]  /*0c60*/  LDG.E R46, [R18.64] ;  /* 0x00000010122e7981 */ /* 0x000728000c1e1900 */
        /* <DEDUP_REMOVED lines=9> */
[C---:B------:R-:W-:Y:S01]  /*0d00*/  FFMA R59, R2.reuse, R7, RZ ;  /* 0x00000007023b7223 */ /* 0x040fe200000000ff */
[-C--:B------:R-:W-:Y:S01]  /*0d10*/  FFMA R61, R2, R9.reuse, RZ ;  /* 0x00000009023d7223 */ /* 0x080fe200000000ff */
[C---:B------:R-:W-:Y:S01]  /*0d20*/  FFMA R57, R3.reuse, R9, RZ ;  /* 0x0000000903397223 */ /* 0x040fe200000000ff */
[----:B------:R-:W-:Y:S01]  /*0d30*/  FFMA R24, R3, R7, RZ ;  /* 0x0000000703187223 */ /* 0x000fe200000000ff */
[C---:B0-----:R-:W-:Y:S01]  /*0d40*/  FFMA R22, R0.reuse, R9, RZ ;  /* 0x0000000900167223 */ /* 0x041fe200000000ff */
[-C--:B---3--:R-:W-:Y:S01]  /*0d50*/  FFMA R18, R0, R5.reuse, RZ ;  /* 0x0000000500127223 */ /* 0x088fe200000000ff */
[C---:B------:R-:W-:Y:S01]  /*0d60*/  FFMA R59, R28.reuse, R8, R59 ;  /* 0x000000081c3b7223 */ /* 0x040fe2000000003b */
[-C--:B------:R-:W-:Y:S01]  /*0d70*/  FFMA R19, R28, R30.reuse, R61 ;  /* 0x0000001e1c137223 */ /* 0x080fe2000000003d */
[----:B-1----:R-:W-:Y:S01]  /*0d80*/  FFMA R21, R2, R5, RZ ;  /* 0x0000000502157223 */ /* 0x002fe200000000ff */
[C---:B------:R-:W-:Y:S01]  /*0d90*/  FFMA R13, R35.reuse, R30, R57 ;  /* 0x0000001e230d7223 */ /* 0x040fe20000000039 */
[----:B------:R-:W-:Y:S01]  /*0da0*/  FFMA R58, R0, R7, RZ ;  /* 0x00000007003a7223 */ /* 0x000fe200000000ff */
[----:B------:R-:W-:Y:S01]  /*0db0*/  FFMA R24, R35, R8, R24 ;  /* 0x0000000823187223 */ /* 0x000fe20000000018 */
[C---:B------:R-:W-:Y:S01]  /*0dc0*/  FFMA R57, R31.reuse, R30, R22 ;  /* 0x0000001e1f397223 */ /* 0x040fe20000000016 */
[----:B------:R-:W-:Y:S01]  /*0dd0*/  FFMA R60, R31, R37, R18 ;  /* 0x000000251f3c7223 */ /* 0x000fe20000000012 */
[C---:B------:R-:W-:Y:S01]  /*0de0*/  FFMA R18, R26.reuse, R6, R59 ;  /* 0x000000061a127223 */ /* 0x040fe2000000003b */
[----:B------:R-:W-:Y:S01]  /*0df0*/  FFMA R19, R26, R32, R19 ;  /* 0x000000201a137223 */ /* 0x000fe20000000013 */
[----:B------:R-:W-:Y:S01]  /*0e00*/  FFMA R20, R3, R5, RZ ;  /* 0x0000000503147223 */ /* 0x000fe200000000ff */
[----:B------:R-:W-:Y:S01]  /*0e10*/  FFMA R23, R28, R37, R21 ;  /* 0x000000251c177223 */ /* 0x000fe20000000015 */
[----:B------:R-:W-:Y:S01]  /*0e20*/  FFMA R58, R31, R8, R58 ;  /* 0x000000081f3a7223 */ /* 0x000fe2000000003a */
[----:B------:R-:W-:Y:S01]  /*0e30*/  FFMA R12, R33, R6, R24 ;  /* 0x00000006210c7223 */ /* 0x000fe20000000018 */
[-C--:B------:R-:W-:Y:S01]  /*0e40*/  FFMA R21, R29, R32.reuse, R57 ;  /* 0x000000201d157223 */ /* 0x080fe20000000039 */
[----:B------:R-:W-:Y:S01]  /*0e50*/  FFMA R13, R33, R32, R13 ;  /* 0x00000020210d7223 */ /* 0x000fe2000000000d */
[----:B------:R-:W-:Y:S01]  /*0e60*/  FMUL R57, R18, R18 ;  /* 0x0000001212397220 */ /* 0x000fe20000400000 */
[----:B------:R-:W-:Y:S01]  /*0e70*/  FMUL R24, R19, R19 ;  /* 0x0000001313187220 */ /* 0x000fe20000400000 */
[----:B------:R-:W-:Y:S01]  /*0e80*/  FFMA R22, R35, R37, R20 ;  /* 0x0000002523167223 */ /* 0x000fe20000000014 */
[----:B------:R-:W-:Y:S01]  /*0e90*/  FFMA R23, R26, R39, R23 ;  /* 0x000000271a177223 */ /* 0x000fe20000000017 */
[----:B------:R-:W-:Y:S01]  /*0ea0*/  FFMA R20, R29, R6, R58 ;  /* 0x000000061d147223 */ /* 0x000fe2000000003a */
        /* <DEDUP_REMOVED lines=8> */
[----:B------:R-:W-:Y:S01]  /*0f30*/  FMUL R77, R10, R43 ;  /* 0x0000002b0a4d7220 */ /* 0x000fe20000400000 */
[----:B------:R-:W-:Y:S01]  /*0f40*/  FADD R57, R57, R58 ;  /* 0x0000003a39397221 */ /* 0x000fe20000000000 */
[----:B------:R-:W-:Y:S01]  /*0f50*/  BSSY B1, `(.L_x_1210) ;  /* 0x000003e000017945 */ /* 0x000fe20003800000 */
[----:B------:R-:W-:Y:S01]  /*0f60*/  FFMA R58, R24, R24, R59 ;  /* 0x00000018183a7223 */ /* 0x000fe2000000003b */
[-C--:B------:R-:W-:Y:S01]  /*0f70*/  FMUL R72, R13, R77.reuse ;  /* 0x0000004d0d487220 */ /* 0x080fe20000400000 */
[-C--:B------:R-:W-:Y:S01]  /*0f80*/  FMUL R70, R18, R77.reuse ;  /* 0x0000004d12467220 */ /* 0x080fe20000400000 */
[-C--:B------:R-:W-:Y:S01]  /*0f90*/  FMUL R68, R23, R77.reuse ;  /* 0x0000004d17447220 */ /* 0x080fe20000400000 */
[----:B------:R-:W-:Y:S01]  /*0fa0*/  FADD R57, R57, R58 ;  /* 0x0000003a39397221 */ /* 0x000fe20000000000 */
[----:B------:R-:W-:-:S03]  /*0fb0*/  FMUL R66, R24, R77 ;  /* 0x0000004d18427220 */ /* 0x000fc60000400000 */
[----:B------:R-:W-:-:S05]  /*0fc0*/  FADD R57, R57, 1 ;  /* 0x3f80000039397421 */ /* 0x000fca0000000000 */
[----:B------:R-:W-:-:S04]  /*0fd0*/  IADD3 R58, R57, 0x1800000, RZ ;  /* 0x01800000393a7810 */ /* 0x000fc80007ffe0ff */
[----:B------:R-:W-:-:S04]  /*0fe0*/  LOP3.LUT R59, R58, 0x7f800000, RZ, 0xc0, !PT ;  /* 0x7f8000003a3b7812 */ /* 0x000fc800078ec0ff */
[----:B------:R-:W-:Y:S01]  /*0ff0*/  ISETP.GT.U32.AND P0, PT, R59, 0x1ffffff, PT ;  /* 0x01ffffff3b00780c */ /* 0x000fe20003f04070 */
[----:B--2---:R-:W-:Y:S01]  /*1000*/  FADD R58, R47, -R56 ;  /* 0x800000382f3a7221 */ /* 0x004fe20000000000 */
[----:B----4-:R-:W-:-:S03]  /*1010*/  FADD R59, -R56, R46 ;  /* 0x0000002e383b7221 */ /* 0x010fc60000000100 */
[-C--:B------:R-:W-:Y:S01]  /*1020*/  FFMA R61, R7, R58.reuse, RZ ;  /* 0x0000003a073d7223 */ /* 0x080fe200000000ff */
[-C--:B------:R-:W-:Y:S01]  /*1030*/  FFMA R63, R9, R58.reuse, RZ ;  /* 0x0000003a093f7223 */ /* 0x080fe200000000ff */
[----:B------:R-:W-:Y:S02]  /*1040*/  FFMA R60, R5, R58, RZ ;  /* 0x0000003a053c7223 */ /* 0x000fe400000000ff */
[-C--:B------:R-:W-:Y:S01]  /*1050*/  FFMA R65, R8, R59.reuse, R61 ;  /* 0x0000003b08417223 */ /* 0x080fe2000000003d */
[-C--:B------:R-:W-:Y:S01]  /*1060*/  FFMA R67, R30, R59.reuse, R63 ;  /* 0x0000003b1e437223 */ /* 0x080fe2000000003f */
[----:B------:R-:W-:Y:S01]  /*1070*/  FFMA R60, R37, R59, R60 ;  /* 0x0000003b253c7223 */ /* 0x000fe2000000003c */
[----:B-----5:R-:W-:Y:S01]  /*1080*/  FADD R58, R45, -R55 ;  /* 0x800000372d3a7221 */ /* 0x020fe20000000000 */
        /* <DEDUP_REMOVED lines=18> */
[-C--:B------:R-:W-:Y:S01]  /*11b0*/  FFMA R55, R32, R61.reuse, R67 ;  /* 0x0000003d20377223 */ /* 0x080fe20000000043 */
[----:B------:R-:W-:Y:S01]  /*11c0*/  FFMA R56, R39, R61, R60 ;  /* 0x0000003d27387223 */ /* 0x000fe2000000003c */
[----:B------:R-:W-:Y:S01]  /*11d0*/  FADD R11, -R11, R53 ;  /* 0x000000350b0b7221 */ /* 0x000fe20000000100 */
[CC--:B------:R-:W-:Y:S01]  /*11e0*/  FFMA R61, R39.reuse, R63.reuse, R62 ;  /* 0x0000003f273d7223 */ /* 0x0c0fe2000000003e */
[-C--:B------:R-:W-:Y:S01]  /*11f0*/  FFMA R59, R6, R63.reuse, R69 ;  /* 0x0000003f063b7223 */ /* 0x080fe20000000045 */
[----:B------:R-:W-:Y:S01]  /*1200*/  FFMA R60, R32, R63, R71 ;  /* 0x0000003f203c7223 */ /* 0x000fe20000000047 */
[-C--:B------:R-:W-:Y:S01]  /*1210*/  FFMA R62, R6, R11.reuse, R73 ;  /* 0x0000000b063e7223 */ /* 0x080fe20000000049 */
[-C--:B------:R-:W-:Y:S01]  /*1220*/  FFMA R65, R39, R11.reuse, R64 ;  /* 0x0000000b27417223 */ /* 0x080fe20000000040 */
[----:B------:R-:W-:Y:S01]  /*1230*/  FFMA R63, R32, R11, R75 ;  /* 0x0000000b203f7223 */ /* 0x000fe2000000004b */
        /* <DEDUP_REMOVED lines=8> */
[----:B------:R-:W-:Y:S05]  /*12c0*/  CALL.REL.NOINC `($__internal_27_$__cuda_sm20_rcp_rn_f32_slowpath) ;  /* 0x00000bf000007944 */ /* 0x000fea0003c00000 */
[----:B-1----:R-:W-:Y:S01]  /*12d0*/  MOV R10, R74 ;  /* 0x0000004a000a7202 */ /* 0x002fe20000000f00 */
[----:B------:R-:W-:Y:S05]  /*12e0*/  BRA `(.L_x_1212) ;  /* 0x0000004000007947 */ /* 0x000fea0003800000 */
.L_x_1211:
[----:B------:R-:W0:Y:S02]  /*12f0*/  MUFU.RCP R10, R57 ;  /* 0x00000039000a7308 */ /* 0x000e240000001000 */
[----:B0-----:R-:W-:-:S04]  /*1300*/  FFMA R11, R57, R10, -1 ;  /* 0xbf800000390b7423 */ /* 0x001fc8000000000a */
[----:B------:R-:W-:-:S04]  /*1310*/  FADD.FTZ R11, -R11, -RZ ;  /* 0x800000ff0b0b7221 */ /* 0x000fc80000010100 */
[----:B------:R-:W-:Y:S02]  /*1320*/  FFMA R10, R10, R11, R10 ;  /* 0x0000000b0a0a7223 */ /* 0x000fe4000000000a */
.L_x_1212:
[----:B------:R-:W-:Y:S05]  /*1330*/  BSYNC B1 ;  /* 0x0000000000017941 */ /* 0x000fea0003800000 */
.L_x_1210:
[----:B------:R0:W2:Y:S01]  /*1340*/  LDG.E R16, [R16.64] ;  /* 0x0000001010107981 */ /* 0x0000a2000c1e1900 */
[-C--:B------:R-:W-:Y:S01]  /*1350*/  FMUL R74, R23, R21.reuse ;  /* 0x00000015174a7220 */ /* 0x080fe20000400000 */
[-C--:B------:R-:W-:Y:S01]  /*1360*/  FMUL R76, R18, R24.reuse ;  /* 0x00000018124c7220 */ /* 0x080fe20000400000 */
[----:B------:R-:W1:Y:S01]  /*1370*/  FCHK P0, R4, 6 ;  /* 0x40c0000004007902 */ /* 0x000e620000000000 */
[----:B------:R-:W-:Y:S01]  /*1380*/  BSSY B1, `(.L_x_1213) ;  /* 0x0000046000017945 */ /* 0x000fe20003800000 */
[----:B------:R-:W-:Y:S01]  /*1390*/  FFMA R11, R19, R24, -R74 ;  /* 0x00000018130b7223 */ /* 0x000fe2000000084a */
[-C--:B------:R-:W-:Y:S01]  /*13a0*/  FFMA R76, R23, R20.reuse, -R76 ;  /* 0x00000014174c7223 */ /* 0x080fe2000000084c */
[----:B------:R-:W-:Y:S01]  /*13b0*/  MOV R24, 0x3e2aaaab ;  /* 0x3e2aaaab00187802 */ /* 0x000fe20000000f00 */
[----:B------:R-:W-:Y:S01]  /*13c0*/  FMUL R19, R19, R20 ;  /* 0x0000001413137220 */ /* 0x000fe20000400000 */
[----:B------:R-:W-:Y:S01]  /*13d0*/  MOV R23, 0x40c00000 ;  /* 0x40c0000000177802 */ /* 0x000fe20000000f00 */
[----:B------:R-:W-:Y:S01]  /*13e0*/  FMUL R13, R13, R76 ;  /* 0x0000004c0d0d7220 */ /* 0x000fe20000400000 */
[----:B------:R-:W-:Y:S01]  /*13f0*/  FADD R54, R54, R25 ;  /* 0x0000001936367221 */ /* 0x000fe20000000000 */
[----:B0-----:R-:W-:Y:S01]  /*1400*/  FFMA R17, R18, R21, -R19 ;  /* 0x0000001512117223 */ /* 0x001fe20000000813 */
[----:B------:R-:W-:Y:S01]  /*1410*/  FADD R19, -R10, 1 ;  /* 0x3f8000000a137421 */ /* 0x000fe20000000100 */
[----:B------:R-:W-:Y:S01]  /*1420*/  FFMA R23, R24, -R23, 1 ;  /* 0x3f80000018177423 */ /* 0x000fe20000000817 */
[----:B------:R-:W-:-:S03]  /*1430*/  FFMA R11, R12, R11, R13 ;  /* 0x0000000b0c0b7223 */ /* 0x000fc6000000000d */
[----:B------:R-:W-:Y:S01]  /*1440*/  FFMA R23, R23, R24, 0.16666667163372039795 ;  /* 0x3e2aaaab17177423 */ /* 0x000fe20000000018 */
[----:B------:R-:W-:-:S03]  /*1450*/  FFMA R17, R22, R17, R11 ;  /* 0x0000001116117223 */ /* 0x000fc6000000000b */
[----:B------:R-:W-:-:S04]  /*1460*/  FFMA R18, R4, R23, RZ ;  /* 0x0000001704127223 */ /* 0x000fc800000000ff */
[----:B------:R-:W-:-:S04]  /*1470*/  FFMA R10, R18, -6, R4 ;  /* 0xc0c00000120a7823 */ /* 0x000fc80000000004 */
[----:B------:R-:W-:Y:S01]  /*1480*/  FFMA R10, R23, R10, R18 ;  /* 0x0000000a170a7223 */ /* 0x000fe20000000012 */
[-C--:B--2---:R-:W-:Y:S01]  /*1490*/  FMUL R16, R16, R43.reuse ;  /* 0x0000002b10107220 */ /* 0x084fe20000400000 */
[----:B------:R-:W-:-:S03]  /*14a0*/  FMUL R43, R49, R43 ;  /* 0x0000002b312b7220 */ /* 0x000fc60000400000 */
        /* <DEDUP_REMOVED lines=18> */
[CC--:B------:R-:W-:Y:S01]  /*15d0*/  FFMA R12, R7.reuse, R73.reuse, RZ ;  /* 0x00000049070c7223 */ /* 0x0c0fe200000000ff */
[-C--:B------:R-:W-:Y:S01]  /*15e0*/  FFMA R19, R8, R73.reuse, RZ ;  /* 0x0000004908137223 */ /* 0x080fe200000000ff */
[----:B------:R-:W-:Y:S01]  /*15f0*/  FFMA R73, R6, R73, RZ ;  /* 0x0000004906497223 */ /* 0x000fe200000000ff */
[CC--:B------:R-:W-:Y:S01]  /*1600*/  FFMA R18, R7.reuse, R11.reuse, RZ ;  /* 0x0000000b07127223 */ /* 0x0c0fe200000000ff */
[-C--:B------:R-:W-:Y:S01]  /*1610*/  FFMA R20, R8, R11.reuse, RZ ;  /* 0x0000000b08147223 */ /* 0x080fe200000000ff */
[----:B------:R-:W-:Y:S01]  /*1620*/  FFMA R21, R6, R11, RZ ;  /* 0x0000000b06157223 */ /* 0x000fe200000000ff */
[-C--:B------:R-:W-:Y:S01]  /*1630*/  FFMA R22, R7, R13.reuse, RZ ;  /* 0x0000000d07167223 */ /* 0x080fe200000000ff */
[-C--:B------:R-:W-:Y:S01]  /*1640*/  FFMA R7, R8, R13.reuse, RZ ;  /* 0x0000000d08077223 */ /* 0x080fe200000000ff */
[----:B------:R-:W-:Y:S01]  /*1650*/  FFMA R23, R6, R13, RZ ;  /* 0x0000000d06177223 */ /* 0x000fe200000000ff */
[CC--:B------:R-:W-:Y:S01]  /*1660*/  FFMA R6, R9.reuse, R55.reuse, R12 ;  /* 0x0000003709067223 */ /* 0x0c0fe2000000000c */
[-C--:B------:R-:W-:Y:S01]  /*1670*/  FFMA R8, R30, R55.reuse, R19 ;  /* 0x000000371e087223 */ /* 0x080fe20000000013 */
[----:B------:R-:W-:Y:S01]  /*1680*/  FFMA R12, R32, R55, R73 ;  /* 0x00000037200c7223 */ /* 0x000fe20000000049 */
[CC--:B------:R-:W-:Y:S01]  /*1690*/  FFMA R11, R9.reuse, R69.reuse, R18 ;  /* 0x00000045090b7223 */ /* 0x0c0fe20000000012 */
[-C--:B------:R-:W-:Y:S01]  /*16a0*/  FFMA R20, R30, R69.reuse, R20 ;  /* 0x000000451e147223 */ /* 0x080fe20000000014 */
[----:B------:R-:W-:Y:S01]  /*16b0*/  FFMA R13, R32, R69, R21 ;  /* 0x00000045200d7223 */ /* 0x000fe20000000015 */
[-C--:B------:R-:W-:Y:S01]  /*16c0*/  FFMA R19, R9, R63.reuse, R22 ;  /* 0x0000003f09137223 */ /* 0x080fe20000000016 */
[-C--:B------:R-:W-:Y:S01]  /*16d0*/  FFMA R30, R30, R63.reuse, R7 ;  /* 0x0000003f1e1e7223 */ /* 0x080fe20000000007 */
[----:B------:R-:W-:Y:S01]  /*16e0*/  FFMA R23, R32, R63, R23 ;  /* 0x0000003f20177223 */ /* 0x000fe20000000017 */
[-C--:B------:R-:W-:Y:S01]  /*16f0*/  FFMA R7, R37, R56.reuse, R8 ;  /* 0x0000003825077223 */ /* 0x080fe20000000008 */
[-C--:B------:R-:W-:Y:S01]  /*1700*/  FFMA R8, R39, R56.reuse, R12 ;  /* 0x0000003827087223 */ /* 0x080fe2000000000c */
[C---:B------:R-:W-:Y:S01]  /*1710*/  FFMA R6, R5.reuse, R56, R6 ;  /* 0x0000003805067223 */ /* 0x040fe20000000006 */
[-C--:B------:R-:W-:Y:S01]  /*1720*/  FFMA R9, R5, R68.reuse, R11 ;  /* 0x0000004405097223 */ /* 0x080fe2000000000b */
[-C--:B------:R-:W-:Y:S01]  /*1730*/  FFMA R12, R37, R68.reuse, R20 ;  /* 0x00000044250c7223 */ /* 0x080fe20000000014 */
[----:B------:R-:W-:Y:S01]  /*1740*/  FFMA R13, R39, R68, R13 ;  /* 0x00000044270d7223 */ /* 0x000fe2000000000d */
[-C--:B------:R-:W-:Y:S01]  /*1750*/  FFMA R5, R5, R66.reuse, R19 ;  /* 0x0000004205057223 */ /* 0x080fe20000000013 */
[-C--:B------:R-:W-:Y:S01]  /*1760*/  FFMA R37, R37, R66.reuse, R30 ;  /* 0x0000004225257223 */ /* 0x080fe2000000001e */
[----:B------:R-:W-:Y:S01]  /*1770*/  FFMA R39, R39, R66, R23 ;  /* 0x0000004227277223 */ /* 0x000fe20000000017 */
[----:B-1----:R-:W-:Y:S05]  /*1780*/  @!P0 BRA `(.L_x_1214) ;  /* 0x0000005000008947 */ /* 0x002fea0003800000 */
[----:B------:R-:W-:Y:S02]  /*1790*/  MOV R10, R4 ;  /* 0x00000004000a7202 */ /* 0x000fe40000000f00 */
[----:B------:R-:W-:-:S02]  /*17a0*/  MOV R11, 0x40c00000 ;  /* 0x40c00000000b7802 */ /* 0x000fc40000000f00 */
[----:B------:R-:W-:Y:S02]  /*17b0*/  MOV R24, 0x17d0 ;  /* 0x000017d000187802 */ /* 0x000fe40000000f00 */
[----:B------:R-:W-:Y:S05]  /*17c0*/  CALL.REL.NOINC `($__internal_28_$__cuda_sm3x_div_rn_noftz_f32_slowpath) ;  /* 0x00000a4000007944 */ /* 0x000fea0003c00000 */
[----:B------:R-:W-:Y:S02]  /*17d0*/  MOV R10, R11 ;  /* 0x0000000b000a7202 */ /* 0x000fe40000000f00 */
.L_x_1214:
[----:B------:R-:W-:Y:S05]  /*17e0*/  BSYNC B1 ;  /* 0x0000000000017941 */ /* 0x000fea0003800000 */
.L_x_1213:
[----:B------:R-:W-:-:S05]  /*17f0*/  MOV R15, R27 ;  /* 0x0000001b000f7202 */ /* 0x000fca0000000f00 */
[----:B------:R0:W2:Y:S01]  /*1800*/  LDG.E R27, [R14.64] ;  /* 0x000000100e1b7981 */ /* 0x0000a2000c1e1900 */
[----:B------:R-:W-:Y:S01]  /*1810*/  FMUL R11, R2, R29 ;  /* 0x0000001d020b7220 */ /* 0x000fe20000400000 */
[----:B------:R-:W-:Y:S01]  /*1820*/  FMUL R18, R28, R33 ;  /* 0x000000211c127220 */ /* 0x000fe20000400000 */
[C---:B------:R-:W-:Y:S01]  /*1830*/  FMUL R4, R35.reuse, R29 ;  /* 0x0000001d23047220 */ /* 0x040fe20000400000 */
[----:B------:R-:W-:Y:S01]  /*1840*/  FADD R54, -R54, R17 ;  /* 0x0000001136367221 */ /* 0x000fe20000000100 */
[CC--:B------:R-:W-:Y:S01]  /*1850*/  FFMA R21, R0.reuse, R26.reuse, -R11 ;  /* 0x0000001a00157223 */ /* 0x0c0fe2000000080b */
[-C--:B------:R-:W-:Y:S01]  /*1860*/  FFMA R19, R35, R26.reuse, -R18 ;  /* 0x0000001a23137223 */ /* 0x080fe20000000812 */
[C---:B------:R-:W-:Y:S01]  /*1870*/  FMUL R11, R31.reuse, R26 ;  /* 0x0000001a1f0b7220 */ /* 0x040fe20000400000 */
[C---:B------:R-:W-:Y:S01]  /*1880*/  FMUL R18, R0.reuse, R28 ;  /* 0x0000001c00127220 */ /* 0x040fe20000400000 */
[-C--:B------:R-:W-:Y:S01]  /*1890*/  FFMA R17, R31, R33.reuse, -R4 ;  /* 0x000000211f117223 */ /* 0x080fe20000000804 */
[----:B0-----:R-:W-:Y:S01]  /*18a0*/  FMUL R14, R0, R33 ;  /* 0x00000021000e7220 */ /* 0x001fe20000400000 */
[----:B------:R-:W-:Y:S01]  /*18b0*/  FFMA R11, R28, R29, -R11 ;  /* 0x0000001d1c0b7223 */ /* 0x000fe2000000080b */
[CC--:B------:R-:W-:Y:S01]  /*18c0*/  FFMA R25, R2.reuse, R31.reuse, -R18 ;  /* 0x0000001f02197223 */ /* 0x0c0fe20000000812 */
[C---:B------:R-:W-:Y:S01]  /*18d0*/  FMUL R31, R3.reuse, R31 ;  /* 0x0000001f031f7220 */ /* 0x040fe20000400000 */
[----:B------:R-:W-:Y:S01]  /*18e0*/  FFMA R29, R3, R29, -R14 ;  /* 0x0000001d031d7223 */ /* 0x000fe2000000080e */
[----:B------:R-:W-:Y:S01]  /*18f0*/  FMUL R4, R17, R10 ;  /* 0x0000000a11047220 */ /* 0x000fe20000400000 */
[----:B------:R-:W-:Y:S01]  /*1900*/  FMUL R23, R3, R26 ;  /* 0x0000001a03177220 */ /* 0x000fe20000400000 */
[-C--:B------:R-:W-:Y:S01]  /*1910*/  FMUL R17, R2, R35.reuse ;  /* 0x0000002302117220 */ /* 0x080fe20000400000 */
[----:B------:R-:W-:Y:S01]  /*1920*/  FFMA R31, R0, R35, -R31 ;  /* 0x00000023001f7223 */ /* 0x000fe2000000081f */
[----:B------:R-:W-:Y:S01]  /*1930*/  FMUL R29, R29, R10 ;  /* 0x0000000a1d1d7220 */ /* 0x000fe20000400000 */
[----:B------:R-:W-:Y:S01]  /*1940*/  FFMA R23, R2, R33, -R23 ;  /* 0x0000002102177223 */ /* 0x000fe20000000817 */
[----:B------:R-:W-:Y:S01]  /*1950*/  FFMA R17, R3, R28, -R17 ;  /* 0x0000001c03117223 */ /* 0x000fe20000000811 */
[----:B------:R-:W-:Y:S01]  /*1960*/  FMUL R15, R11, R10 ;  /* 0x0000000a0b0f7220 */ /* 0x000fe20000400000 */
[----:B------:R-:W-:Y:S01]  /*1970*/  FMUL R2, R45, R4 ;  /* 0x000000042d027220 */ /* 0x000fe20000400000 */
[-C--:B------:R-:W-:Y:S01]  /*1980*/  FMUL R14, R21, R10.reuse ;  /* 0x0000000a150e7220 */ /* 0x080fe20000400000 */
[-C--:B------:R-:W-:Y:S01]  /*1990*/  FMUL R20, R31, R10.reuse ;  /* 0x0000000a1f147220 */ /* 0x080fe20000400000 */
[----:B------:R-:W-:Y:S01]  /*19a0*/  FMUL R3, R44, R29 ;  /* 0x0000001d2c037220 */ /* 0x000fe20000400000 */
[----:B------:R-:W-:Y:S01]  /*19b0*/  FFMA R47, R47, R15, R2 ;  /* 0x0000000f2f2f7223 */ /* 0x000fe20000000002 */
[-C--:B------:R-:W-:Y:S01]  /*19c0*/  FMUL R0, R19, R10.reuse ;  /* 0x0000000a13007220 */ /* 0x080fe20000400000 */
[----:B------:R-:W-:Y:S01]  /*19d0*/  FMUL R25, R25, R10 ;  /* 0x0000000a19197220 */ /* 0x000fe20000400000 */
[----:B------:R-:W-:Y:S01]  /*19e0*/  FMUL R50, R50, R20 ;  /* 0x0000001432327220 */ /* 0x000fe20000400000 */
[----:B------:R-:W-:Y:S01]  /*19f0*/  FMUL R18, R23, R10 ;  /* 0x0000000a17127220 */ /* 0x000fe20000400000 */
[----:B------:R-:W-:Y:S01]  /*1a00*/  FFMA R3, R46, R14, R3 ;  /* 0x0000000e2e037223 */ /* 0x000fe20000000003 */
[----:B------:R-:W-:Y:S01]  /*1a10*/  FMUL R22, R17, R10 ;  /* 0x0000000a11167220 */ /* 0x000fe20000400000 */
[----:B------:R-:W-:Y:S01]  /*1a20*/  FFMA R50, R51, R25, R50 ;  /* 0x0000001933327223 */ /* 0x000fe20000000032 */
[----:B------:R-:W-:Y:S01]  /*1a30*/  FFMA R47, R48, R0, R47 ;  /* 0x00000000302f7223 */ /* 0x000fe2000000002f */
[----:B------:R-:W-:Y:S01]  /*1a40*/  FFMA R52, R52, R18, R3 ;  /* 0x0000001234347223 */ /* 0x000fe20000000003 */
[----:B------:R-:W-:Y:S01]  /*1a50*/  SHF.R.S32.HI R11, RZ, 0x1f, R38 ;  /* 0x0000001fff0b7819 */ /* 0x000fe20000011426 */
[----:B------:R-:W-:Y:S01]  /*1a60*/  FFMA R50, R53, R22, R50 ;  /* 0x0000001635327223 */ /* 0x000fe20000000032 */
[----:B------:R-:W-:Y:S01]  /*1a70*/  SHF.R.S32.HI R2, RZ, 0x1f, R40 ;  /* 0x0000001fff027819 */ /* 0x000fe20000011428 */
[----:B------:R-:W-:Y:S01]  /*1a80*/  FADD R47, R47, R52 ;  /* 0x000000342f2f7221 */ /* 0x000fe20000000000 */
[----:B------:R-:W-:Y:S01]  /*1a90*/  MOV R23, c[0x0][0x2f0] ;  /* 0x0000bc0000177a02 */ /* 0x000fe20000000f00 */
[----:B------:R-:W-:-:S02]  /*1aa0*/  IMAD R11, R11, c[0x0][0x2f0], RZ ;  /* 0x0000bc000b0b7a24 */ /* 0x000fc400078e02ff */
[----:B------:R-:W-:Y:S01]  /*1ab0*/  FADD R47, R47, R50 ;  /* 0x000000322f2f7221 */ /* 0x000fe20000000000 */
[----:B------:R-:W-:Y:S02]  /*1ac0*/  IMAD R3, R2, c[0x0][0x2f0], RZ ;  /* 0x0000bc0002037a24 */ /* 0x000fe400078e02ff */
[C---:B------:R-:W-:Y:S02]  /*1ad0*/  IMAD R19, R38.reuse, UR14, R11 ;  /* 0x0000000e26137c24 */ /* 0x040fe4000f8e020b */
[----:B------:R-:W-:-:S04]  /*1ae0*/  IMAD.WIDE.U32 R10, R38, R23, c[0x0][0x2d0] ;  /* 0x0000b400260a7625 */ /* 0x000fc800078e0017 */
[C---:B------:R-:W-:Y:S01]  /*1af0*/  IMAD R17, R40.reuse, UR14, R3 ;  /* 0x0000000e28117c24 */ /* 0x040fe2000f8e0203 */
[----:B------:R-:W-:Y:S01]  /*1b00*/  IADD3 R11, R11, R19, RZ ;  /* 0x000000130b0b7210 */ /* 0x000fe20007ffe0ff */
[----:B------:R-:W-:Y:S01]  /*1b10*/  IMAD.WIDE.U32 R2, R40, R23, c[0x0][0x2d0] ;  /* 0x0000b40028027625 */ /* 0x000fe200078e0017 */
[----:B------:R-:W-:-:S04]  /*1b20*/  IADD3 R42, P0, R42, UR6, RZ ;  /* 0x000000062a2a7c10 */ /* 0x000fc8000ff1e0ff */
[----:B------:R-:W-:Y:S02]  /*1b30*/  IADD3 R3, R3, R17, RZ ;  /* 0x0000001103037210 */ /* 0x000fe40007ffe0ff */
[----:B------:R-:W-:Y:S02]  /*1b40*/  IADD3.X R41, R41, UR4, RZ, P0, !PT ;  /* 0x0000000429297c10 */ /* 0x000fe400087fe4ff */
[----:B------:R-:W-:-:S04]  /*1b50*/  ISETP.GE.U32.AND P0, PT, R42, c[0x0][0x178], PT ;  /* 0x00005e002a007a0c */ /* 0x000fc80003f06070 */
[----:B------:R-:W-:Y:S01]  /*1b60*/  ISETP.GE.U32.AND.EX P0, PT, R41, c[0x0][0x17c], PT, P0 ;  /* 0x00005f0029007a0c */ /* 0x000fe20003f06100 */
[----:B--2---:R-:W-:-:S04]  /*1b70*/  FADD R54, R54, R27 ;  /* 0x0000001b36367221 */ /* 0x004fc80000000000 */
[----:B------:R-:W-:-:S04]  /*1b80*/  FMUL R43, R43, R54 ;  /* 0x000000362b2b7220 */ /* 0x000fc80000400000 */
[----:B------:R-:W-:-:S04]  /*1b90*/  FFMA R43, R16, R47, R43 ;  /* 0x0000002f102b7223 */ /* 0x000fc8000000002b */
[-C--:B------:R-:W-:Y:S01]  /*1ba0*/  FFMA R0, R0, R43.reuse, R5 ;  /* 0x0000002b00007223 */ /* 0x080fe20000000005 */
[----:B------:R-:W-:Y:S01]  /*1bb0*/  SHF.R.S32.HI R5, RZ, 0x1f, R36 ;  /* 0x0000001fff057819 */ /* 0x000fe20000011424 */
[-C--:B------:R-:W-:Y:S01]  /*1bc0*/  FFMA R14, R14, R43.reuse, R7 ;  /* 0x0000002b0e0e7223 */ /* 0x080fe20000000007 */
[----:B------:R-:W-:Y:S01]  /*1bd0*/  SHF.R.S32.HI R7, RZ, 0x1f, R34 ;  /* 0x0000001fff077819 */ /* 0x000fe20000011422 */
[-C--:B------:R-:W-:Y:S01]  /*1be0*/  FFMA R15, R15, R43.reuse, R6 ;  /* 0x0000002b0f0f7223 */ /* 0x080fe20000000006 */
[-C--:B------:R-:W-:Y:S01]  /*1bf0*/  FFMA R9, R4, R43.reuse, R9 ;  /* 0x0000002b04097223 */ /* 0x080fe20000000009 */
[----:B------:R-:W-:Y:S01]  /*1c00*/  IMAD R5, R5, c[0x0][0x2f0], RZ ;  /* 0x0000bc0005057a24 */ /* 0x000fe200078e02ff */
[-C--:B------:R-:W-:Y:S01]  /*1c10*/  FFMA R12, R29, R43.reuse, R12 ;  /* 0x0000002b1d0c7223 */ /* 0x080fe2000000000c */
[----:B------:R-:W-:Y:S01]  /*1c20*/  IMAD R7, R7, c[0x0][0x2f0], RZ ;  /* 0x0000bc0007077a24 */ /* 0x000fe200078e02ff */
[-C--:B------:R-:W-:Y:S01]  /*1c30*/  FFMA R37, R18, R43.reuse, R37 ;  /* 0x0000002b12257223 */ /* 0x080fe20000000025 */
[C---:B------:R-:W-:Y:S01]  /*1c40*/  IMAD R19, R36.reuse, UR14, R5 ;  /* 0x0000000e24137c24 */ /* 0x040fe2000f8e0205 */
[----:B------:R-:W-:Y:S01]  /*1c50*/  FFMA R8, R25, R43, R8 ;  /* 0x0000002b19087223 */ /* 0x000fe20000000008 */
[----:B------:R-:W-:Y:S01]  /*1c60*/  IMAD.WIDE.U32 R4, R36, R23, c[0x0][0x2d0] ;  /* 0x0000b40024047625 */ /* 0x000fe200078e0017 */
[----:B------:R-:W-:Y:S01]  /*1c70*/  FADD R17, R15, R14 ;  /* 0x0000000e0f117221 */ /* 0x000fe20000000000 */
[-C--:B------:R-:W-:Y:S01]  /*1c80*/  FFMA R13, R20, R43.reuse, R13 ;  /* 0x0000002b140d7223 */ /* 0x080fe2000000000d */
[----:B------:R-:W-:Y:S01]  /*1c90*/  FADD R16, R9, R12 ;  /* 0x0000000c09107221 */ /* 0x000fe20000000000 */
[----:B------:R-:W-:Y:S01]  /*1ca0*/  IMAD R21, R34, UR14, R7 ;  /* 0x0000000e22157c24 */ /* 0x000fe2000f8e0207 */
[----:B------:R-:W-:Y:S01]  /*1cb0*/  FFMA R39, R22, R43, R39 ;  /* 0x0000002b16277223 */ /* 0x000fe20000000027 */
[----:B------:R-:W-:Y:S01]  /*1cc0*/  IMAD.WIDE.U32 R6, R34, R23, c[0x0][0x2d0] ;  /* 0x0000b40022067625 */ /* 0x000fe200078e0017 */
[----:B------:R-:W-:Y:S01]  /*1cd0*/  FADD R18, R0, R37 ;  /* 0x0000002500127221 */ /* 0x000fe20000000000 */
[----:B------:R-:W-:Y:S01]  /*1ce0*/  IADD3 R5, R5, R19, RZ ;  /* 0x0000001305057210 */ /* 0x000fe20007ffe0ff */
[----:B------:R-:W-:Y:S01]  /*1cf0*/  FADD R17, R8, R17 ;  /* 0x0000001108117221 */ /* 0x000fe20000000000 */
[----:B------:R-:W-:Y:S01]  /*1d00*/  FADD R19, R13, R16 ;  /* 0x000000100d137221 */ /* 0x000fe20000000000 */
[----:B------:R-:W-:Y:S01]  /*1d10*/  IADD3 R7, R7, R21, RZ ;  /* 0x0000001507077210 */ /* 0x000fe20007ffe0ff */
[----:B------:R-:W-:Y:S01]  /*1d20*/  FADD R21, R39, R18 ;  /* 0x0000001227157221 */ /* 0x000fe20000000000 */
[----:B------:R-:W-:Y:S01]  /*1d30*/  FADD R15, -R15, -RZ ;  /* 0x800000ff0f0f7221 */ /* 0x000fe20000000100 */
[----:B------:R-:W-:Y:S01]  /*1d40*/  FADD R9, -R9, -RZ ;  /* 0x800000ff09097221 */ /* 0x000fe20000000100 */
[----:B------:R0:W-:Y:S01]  /*1d50*/  RED.E.ADD.F32.FTZ.RN.STRONG.GPU [R2.64], R17 ;  /* 0x000000110200798e */ /* 0x0001e2000c10e790 */
[----:B------:R-:W-:Y:S01]  /*1d60*/  FADD R23, -R0, -RZ ;  /* 0x800000ff00177221 */ /* 0x000fe20000000100 */
[----:B------:R-:W-:-:S02]  /*1d70*/  FADD R25, -R14, -RZ ;  /* 0x800000ff0e197221 */ /* 0x000fc40000000100 */
[----:B------:R1:W-:Y:S01]  /*1d80*/  RED.E.ADD.F32.FTZ.RN.STRONG.GPU [R2.64+0x4], R19 ;  /* 0x000004130200798e */ /* 0x0003e2000c10e790 */
[----:B------:R-:W-:-:S03]  /*1d90*/  FADD R37, -R37, -RZ ;  /* 0x800000ff25257221 */ /* 0x000fc60000000100 */
[----:B------:R2:W-:Y:S01]  /*1da0*/  RED.E.ADD.F32.FTZ.RN.STRONG.GPU [R2.64+0x8], R21 ;  /* 0x000008150200798e */ /* 0x0005e2000c10e790 */
[----:B------:R-:W-:Y:S01]  /*1db0*/  FADD R13, -R13, -RZ ;  /* 0x800000ff0d0d7221 */ /* 0x000fe20000000100 */
[----:B0-----:R-:W-:Y:S02]  /*1dc0*/  FADD R17, -R12, -RZ ;  /* 0x800000ff0c117221 */ /* 0x001fe40000000100 */
[----:B------:R2:W-:Y:S01]  /*1dd0*/  RED.E.ADD.F32.FTZ.RN.STRONG.GPU [R10.64], R15 ;  /* 0x0000000f0a00798e */ /* 0x0005e2000c10e790 */
[----:B------:R-:W-:Y:S01]  /*1de0*/  FADD R39, -R39, -RZ ;  /* 0x800000ff27277221 */ /* 0x000fe20000000100 */
[----:B-1----:R-:W-:Y:S02]  /*1df0*/  FADD R19, -R8, -RZ ;  /* 0x800000ff08137221 */ /* 0x002fe40000000100 */
[----:B------:R2:W-:Y:S04]  /*1e00*/  RED.E.ADD.F32.FTZ.RN.STRONG.GPU [R10.64+0x4], R9 ;  /* 0x000004090a00798e */ /* 0x0005e8000c10e790 */
[----:B------:R2:W-:Y:S04]  /*1e10*/  RED.E.ADD.F32.FTZ.RN.STRONG.GPU [R10.64+0x8], R23 ;  /* 0x000008170a00798e */ /* 0x0005e8000c10e790 */
[----:B------:R2:W-:Y:S04]  /*1e20*/  RED.E.ADD.F32.FTZ.RN.STRONG.GPU [R4.64], R25 ;  /* 0x000000190400798e */ /* 0x0005e8000c10e790 */
[----:B------:R2:W-:Y:S04]  /*1e30*/  RED.E.ADD.F32.FTZ.RN.STRONG.GPU [R4.64+0x4], R17 ;  /* 0x000004110400798e */ /* 0x0005e8000c10e790 */
[----:B------:R2:W-:Y:S04]  /*1e40*/  RED.E.ADD.F32.FTZ.RN.STRONG.GPU [R4.64+0x8], R37 ;  /* 0x000008250400798e */ /* 0x0005e8000c10e790 */
[----:B------:R2:W-:Y:S04]  /*1e50*/  RED.E.ADD.F32.FTZ.RN.STRONG.GPU [R6.64], R19 ;  /* 0x000000130600798e */ /* 0x0005e8000c10e790 */
[----:B------:R2:W-:Y:S04]  /*1e60*/  RED.E.ADD.F32.FTZ.RN.STRONG.GPU [R6.64+0x4], R13 ;  /* 0x0000040d0600798e */ /* 0x0005e8000c10e790 */
[----:B------:R2:W-:Y:S01]  /*1e70*/  RED.E.ADD.F32.FTZ.RN.STRONG.GPU [R6.64+0x8], R39 ;  /* 0x000008270600798e */ /* 0x0005e2000c10e790 */
[----:B------:R-:W-:Y:S01]  /*1e80*/  @P0 CALL.REL.NOINC `(.L_x_1215) ;  /* 0x0000001000000944 */ /* 0x000fe20003c00000 */
[----:B------:R-:W-:Y:S05]  /*1e90*/  BRA `(.L_x_1216) ;  /* 0xffffe35000007947 */ /* 0x000fea000383ffff */
.L_x_1215:
[----:B------:R-:W-:Y:S05]  /*1ea0*/  BSYNC B0 ;  /* 0x0000000000007941 */ /* 0x000fea0003800000 */
.L_x_1202:
[----:B------:R-:W-:Y:S05]  /*1eb0*/  EXIT ;  /* 0x000000000000794d */ /* 0x000fea0003800000 */
        .weak           $__internal_27_$__cuda_sm20_rcp_rn_f32_slowpath
        .type           $__internal_27_$__cuda_sm20_rcp_rn_f32_slowpath,@function
        .size           $__internal_27_$__cuda_sm20_rcp_rn_f32_slowpath,($__internal_28_$__cuda_sm3x_div_rn_noftz_f32_slowpath - $__internal_27_$__cuda_sm20_rcp_rn_f32_slowpath)
$__internal_27_$__cuda_sm20_rcp_rn_f32_slowpath:
        /* <DEDUP_REMOVED lines=15> */
.L_x_1218:
[----:B------:R-:W-:-:S04]  /*1fb0*/  IADD3 R11, R74, -0xfd, RZ ;  /* 0xffffff034a0b7810 */ /* 0x000fc80007ffe0ff */
[----:B------:R-:W-:-:S13]  /*1fc0*/  ISETP.GT.U32.AND P0, PT, R11, 0x1, PT ;  /* 0x000000010b00780c */ /* 0x000fda0003f04070 */
[----:B------:R-:W-:Y:S05]  /*1fd0*/  @P0 BRA `(.L_x_1220) ;  /* 0x000001e000000947 */ /* 0x000fea0003800000 */
[----:B------:R-:W-:-:S04]  /*1fe0*/  LOP3.LUT R75, R10, 0x7fffff, RZ, 0xc0, !PT ;  /* 0x007fffff0a4b7812 */ /* 0x000fc800078ec0ff */
[----:B------:R-:W-:-:S04]  /*1ff0*/  LOP3.LUT R75, R75, 0x3f800000, RZ, 0xfc, !PT ;  /* 0x3f8000004b4b7812 */ /* 0x000fc800078efcff */
[----:B------:R-:W0:Y:S02]  /*2000*/  MUFU.RCP R76, R75 ;  /* 0x0000004b004c7308 */ /* 0x000e240000001000 */
[----:B0-----:R-:W-:-:S04]  /*2010*/  FFMA R77, R75, R76, -1 ;  /* 0xbf8000004b4d7423 */ /* 0x001fc8000000004c */
[----:B------:R-:W-:-:S04]  /*2020*/  FADD.FTZ R77, -R77, -RZ ;  /* 0x800000ff4d4d7221 */ /* 0x000fc80000010100 */
[CCC-:B------:R-:W-:Y:S01]  /*2030*/  FFMA.RM R78, R76.reuse, R77.reuse, R76.reuse ;  /* 0x0000004d4c4e7223 */ /* 0x1c0fe2000000404c */
[----:B------:R-:W-:-:S04]  /*2040*/  FFMA.RP R77, R76, R77, R76 ;  /* 0x0000004d4c4d7223 */ /* 0x000fc8000000804c */
[C---:B------:R-:W-:Y:S02]  /*2050*/  LOP3.LUT R76, R78.reuse, 0x7fffff, RZ, 0xc0, !PT ;  /* 0x007fffff4e4c7812 */ /* 0x040fe400078ec0ff */
[----:B------:R-:W-:Y:S02]  /*2060*/  FSETP.NEU.FTZ.AND P0, PT, R78, R77, PT ;  /* 0x0000004d4e00720b */ /* 0x000fe40003f1d000 */
[----:B------:R-:W-:Y:S02]  /*2070*/  MOV R78, 0x3 ;  /* 0x00000003004e7802 */ /* 0x000fe40000000f00 */
[----:B------:R-:W-:Y:S02]  /*2080*/  LOP3.LUT R76, R76, 0x800000, RZ, 0xfc, !PT ;  /* 0x008000004c4c7812 */ /* 0x000fe400078efcff */
[----:B------:R-:W-:Y:S02]  /*2090*/  SHF.L.U32 R77, R78, R11, RZ ;  /* 0x0000000b4e4d7219 */ /* 0x000fe400000006ff */
[----:B------:R-:W-:-:S02]  /*20a0*/  SEL R75, RZ, 0xffffffff, !P0 ;  /* 0xffffffffff4b7807 */ /* 0x000fc40004000000 */
[----:B------:R-:W-:Y:S02]  /*20b0*/  LOP3.LUT R78, R77, R76, RZ, 0xc0, !PT ;  /* 0x0000004c4d4e7212 */ /* 0x000fe400078ec0ff */
[----:B------:R-:W-:Y:S02]  /*20c0*/  IADD3 R75, -R75, RZ, RZ ;  /* 0x000000ff4b4b7210 */ /* 0x000fe40007ffe1ff */
[-C--:B------:R-:W-:Y:S02]  /*20d0*/  SHF.R.U32.HI R78, RZ, R11.reuse, R78 ;  /* 0x0000000bff4e7219 */ /* 0x080fe4000001164e */
[----:B------:R-:W-:Y:S02]  /*20e0*/  LOP3.LUT P1, RZ, R75, R11, R76, 0xf8, !PT ;  /* 0x0000000b4bff7212 */ /* 0x000fe4000782f84c */
[C---:B------:R-:W-:Y:S02]  /*20f0*/  LOP3.LUT P0, RZ, R78.reuse, 0x1, RZ, 0xc0, !PT ;  /* 0x000000014eff7812 */ /* 0x040fe4000780c0ff */
[----:B------:R-:W-:-:S02]  /*2100*/  LOP3.LUT P2, RZ, R78, 0x2, RZ, 0xc0, !PT ;  /* 0x000000024eff7812 */ /* 0x000fc4000784c0ff */
[----:B------:R-:W-:Y:S02]  /*2110*/  IADD3 R77, R74, -0xfc, RZ ;  /* 0xffffff044a4d7810 */ /* 0x000fe40007ffe0ff */
[----:B------:R-:W-:Y:S02]  /*2120*/  PLOP3.LUT P0, PT, P0, P1, P2, 0xe0, 0x0 ;  /* 0x000000000000781c */ /* 0x000fe40000703c20 */
        /* <DEDUP_REMOVED lines=9> */
.L_x_1220:
[----:B------:R0:W1:Y:S02]  /*21c0*/  MUFU.RCP R74, R10 ;  /* 0x0000000a004a7308 */ /* 0x0000640000001000 */
.L_x_1219:
[----:B------:R-:W-:Y:S05]  /*21d0*/  BSYNC B2 ;  /* 0x0000000000027941 */ /* 0x000fea0003800000 */
.L_x_1217:
[----:B0-----:R-:W-:Y:S02]  /*21e0*/  MOV R10, R57 ;  /* 0x00000039000a7202 */ /* 0x001fe40000000f00 */
[----:B------:R-:W-:-:S04]  /*21f0*/  MOV R11, 0x0 ;  /* 0x00000000000b7802 */ /* 0x000fc80000000f00 */
[----:B------:R-:W-:Y:S05]  /*2200*/  RET.REL.NODEC R10 `(eval_tetrahedra_cuda_kernel_forward) ;  /* 0xffffddf00a007950 */ /* 0x000fea0003c3ffff */
        .weak           $__internal_28_$__cuda_sm3x_div_rn_noftz_f32_slowpath
        .type           $__internal_28_$__cuda_sm3x_div_rn_noftz_f32_slowpath,@function
        .size           $__internal_28_$__cuda_sm3x_div_rn_noftz_f32_slowpath,(.L_x_2024 - $__internal_28_$__cuda_sm3x_div_rn_noftz_f32_slowpath)
$__internal_28_$__cuda_sm3x_div_rn_noftz_f32_slowpath:
[----:B------:R-:W-:Y:S01]  /*2210*/  SHF.R.U32.HI R55, RZ, 0x17, R11 ;  /* 0x00000017ff377819 */ /* 0x000fe2000001160b */
[----:B------:R-:W-:Y:S01]  /*2220*/  BSSY B2, `(.L_x_1221) ;  /* 0x0000063000027945 */ /* 0x000fe20003800000 */
[----:B------:R-:W-:Y:S02]  /*2230*/  SHF.R.U32.HI R25, RZ, 0x17, R10 ;  /* 0x00000017ff197819 */ /* 0x000fe4000001160a */
[----:B------:R-:W-:Y:S02]  /*2240*/  LOP3.LUT R61, R55, 0xff, RZ, 0xc0, !PT ;  /* 0x000000ff373d7812 */ /* 0x000fe400078ec0ff */
[----:B------:R-:W-:Y:S02]  /*2250*/  LOP3.LUT R59, R25, 0xff, RZ, 0xc0, !PT ;  /* 0x000000ff193b7812 */ /* 0x000fe400078ec0ff */
[----:B------:R-:W-:Y:S02]  /*2260*/  IADD3 R57, R61, -0x1, RZ ;  /* 0xffffffff3d397810 */ /* 0x000fe40007ffe0ff */
[----:B------:R-:W-:-:S02]  /*2270*/  IADD3 R56, R59, -0x1, RZ ;  /* 0xffffffff3b387810 */ /* 0x000fc40007ffe0ff */
[----:B------:R-:W-:Y:S02]  /*2280*/  ISETP.GT.U32.AND P0, PT, R57, 0xfd, PT ;  /* 0x000000fd3900780c */ /* 0x000fe40003f04070 */
[----:B------:R-:W-:Y:S02]  /*2290*/  MOV R25, R10 ;  /* 0x0000000a00197202 */ /* 0x000fe40000000f00 */
        /* <DEDUP_REMOVED lines=26> */
.L_x_1222:
        /* <DEDUP_REMOVED lines=31> */
[CCC-:B------:R-:W-:Y:S01]  /*2630*/  FFMA.RM R56, R62.reuse, R60.reuse, R59.reuse ;  /* 0x0000003c3e387223 */ /* 0x1c0fe2000000403b */
[----:B------:R-:W-:Y:S02]  /*2640*/  ISETP.NE.AND P2, PT, R57, RZ, PT ;  /* 0x000000ff3900720c */ /* 0x000fe40003f45270 */
        /* <DEDUP_REMOVED lines=18> */
.L_x_1229:
[----:B------:R-:W-:-:S04]  /*2770*/  LOP3.LUT R25, R25, 0x80000000, RZ, 0xc0, !PT ;  /* 0x8000000019197812 */ /* 0x000fc800078ec0ff */
[----:B------:R-:W-:Y:S01]  /*2780*/  LOP3.LUT R25, R25, 0x7f800000, RZ, 0xfc, !PT ;  /* 0x7f80000019197812 */ /* 0x000fe200078efcff */
[----:B------:R-:W-:Y:S05]  /*2790*/  BRA `(.L_x_1230) ;  /* 0x0000001000007947 */ /* 0x000fea0003800000 */
.L_x_1228:
[----:B------:R-:W-:Y:S02]  /*27a0*/  LEA R25, R56, R25, 0x17 ;  /* 0x0000001938197211 */ /* 0x000fe400078eb8ff */
.L_x_1230:
[----:B------:R-:W-:Y:S05]  /*27b0*/  BSYNC B3 ;  /* 0x0000000000037941 */ /* 0x000fea0003800000 */
.L_x_1227:
[----:B------:R-:W-:Y:S05]  /*27c0*/  BRA `(.L_x_1231) ;  /* 0x0000008000007947 */ /* 0x000fea0003800000 */
.L_x_1226:
[----:B------:R-:W-:-:S04]  /*27d0*/  LOP3.LUT R25, R11, 0x80000000, R25, 0x48, !PT ;  /* 0x800000000b197812 */ /* 0x000fc800078e4819 */
[----:B------:R-:W-:Y:S01]  /*27e0*/  LOP3.LUT R25, R25, 0x7f800000, RZ, 0xfc, !PT ;  /* 0x7f80000019197812 */ /* 0x000fe200078efcff */
[----:B------:R-:W-:Y:S05]  /*27f0*/  BRA `(.L_x_1231) ;  /* 0x0000005000007947 */ /* 0x000fea0003800000 */
.L_x_1225:
[----:B------:R-:W-:Y:S01]  /*2800*/  LOP3.LUT R25, R11, 0x80000000, R25, 0x48, !PT ;  /* 0x800000000b197812 */ /* 0x000fe200078e4819 */
[----:B------:R-:W-:Y:S05]  /*2810*/  BRA `(.L_x_1231) ;  /* 0x0000003000007947 */ /* 0x000fea0003800000 */
.L_x_1224:
[----:B------:R-:W0:Y:S01]  /*2820*/  MUFU.RSQ R25, -QNAN ;  /* 0xffc0000000197908 */ /* 0x000e220000001400 */
[----:B------:R-:W-:Y:S05]  /*2830*/  BRA `(.L_x_1231) ;  /* 0x0000001000007947 */ /* 0x000fea0003800000 */
.L_x_1223:
[----:B------:R-:W-:Y:S02]  /*2840*/  FADD.FTZ R25, R10, R11 ;  /* 0x0000000b0a197221 */ /* 0x000fe40000010000 */
.L_x_1231:
[----:B------:R-:W-:Y:S05]  /*2850*/  BSYNC B2 ;  /* 0x0000000000027941 */ /* 0x000fea0003800000 */
.L_x_1221:
[----:B0-----:R-:W-:Y:S02]  /*2860*/  MOV R11, R25 ;  /* 0x00000019000b7202 */ /* 0x001fe40000000f00 */
[----:B------:R-:W-:-:S04]  /*2870*/  MOV R25, 0x0 ;  /* 0x0000000000197802 */ /* 0x000fc80000000f00 */
[----:B------:R-:W-:Y:S05]  /*2880*/  RET.REL.NODEC R24 `(eval_tetrahedra_cuda_kernel_forward) ;  /* 0xffffd77018007950 */ /* 0x000fea0003c3ffff */
.L_x_1232:
        /* <DEDUP_REMOVED lines=15> */
.L_x_2024:


//--------------------- .text.eval_bending_cuda_kernel_backward --------------------------
	.section	.text.eval_bending_cuda_kernel_backward,"ax",@progbits
	.sectioninfo	@"SHI_REGISTERS=122"
	.align	128
        .global         eval_bending_cuda_kernel_backward
        .type           eval_bending_cuda_kernel_backward,@function
        .size           eval_bending_cuda_kernel_backward,(.L_x_2027 - eval_bending_cuda_kernel_backward)
        .other          eval_bending_cuda_kernel_backward,@"STO_CUDA_ENTRY STV_DEFAULT"
eval_bending_cuda_kernel_backward:
.text.eval_bending_cuda_kernel_backward:
        /* <DEDUP_REMOVED lines=9> */
[----:B------:R-:W-:Y:S01]  /*0090*/  ULDC.64 UR6, c[0x0][0x210] ;  /* 0x0000840000067ab9 */ /* 0x000fe20000000a00 */
[----:B------:R-:W-:Y:S01]  /*00a0*/  BSSY B0, `(.L_x_1233) ;  /* 0x0000544000007945 */ /* 0x000fe20003800000 */
[----:B------:R-:W-:Y:S01]  /*00b0*/  ULDC.64 UR8, c[0x0][0x3d0] ;  /* 0x0000f40000087ab9 */ /* 0x000fe20000000a00 */
[----:B------:R-:W-:Y:S01]  /*00c0*/  MOV R52, R2 ;  /* 0x0000000200347202 */ /* 0x000fe20000000f00 */
[----:B------:R-:W-:Y:S01]  /*00d0*/  USHF.R.S32.HI UR5, URZ, 0x1f, UR6 ;  /* 0x0000001f3f057899 */ /* 0x000fe20008011406 */
[----:B------:R-:W-:Y:S01]  /*00e0*/  MOV R53, R3 ;  /* 0x0000000300357202 */ /* 0x000fe20000000f00 */
[----:B------:R-:W-:Y:S01]  /*00f0*/  USHF.R.S32.HI UR6, URZ, 0x1f, UR7 ;  /* 0x0000001f3f067899 */ /* 0x000fe20008011407 */
[----:B------:R-:W-:Y:S01]  /*0100*/  SHF.R.S32.HI R77, RZ, 0x1f, R77 ;  /* 0x0000001fff4d7819 */ /* 0x000fe2000001144d */
[----:B------:R-:W-:Y:S02]  /*0110*/  USHF.R.S32.HI UR13, URZ, 0x1f, UR8 ;  /* 0x0000001f3f0d7899 */ /* 0x000fe40008011408 */
[----:B------:R-:W-:-:S02]  /*0120*/  USHF.R.S32.HI UR14, URZ, 0x1f, UR9 ;  /* 0x0000001f3f0e7899 */ /* 0x000fc40008011409 */
        /* <DEDUP_REMOVED lines=15> */
.L_x_1323:
        /* <DEDUP_REMOVED lines=9> */
[----:B--2---:R-:W2:Y:S01]  /*02b0*/  LDG.E R76, [R2.64] ;  /* 0x00000010024c7981 */ /* 0x004ea2000c1e1900 */
[----:B------:R-:W-:Y:S02]  /*02c0*/  IADD3 R8, P0, R6, c[0x0][0x214], RZ ;  /* 0x0000850006087a10 */ /* 0x000fe40007f1e0ff */
[----:B------:R-:W-:Y:S01]  /*02d0*/  IADD3.X R7, R5, UR6, RZ, P1, !PT ;  /* 0x0000000605077c10 */ /* 0x000fe20008ffe4ff */
[----:B------:R0:W3:Y:S03]  /*02e0*/  LDG.E R73, [R4.64] ;  /* 0x0000001004497981 */ /* 0x0000e6000c1e1900 */
[----:B------:R-:W-:Y:S01]  /*02f0*/  IADD3.X R9, R7, UR6, RZ, P0, !PT ;  /* 0x0000000607097c10 */ /* 0x000fe200087fe4ff */
[----:B------:R-:W4:Y:S04]  /*0300*/  LDG.E R75, [R6.64] ;  /* 0x00000010064b7981 */ /* 0x000f28000c1e1900 */
[----:B------:R-:W3:Y:S01]  /*0310*/  LDG.E R74, [R8.64] ;  /* 0x00000010084a7981 */ /* 0x000ee2000c1e1900 */
[----:B-----5:R-:W-:-:S04]  /*0320*/  MOV R17, c[0x0][0x1a0] ;  /* 0x0000680000117a02 */ /* 0x020fc80000000f00 */
[----:B------:R-:W-:Y:S02]  /*0330*/  SHF.R.S32.HI R71, RZ, 0x1f, R17 ;  /* 0x0000001fff477819 */ /* 0x000fe40000011411 */
[----:B--2---:R-:W-:-:S05]  /*0340*/  SHF.R.S32.HI R72, RZ, 0x1f, R76 ;  /* 0x0000001fff487819 */ /* 0x004fca000001144c */
[----:B------:R-:W-:Y:S01]  /*0350*/  IMAD R0, R72, c[0x0][0x1a0], RZ ;  /* 0x0000680048007a24 */ /* 0x000fe200078e02ff */
[----:B----4-:R-:W-:-:S03]  /*0360*/  SHF.R.S32.HI R70, RZ, 0x1f, R75 ;  /* 0x0000001fff467819 */ /* 0x010fc6000001144b */
[----:B------:R-:W-:Y:S01]  /*0370*/  IMAD R11, R76, R71, R0 ;  /* 0x000000474c0b7224 */ /* 0x000fe200078e0200 */
[----:B---3--:R-:W-:Y:S01]  /*0380*/  SHF.R.S32.HI R69, RZ, 0x1f, R74 ;  /* 0x0000001fff457819 */ /* 0x008fe2000001144a */
[----:B------:R-:W-:Y:S02]  /*0390*/  IMAD R0, R70, c[0x0][0x1a0], RZ ;  /* 0x0000680046007a24 */ /* 0x000fe400078e02ff */
[----:B0-----:R-:W-:-:S04]  /*03a0*/  IMAD.WIDE.U32 R4, R75, R17, c[0x0][0x180] ;  /* 0x000060004b047625 */ /* 0x001fc800078e0011 */
[----:B------:R-:W-:Y:S02]  /*03b0*/  IMAD R9, R75, R71, R0 ;  /* 0x000000474b097224 */ /* 0x000fe400078e0200 */
[----:B------:R-:W-:Y:S02]  /*03c0*/  IMAD R0, R69, c[0x0][0x1a0], RZ ;  /* 0x0000680045007a24 */ /* 0x000fe400078e02ff */
[----:B------:R-:W-:Y:S01]  /*03d0*/  IMAD.WIDE.U32 R2, R76, R17, c[0x0][0x180] ;  /* 0x000060004c027625 */ /* 0x000fe200078e0011 */
[----:B------:R-:W-:-:S03]  /*03e0*/  IADD3 R5, R5, R9, RZ ;  /* 0x0000000905057210 */ /* 0x000fc60007ffe0ff */
[C---:B------:R-:W-:Y:S01]  /*03f0*/  IMAD.WIDE.U32 R6, R74.reuse, R17, c[0x0][0x180] ;  /* 0x000060004a067625 */ /* 0x040fe200078e0011 */
[----:B------:R-:W-:Y:S01]  /*0400*/  IADD3 R3, R3, R11, RZ ;  /* 0x0000000b03037210 */ /* 0x000fe20007ffe0ff */
[----:B------:R0:W2:Y:S02]  /*0410*/  LDG.E R13, [R4.64+0x8] ;  /* 0x00000810040d7981 */ /* 0x0000a4000c1e1900 */
[----:B------:R-:W-:Y:S02]  /*0420*/  IMAD R9, R74, R71, R0 ;  /* 0x000000474a097224 */ /* 0x000fe400078e0200 */
[----:B-1----:R1:W3:Y:S03]  /*0430*/  LDG.E R90, [R2.64] ;  /* 0x00000010025a7981 */ /* 0x0022e6000c1e1900 */
[----:B------:R-:W-:Y:S01]  /*0440*/  IADD3 R7, R7, R9, RZ ;  /* 0x0000000907077210 */ /* 0x000fe20007ffe0ff */
[----:B------:R1:W2:Y:S04]  /*0450*/  LDG.E R24, [R2.64+0x8] ;  /* 0x0000081002187981 */ /* 0x0002a8000c1e1900 */
[----:B------:R0:W3:Y:S04]  /*0460*/  LDG.E R11, [R4.64] ;  /* 0x00000010040b7981 */ /* 0x0000e8000c1e1900 */
[----:B------:R4:W3:Y:S04]  /*0470*/  LDG.E R83, [R6.64+0x8] ;  /* 0x0000081006537981 */ /* 0x0008e8000c1e1900 */
[----:B------:R1:W3:Y:S04]  /*0480*/  LDG.E R101, [R2.64+0x4] ;  /* 0x0000041002657981 */ /* 0x0002e8000c1e1900 */
[----:B------:R4:W3:Y:S04]  /*0490*/  LDG.E R88, [R6.64+0x4] ;  /* 0x0000041006587981 */ /* 0x0008e8000c1e1900 */
[----:B------:R4:W3:Y:S04]  /*04a0*/  LDG.E R103, [R6.64] ;  /* 0x0000001006677981 */ /* 0x0008e8000c1e1900 */
[----:B------:R0:W3:Y:S01]  /*04b0*/  LDG.E R10, [R4.64+0x4] ;  /* 0x00000410040a7981 */ /* 0x0000e2000c1e1900 */
[----:B------:R-:W-:Y:S01]  /*04c0*/  SHF.R.S32.HI R67, RZ, 0x1f, R73 ;  /* 0x0000001fff437819 */ /* 0x000fe20000011449 */
[----:B-1----:R-:W-:-:S04]  /*04d0*/  IMAD.WIDE.U32 R2, R73, R17, c[0x0][0x180] ;  /* 0x0000600049027625 */ /* 0x002fc800078e0011 */
[----:B------:R-:W-:-:S04]  /*04e0*/  IMAD R0, R67, c[0x0][0x1a0], RZ ;  /* 0x0000680043007a24 */ /* 0x000fc800078e02ff */
[----:B----4-:R-:W-:-:S05]  /*04f0*/  IMAD R7, R73, R71, R0 ;  /* 0x0000004749077224 */ /* 0x010fca00078e0200 */
[----:B------:R-:W-:-:S05]  /*0500*/  IADD3 R3, R3, R7, RZ ;  /* 0x0000000703037210 */ /* 0x000fca0007ffe0ff */
[----:B------:R1:W4:Y:S04]  /*0510*/  LDG.E R104, [R2.64] ;  /* 0x0000001002687981 */ /* 0x000328000c1e1900 */
[----:B------:R1:W4:Y:S04]  /*0520*/  LDG.E R105, [R2.64+0x4] ;  /* 0x0000041002697981 */ /* 0x000328000c1e1900 */
[----:B------:R1:W4:Y:S01]  /*0530*/  LDG.E R106, [R2.64+0x8] ;  /* 0x00000810026a7981 */ /* 0x000322000c1e1900 */
[----:B------:R-:W-:Y:S01]  /*0540*/  MOV R16, c[0x0][0x1d8] ;  /* 0x0000760000107a02 */ /* 0x000fe20000000f00 */
[----:B------:R-:W-:-:S02]  /*0550*/  IMAD R9, R12, c[0x0][0x280], RZ ;  /* 0x0000a0000c097a24 */ /* 0x000fc400078e02ff */
[----:B------:R-:W-:Y:S01]  /*0560*/  IMAD R15, R72, c[0x0][0x1d8], RZ ;  /* 0x00007600480f7a24 */ /* 0x000fe200078e02ff */
[----:B------:R-:W-:Y:S01]  /*0570*/  SHF.R.S32.HI R66, RZ, 0x1f, R16 ;  /* 0x0000001fff427819 */ /* 0x000fe20000011410 */
[----:B------:R-:W-:-:S04]  /*0580*/  IMAD.WIDE.U32 R50, R52, c[0x0][0x280], RZ ;  /* 0x0000a00034327a25 */ /* 0x000fc800078e00ff */
[----:B------:R-:W-:Y:S02]  /*0590*/  IMAD R9, R52, UR4, R9 ;  /* 0x0000000434097c24 */ /* 0x000fe4000f8e0209 */
[----:B0-----:R-:W-:Y:S01]  /*05a0*/  IMAD.WIDE.U32 R4, R76, R16, c[0x0][0x1b8] ;  /* 0x00006e004c047625 */ /* 0x001fe200078e0010 */
[----:B------:R-:W-:-:S03]  /*05b0*/  IADD3 R8, P0, R50, c[0x0][0x260], RZ ;  /* 0x0000980032087a10 */ /* 0x000fc60007f1e0ff */
[----:B------:R-:W-:Y:S01]  /*05c0*/  IMAD R19, R76, R66, R15 ;  /* 0x000000424c137224 */ /* 0x000fe200078e020f */
[----:B------:R-:W-:Y:S01]  /*05d0*/  IADD3 R68, R51, R9, RZ ;  /* 0x0000000933447210 */ /* 0x000fe20007ffe0ff */
[----:B------:R-:W-:Y:S01]  /*05e0*/  IMAD R0, R67, c[0x0][0x1d8], RZ ;  /* 0x0000760043007a24 */ /* 0x000fe200078e02ff */
[----:B------:R-:W-:Y:S01]  /*05f0*/  IADD3 R14, P1, R8, c[0x0][0x284], RZ ;  /* 0x0000a100080e7a10 */ /* 0x000fe20007f3e0ff */
[----:B------:R-:W-:Y:S01]  /*0600*/  IMAD.WIDE.U32 R6, R73, R16, c[0x0][0x1b8] ;  /* 0x00006e0049067625 */ /* 0x000fe200078e0010 */
[----:B------:R-:W-:Y:S02]  /*0610*/  IADD3 R5, R5, R19, RZ ;  /* 0x0000001305057210 */ /* 0x000fe40007ffe0ff */
[----:B------:R-:W-:Y:S01]  /*0620*/  IADD3.X R9, R68, c[0x0][0x264], RZ, P0, !PT ;  /* 0x0000990044097a10 */ /* 0x000fe200007fe4ff */
[-C--:B------:R-:W-:Y:S02]  /*0630*/  IMAD R19, R73, R66.reuse, R0 ;  /* 0x0000004249137224 */ /* 0x080fe400078e0200 */
[----:B------:R-:W-:Y:S01]  /*0640*/  IMAD R0, R70, c[0x0][0x1d8], RZ ;  /* 0x0000760046007a24 */ /* 0x000fe200078e02ff */
[----:B------:R-:W-:Y:S01]  /*0650*/  IADD3.X R15, R77, R9, RZ, P1, !PT ;  /* 0x000000094d0f7210 */ /* 0x000fe20000ffe4ff */
[----:B------:R0:W5:Y:S01]  /*0660*/  LDG.E R17, [R8.64] ;  /* 0x0000001008117981 */ /* 0x000162000c1e1900 */
[----:B------:R-:W-:Y:S01]  /*0670*/  IADD3 R7, R7, R19, RZ ;  /* 0x0000001307077210 */ /* 0x000fe20007ffe0ff */
[----:B------:R-:W-:-:S02]  /*0680*/  IMAD R19, R75, R66, R0 ;  /* 0x000000424b137224 */ /* 0x000fc400078e0200 */
[----:B------:R1:W5:Y:S04]  /*0690*/  LDG.E R92, [R4.64] ;  /* 0x00000010045c7981 */ /* 0x000368000c1e1900 */
[----:B------:R1:W5:Y:S01]  /*06a0*/  LDG.E R94, [R4.64+0x4] ;  /* 0x00000410045e7981 */ /* 0x000362000c1e1900 */
[----:B0-----:R-:W-:-:S03]  /*06b0*/  IMAD.WIDE.U32 R8, R75, R16, c[0x0][0x1b8] ;  /* 0x00006e004b087625 */ /* 0x001fc600078e0010 */
[----:B------:R0:W5:Y:S02]  /*06c0*/  LDG.E R85, [R4.64+0x8] ;  /* 0x0000081004557981 */ /* 0x000164000c1e1900 */
[----:B-1----:R-:W-:Y:S02]  /*06d0*/  IADD3 R3, R9, R19, RZ ;  /* 0x0000001309037210 */ /* 0x002fe40007ffe0ff */
[----:B------:R1:W5:Y:S01]  /*06e0*/  LDG.E R96, [R6.64] ;  /* 0x0000001006607981 */ /* 0x000362000c1e1900 */
[----:B------:R-:W-:-:S03]  /*06f0*/  MOV R2, R8 ;  /* 0x0000000800027202 */ /* 0x000fc60000000f00 */
[----:B------:R1:W5:Y:S04]  /*0700*/  LDG.E R87, [R6.64+0x4] ;  /* 0x0000041006577981 */ /* 0x000368000c1e1900 */
[----:B------:R1:W5:Y:S04]  /*0710*/  LDG.E R89, [R6.64+0x8] ;  /* 0x0000081006597981 */ /* 0x000368000c1e1900 */
[----:B------:R0:W5:Y:S04]  /*0720*/  LDG.E R98, [R2.64] ;  /* 0x0000001002627981 */ /* 0x000168000c1e1900 */
[----:B------:R0:W5:Y:S04]  /*0730*/  LDG.E R91, [R2.64+0x4] ;  /* 0x00000410025b7981 */ /* 0x000168000c1e1900 */
[----:B------:R1:W5:Y:S01]  /*0740*/  LDG.E R100, [R2.64+0x8] ;  /* 0x0000081002647981 */ /* 0x000362000c1e1900 */
[----:B------:R-:W-:-:S03]  /*0750*/  IMAD R21, R69, c[0x0][0x1d8], RZ ;  /* 0x0000760045157a24 */ /* 0x000fc600078e02ff */
[----:B------:R1:W5:Y:S01]  /*0760*/  LDG.E R97, [R14.64] ;  /* 0x000000100e617981 */ /* 0x000362000c1e1900 */
[----:B------:R-:W-:Y:S02]  /*0770*/  IMAD R21, R74, R66, R21 ;  /* 0x000000424a157224 */ /* 0x000fe400078e0215 */
[----:B0-----:R-:W-:Y:S02]  /*0780*/  IMAD R5, R12, c[0x0][0x248], RZ ;  /* 0x000092000c057a24 */ /* 0x001fe400078e02ff */
[----:B-1----:R-:W-:-:S04]  /*0790*/  IMAD.WIDE.U32 R14, R74, R16, c[0x0][0x1b8] ;  /* 0x00006e004a0e7625 */ /* 0x002fc800078e0010 */
[C---:B------:R-:W-:Y:S01]  /*07a0*/  IMAD R55, R52.reuse, UR7, R5 ;  /* 0x0000000734377c24 */ /* 0x040fe2000f8e0205 */
[----:B------:R-:W-:Y:S01]  /*07b0*/  IADD3 R15, R15, R21, RZ ;  /* 0x000000150f0f7210 */ /* 0x000fe20007ffe0ff */
[----:B------:R-:W-:Y:S01]  /*07c0*/  IMAD.WIDE.U32 R48, R52, c[0x0][0x248], RZ ;  /* 0x0000920034307a25 */ /* 0x000fe200078e00ff */
[----:B------:R-:W-:Y:S01]  /*07d0*/  YIELD ;  /* 0x0000000000007946 */ /* 0x000fe20003800000 */
[----:B------:R-:W-:Y:S02]  /*07e0*/  BSSY B1, `(.L_x_1234) ;  /* 0x000002c000017945 */ /* 0x000fe40003800000 */
[----:B------:R0:W5:Y:S04]  /*07f0*/  LDG.E R93, [R14.64] ;  /* 0x000000100e5d7981 */ /* 0x000168000c1e1900 */
[----:B------:R0:W5:Y:S04]  /*0800*/  LDG.E R95, [R14.64+0x4] ;  /* 0x000004100e5f7981 */ /* 0x000168000c1e1900 */
[----:B------:R0:W5:Y:S01]  /*0810*/  LDG.E R102, [R14.64+0x8] ;  /* 0x000008100e667981 */ /* 0x000162000c1e1900 */
[----:B------:R-:W-:Y:S01]  /*0820*/  IADD3 R55, R49, R55, RZ ;  /* 0x0000003731377210 */ /* 0x000fe20007ffe0ff */
[----:B--2---:R-:W-:Y:S01]  /*0830*/  FADD R63, R13, -R24 ;  /* 0x800000180d3f7221 */ /* 0x004fe20000000000 */
[----:B---3--:R-:W-:Y:S01]  /*0840*/  FADD R65, R11, -R90 ;  /* 0x8000005a0b417221 */ /* 0x008fe20000000000 */
[----:B------:R-:W-:-:S04]  /*0850*/  FADD R64, -R24, R83 ;  /* 0x0000005318407221 */ /* 0x000fc80000000100 */
[----:B------:R-:W-:Y:S01]  /*0860*/  FMUL R4, R65, R64 ;  /* 0x0000004041047220 */ /* 0x000fe20000400000 */
[----:B------:R-:W-:Y:S01]  /*0870*/  FADD R60, -R101, R88 ;  /* 0x00000058653c7221 */ /* 0x000fe20000000100 */
[----:B------:R-:W-:-:S03]  /*0880*/  FADD R62, -R90, R103 ;  /* 0x000000675a3e7221 */ /* 0x000fc60000000100 */
[C---:B------:R-:W-:Y:S01]  /*0890*/  FMUL R0, R63.reuse, R60 ;  /* 0x0000003c3f007220 */ /* 0x040fe20000400000 */
[----:B------:R-:W-:Y:S01]  /*08a0*/  FADD R61, R10, -R101 ;  /* 0x800000650a3d7221 */ /* 0x000fe20000000000 */
[----:B------:R-:W-:-:S03]  /*08b0*/  FFMA R9, R63, R62, -R4 ;  /* 0x0000003e3f097223 */ /* 0x000fc60000000804 */
[C---:B------:R-:W-:Y:S01]  /*08c0*/  FFMA R7, R61.reuse, R64, -R0 ;  /* 0x000000403d077223 */ /* 0x040fe20000000800 */
[----:B------:R-:W-:Y:S01]  /*08d0*/  FMUL R8, R61, R62 ;  /* 0x0000003e3d087220 */ /* 0x000fe20000400000 */
[----:B------:R-:W-:-:S03]  /*08e0*/  FMUL R0, R9, R9 ;  /* 0x0000000909007220 */ /* 0x000fc60000400000 */
[----:B------:R-:W-:Y:S01]  /*08f0*/  FFMA R8, R65, R60, -R8 ;  /* 0x0000003c41087223 */ /* 0x000fe20000000808 */
[----:B------:R-:W-:-:S04]  /*0900*/  FFMA R3, R7, R7, R0 ;  /* 0x0000000707037223 */ /* 0x000fc80000000000 */
[----:B------:R-:W-:-:S05]  /*0910*/  FFMA R18, R8, R8, R3 ;  /* 0x0000000808127223 */ /* 0x000fca0000000003 */
[----:B------:R-:W-:Y:S01]  /*0920*/  IADD3 R0, R18, -0xd000000, RZ ;  /* 0xf300000012007810 */ /* 0x000fe20007ffe0ff */
[----:B------:R1:W2:Y:S03]  /*0930*/  MUFU.RSQ R19, R18 ;  /* 0x0000001200137308 */ /* 0x0002a60000001400 */
[----:B------:R-:W-:Y:S01]  /*0940*/  ISETP.GT.U32.AND P0, PT, R0, 0x727fffff, PT ;  /* 0x727fffff0000780c */ /* 0x000fe20003f04070 */
[--C-:B----4-:R-:W-:Y:S01]  /*0950*/  FADD R6, R11, -R104.reuse ;  /* 0x800000680b067221 */ /* 0x110fe20000000000 */
[--C-:B------:R-:W-:Y:S01]  /*0960*/  FADD R59, R88, -R105.reuse ;  /* 0x80000069583b7221 */ /* 0x100fe20000000000 */
[----:B------:R-:W-:Y:S01]  /*0970*/  FADD R5, R10, -R105 ;  /* 0x800000690a057221 */ /* 0x000fe20000000000 */
[----:B------:R-:W-:Y:S01]  /*0980*/  FADD R57, R103, -R104 ;  /* 0x8000006867397221 */ /* 0x000fe20000000000 */
[--C-:B------:R-:W-:Y:S01]  /*0990*/  FADD R4, R13, -R106.reuse ;  /* 0x8000006a0d047221 */ /* 0x100fe20000000000 */
[----:B------:R-:W-:Y:S01]  /*09a0*/  FADD R58, R83, -R106 ;  /* 0x8000006a533a7221 */ /* 0x000fe20000000000 */
[----:B------:R-:W-:-:S02]  /*09b0*/  FMUL R0, R59, R6 ;  /* 0x000000063b007220 */ /* 0x000fc40000400000 */
[C---:B0-----:R-:W-:Y:S01]  /*09c0*/  FMUL R15, R57.reuse, R4 ;  /* 0x00000004390f7220 */ /* 0x041fe20000400000 */
[CC--:B------:R-:W-:Y:S01]  /*09d0*/  FMUL R2, R58.reuse, R5.reuse ;  /* 0x000000053a027220 */ /* 0x0c0fe20000400000 */
[----:B------:R-:W-:Y:S02]  /*09e0*/  FFMA R3, R57, R5, -R0 ;  /* 0x0000000539037223 */ /* 0x000fe40000000800 */
[----:B------:R-:W-:Y:S01]  /*09f0*/  FFMA R0, R58, R6, -R15 ;  /* 0x000000063a007223 */ /* 0x000fe2000000080f */
[----:B------:R-:W-:Y:S01]  /*0a00*/  FFMA R2, R59, R4, -R2 ;  /* 0x000000043b027223 */ /* 0x000fe20000000802 */
[----:B------:R-:W-:Y:S05]  /*0a10*/  @!P0 BRA `(.L_x_1235) ;  /* 0x0000004000008947 */ /* 0x000fea0003800000 */
[----:B-12---:R-:W-:Y:S02]  /*0a20*/  MOV R107, 0xa40 ;  /* 0x00000a40006b7802 */ /* 0x006fe40000000f00 */
[----:B-----5:R-:W-:Y:S05]  /*0a30*/  CALL.REL.NOINC `($__internal_30_$__cuda_sm20_sqrt_rn_f32_slowpath) ;  /* 0x00004e2000007944 */ /* 0x020fea0003c00000 */
[----:B------:R-:W-:Y:S01]  /*0a40*/  MOV R56, R26 ;  /* 0x0000001a00387202 */ /* 0x000fe20000000f00 */
[----:B------:R-:W-:Y:S05]  /*0a50*/  BRA `(.L_x_1236) ;  /* 0x0000004000007947 */ /* 0x000fea0003800000 */
.L_x_1235:
[----:B-12---:R-:W-:Y:S01]  /*0a60*/  FMUL.FTZ R56, R18, R19 ;  /* 0x0000001312387220 */ /* 0x006fe20000410000 */
[----:B------:R-:W-:-:S03]  /*0a70*/  FMUL.FTZ R12, R19, 0.5 ;  /* 0x3f000000130c7820 */ /* 0x000fc60000410000 */
[----:B------:R-:W-:-:S04]  /*0a80*/  FFMA R15, -R56, R56, R18 ;  /* 0x00000038380f7223 */ /* 0x000fc80000000112 */
[----:B------:R-:W-:Y:S02]  /*0a90*/  FFMA R56, R15, R12, R56 ;  /* 0x0000000c0f387223 */ /* 0x000fe40000000038 */
.L_x_1236:
[----:B------:R-:W-:Y:S05]  /*0aa0*/  BSYNC B1 ;  /* 0x0000000000017941 */ /* 0x000fea0003800000 */
.L_x_1234:
        /* <DEDUP_REMOVED lines=9> */
[----:B-----5:R-:W-:Y:S05]  /*0b40*/  CALL.REL.NOINC `($__internal_30_$__cuda_sm20_sqrt_rn_f32_slowpath) ;  /* 0x00004d1000007944 */ /* 0x020fea0003c00000 */
[----:B------:R-:W-:Y:S01]  /*0b50*/  MOV R54, R26 ;  /* 0x0000001a00367202 */ /* 0x000fe20000000f00 */
[----:B------:R-:W-:Y:S05]  /*0b60*/  BRA `(.L_x_1239) ;  /* 0x0000004000007947 */ /* 0x000fea0003800000 */
.L_x_1238:
[----:B01----:R-:W-:Y:S01]  /*0b70*/  FMUL.FTZ R54, R18, R15 ;  /* 0x0000000f12367220 */ /* 0x003fe20000410000 */
[----:B------:R-:W-:-:S03]  /*0b80*/  FMUL.FTZ R12, R15, 0.5 ;  /* 0x3f0000000f0c7820 */ /* 0x000fc60000410000 */
[----:B------:R-:W-:-:S04]  /*0b90*/  FFMA R15, -R54, R54, R18 ;  /* 0x00000036360f7223 */ /* 0x000fc80000000112 */
[----:B------:R-:W-:Y:S02]  /*0ba0*/  FFMA R54, R15, R12, R54 ;  /* 0x0000000c0f367223 */ /* 0x000fe40000000036 */
.L_x_1239:
[----:B------:R-:W-:Y:S05]  /*0bb0*/  BSYNC B1 ;  /* 0x0000000000017941 */ /* 0x000fea0003800000 */
.L_x_1237:
[----:B------:R-:W-:Y:S01]  /*0bc0*/  FSETP.GEU.AND P0, PT, R54, 9.9999999747524270788e-07, PT ;  /* 0x358637bd3600780b */ /* 0x000fe20003f0e000 */
[----:B------:R-:W-:Y:S01]  /*0bd0*/  BSSY B1, `(.L_x_1240) ;  /* 0x00002eb000017945 */ /* 0x000fe20003800000 */
[----:B------:R-:W-:Y:S01]  /*0be0*/  CS2R R20, SRZ ;  /* 0x0000000000147805 */ /* 0x000fe2000001ff00 */
[----:B------:R-:W-:Y:S01]  /*0bf0*/  CS2R R14, SRZ ;  /* 0x00000000000e7805 */ /* 0x000fe2000001ff00 */
[----:B------:R-:W-:Y:S01]  /*0c00*/  FSETP.LT.OR P0, PT, R56, 9.9999999747524270788e-07, !P0 ;  /* 0x358637bd3800780b */ /* 0x000fe20004701400 */
[----:B------:R-:W-:Y:S01]  /*0c10*/  CS2R R80, SRZ ;  /* 0x0000000000507805 */ /* 0x000fe2000001ff00 */
[----:B------:R-:W-:Y:S01]  /*0c20*/  MOV R12, RZ ;  /* 0x000000ff000c7202 */ /* 0x000fe20000000f00 */
[----:B------:R-:W-:Y:S01]  /*0c30*/  CS2R R22, SRZ ;  /* 0x0000000000167805 */ /* 0x000fe2000001ff00 */
[----:B------:R-:W-:Y:S01]  /*0c40*/  CS2R R42, SRZ ;  /* 0x00000000002a7805 */ /* 0x000fe2000001ff00 */
        /* <DEDUP_REMOVED lines=14> */
[----:B------:R-:W-:Y:S01]  /*0d30*/  MOV R79, RZ ;  /* 0x000000ff004f7202 */ /* 0x000fe20000000f00 */
[----:B------:R-:W-:Y:S05]  /*0d40*/  @P0 BRA `(.L_x_1241) ;  /* 0x00002d3000000947 */ /* 0x000fea0003800000 */
[----:B------:R-:W-:-:S04]  /*0d50*/  IADD3 R14, P0, R48, c[0x0][0x228], RZ ;  /* 0x00008a00300e7a10 */ /* 0x000fc80007f1e0ff */
[----:B------:R-:W-:-:S05]  /*0d60*/  IADD3.X R15, R55, c[0x0][0x22c], RZ, P0, !PT ;  /* 0x00008b00370f7a10 */ /* 0x000fca00007fe4ff */
[----:B------:R0:W5:Y:S01]  /*0d70*/  LDG.E R43, [R14.64] ;  /* 0x000000100e2b7981 */ /* 0x000162000c1e1900 */
[----:B------:R-:W-:Y:S01]  /*0d80*/  IADD3 R12, R56, 0x1800000, RZ ;  /* 0x01800000380c7810 */ /* 0x000fe20007ffe0ff */
[----:B------:R-:W-:Y:S03]  /*0d90*/  BSSY B2, `(.L_x_1242) ;  /* 0x000000d000027945 */ /* 0x000fe60003800000 */
[----:B------:R-:W-:-:S04]  /*0da0*/  LOP3.LUT R12, R12, 0x7f800000, RZ, 0xc0, !PT ;  /* 0x7f8000000c0c7812 */ /* 0x000fc800078ec0ff */
[----:B------:R-:W-:-:S13]  /*0db0*/  ISETP.GT.U32.AND P0, PT, R12, 0x1ffffff, PT ;  /* 0x01ffffff0c00780c */ /* 0x000fda0003f04070 */
[----:B------:R-:W-:Y:S05]  /*0dc0*/  @P0 BRA `(.L_x_1243) ;  /* 0x0000005000000947 */ /* 0x000fea0003800000 */
[----:B0-----:R-:W-:Y:S02]  /*0dd0*/  MOV R15, R56 ;  /* 0x00000038000f7202 */ /* 0x001fe40000000f00 */
[----:B------:R-:W-:Y:S02]  /*0de0*/  MOV R26, 0xe00 ;  /* 0x00000e00001a7802 */ /* 0x000fe40000000f00 */
[----:B-----5:R-:W-:Y:S05]  /*0df0*/  CALL.REL.NOINC `($__internal_29_$__cuda_sm20_rcp_rn_f32_slowpath) ;  /* 0x0000470000007944 */ /* 0x020fea0003c00000 */
[----:B------:R-:W-:Y:S01]  /*0e00*/  MOV R78, R12 ;  /* 0x0000000c004e7202 */ /* 0x000fe20000000f00 */
[----:B------:R-:W-:Y:S05]  /*0e10*/  BRA `(.L_x_1244) ;  /* 0x0000004000007947 */ /* 0x000fea0003800000 */
.L_x_1243:
[----:B0-----:R-:W0:Y:S02]  /*0e20*/  MUFU.RCP R15, R56 ;  /* 0x00000038000f7308 */ /* 0x001e240000001000 */
[----:B0-----:R-:W-:-:S04]  /*0e30*/  FFMA R12, R15, R56, -1 ;  /* 0xbf8000000f0c7423 */ /* 0x001fc80000000038 */
[----:B------:R-:W-:-:S04]  /*0e40*/  FADD.FTZ R12, -R12, -RZ ;  /* 0x800000ff0c0c7221 */ /* 0x000fc80000010100 */
[----:B------:R-:W-:Y:S02]  /*0e50*/  FFMA R78, R15, R12, R15 ;  /* 0x0000000c0f4e7223 */ /* 0x000fe4000000000f */
.L_x_1244:
[----:B------:R-:W-:Y:S05]  /*0e60*/  BSYNC B2 ;  /* 0x0000000000027941 */ /* 0x000fea0003800000 */
.L_x_1242:
[----:B------:R-:W-:Y:S01]  /*0e70*/  IADD3 R14, R54, 0x1800000, RZ ;  /* 0x01800000360e7810 */ /* 0x000fe20007ffe0ff */
[----:B------:R-:W-:Y:S01]  /*0e80*/  FMUL R12, R9, R0 ;  /* 0x00000000090c7220 */ /* 0x000fe20000400000 */
[----:B------:R-:W-:Y:S02]  /*0e90*/  BSSY B2, `(.L_x_1245) ;  /* 0x0000010000027945 */ /* 0x000fe40003800000 */
[----:B------:R-:W-:Y:S01]  /*0ea0*/  LOP3.LUT R14, R14, 0x7f800000, RZ, 0xc0, !PT ;  /* 0x7f8000000e0e7812 */ /* 0x000fe200078ec0ff */
[----:B------:R-:W-:-:S03]  /*0eb0*/  FFMA R79, R7, R2, R12 ;  /* 0x00000002074f7223 */ /* 0x000fc6000000000c */
[----:B------:R-:W-:Y:S01]  /*0ec0*/  ISETP.GT.U32.AND P0, PT, R14, 0x1ffffff, PT ;  /* 0x01ffffff0e00780c */ /* 0x000fe20003f04070 */
[----:B------:R-:W-:-:S04]  /*0ed0*/  FFMA R79, R8, R3, R79 ;  /* 0x00000003084f7223 */ /* 0x000fc8000000004f */
[----:B------:R-:W-:-:S08]  /*0ee0*/  FMUL R80, R79, R78 ;  /* 0x0000004e4f507220 */ /* 0x000fd00000400000 */
[----:B------:R-:W-:Y:S05]  /*0ef0*/  @P0 BRA `(.L_x_1246) ;  /* 0x0000005000000947 */ /* 0x000fea0003800000 */
[----:B------:R-:W-:Y:S02]  /*0f00*/  MOV R15, R54 ;  /* 0x00000036000f7202 */ /* 0x000fe40000000f00 */
[----:B------:R-:W-:Y:S02]  /*0f10*/  MOV R26, 0xf30 ;  /* 0x00000f30001a7802 */ /* 0x000fe40000000f00 */
[----:B-----5:R-:W-:Y:S05]  /*0f20*/  CALL.REL.NOINC `($__internal_29_$__cuda_sm20_rcp_rn_f32_slowpath) ;  /* 0x000045d000007944 */ /* 0x020fea0003c00000 */
[----:B------:R-:W-:Y:S01]  /*0f30*/  MOV R81, R12 ;  /* 0x0000000c00517202 */ /* 0x000fe20000000f00 */
[----:B------:R-:W-:Y:S05]  /*0f40*/  BRA `(.L_x_1247) ;  /* 0x0000004000007947 */ /* 0x000fea0003800000 */
.L_x_1246:
[----:B------:R-:W0:Y:S02]  /*0f50*/  MUFU.RCP R81, R54 ;  /* 0x0000003600517308 */ /* 0x000e240000001000 */
[----:B0-----:R-:W-:-:S04]  /*0f60*/  FFMA R12, R81, R54, -1 ;  /* 0xbf800000510c7423 */ /* 0x001fc80000000036 */
[----:B------:R-:W-:-:S04]  /*0f70*/  FADD.FTZ R12, -R12, -RZ ;  /* 0x800000ff0c0c7221 */ /* 0x000fc80000010100 */
[----:B------:R-:W-:Y:S02]  /*0f80*/  FFMA R81, R81, R12, R81 ;  /* 0x0000000c51517223 */ /* 0x000fe40000000051 */
.L_x_1247:
[----:B------:R-:W-:Y:S05]  /*0f90*/  BSYNC B2 ;  /* 0x0000000000027941 */ /* 0x000fea0003800000 */
.L_x_1245:
[----:B------:R-:W-:Y:S01]  /*0fa0*/  FADD R14, -R10, R88 ;  /* 0x000000580a0e7221 */ /* 0x000fe20000000100 */
[----:B------:R-:W-:Y:S01]  /*0fb0*/  FADD R16, -R11, R103 ;  /* 0x000000670b107221 */ /* 0x000fe20000000100 */
[----:B------:R-:W-:Y:S01]  /*0fc0*/  FADD R12, -R13, R83 ;  /* 0x000000530d0c7221 */ /* 0x000fe20000000100 */
[-C--:B------:R-:W-:Y:S01]  /*0fd0*/  FMUL R82, R2, R81.reuse ;  /* 0x0000005102527220 */ /* 0x080fe20000400000 */
[----:B------:R-:W-:Y:S01]  /*0fe0*/  FMUL R11, R14, R14 ;  /* 0x0000000e0e0b7220 */ /* 0x000fe20000400000 */
[-C--:B------:R-:W-:Y:S01]  /*0ff0*/  FMUL R84, R0, R81.reuse ;  /* 0x0000005100547220 */ /* 0x080fe20000400000 */
[-C--:B------:R-:W-:Y:S01]  /*1000*/  FMUL R86, R3, R81.reuse ;  /* 0x0000005103567220 */ /* 0x080fe20000400000 */
[----:B------:R-:W-:Y:S01]  /*1010*/  BSSY B2, `(.L_x_1248) ;  /* 0x0000013000027945 */ /* 0x000fe20003800000 */
[----:B------:R-:W-:Y:S01]  /*1020*/  FFMA R11, R16, R16, R11 ;  /* 0x00000010100b7223 */ /* 0x000fe2000000000b */
[-C--:B------:R-:W-:Y:S01]  /*1030*/  FMUL R47, R80, R81.reuse ;  /* 0x00000051502f7220 */ /* 0x080fe20000400000 */
[-C--:B------:R-:W-:Y:S01]  /*1040*/  FMUL R82, R82, R81.reuse ;  /* 0x0000005152527220 */ /* 0x080fe20000400000 */
[-C--:B------:R-:W-:Y:S01]  /*1050*/  FMUL R84, R84, R81.reuse ;  /* 0x0000005154547220 */ /* 0x080fe20000400000 */
[----:B------:R-:W-:Y:S01]  /*1060*/  FFMA R18, R12, R12, R11 ;  /* 0x0000000c0c127223 */ /* 0x000fe2000000000b */
[----:B------:R-:W-:-:S03]  /*1070*/  FMUL R86, R86, R81 ;  /* 0x0000005156567220 */ /* 0x000fc60000400000 */
        /* <DEDUP_REMOVED lines=8> */
.L_x_1249:
[----:B01----:R-:W-:Y:S01]  /*1100*/  FMUL.FTZ R15, R18, R11 ;  /* 0x0000000b120f7220 */ /* 0x003fe20000410000 */
[----:B------:R-:W-:-:S03]  /*1110*/  FMUL.FTZ R11, R11, 0.5 ;  /* 0x3f0000000b0b7820 */ /* 0x000fc60000410000 */
[----:B------:R-:W-:-:S04]  /*1120*/  FFMA R10, -R15, R15, R18 ;  /* 0x0000000f0f0a7223 */ /* 0x000fc80000000112 */
[----:B------:R-:W-:Y:S02]  /*1130*/  FFMA R15, R10, R11, R15 ;  /* 0x0000000b0a0f7223 */ /* 0x000fe4000000000f */
.L_x_1250:
[----:B------:R-:W-:Y:S05]  /*1140*/  BSYNC B2 ;  /* 0x0000000000027941 */ /* 0x000fea0003800000 */
.L_x_1248:
        /* <DEDUP_REMOVED lines=17> */
[----:B-----5:R-:W-:Y:S05]  /*1260*/  CALL.REL.NOINC `($__internal_31_$__cuda_sm3x_div_rn_noftz_f32_slowpath) ;  /* 0x0000476000007944 */ /* 0x020fea0003c00000 */
[----:B0-----:R-:W-:Y:S02]  /*1270*/  MOV R13, R25 ;  /* 0x00000019000d7202 */ /* 0x001fe40000000f00 */
.L_x_1254:
[----:B------:R-:W-:Y:S05]  /*1280*/  BSYNC B5 ;  /* 0x0000000000057941 */ /* 0x000fea0003800000 */
.L_x_1253:
        /* <DEDUP_REMOVED lines=14> */
.L_x_1256:
[----:B------:R-:W-:Y:S05]  /*1370*/  BSYNC B5 ;  /* 0x0000000000057941 */ /* 0x000fea0003800000 */
.L_x_1255:
        /* <DEDUP_REMOVED lines=14> */
.L_x_1257:
[----:B------:R-:W-:Y:S05]  /*1460*/  BSYNC B5 ;  /* 0x0000000000057941 */ /* 0x000fea0003800000 */
.L_x_1252:
[----:B------:R-:W-:Y:S05]  /*1470*/  BSYNC B4 ;  /* 0x0000000000047941 */ /* 0x000fea0003800000 */
.L_x_1251:
        /* <DEDUP_REMOVED lines=12> */
[----:B------:R-:W-:Y:S02]  /*1540*/  @P0 IMAD R21, R72, c[0x0][0x408], RZ ;  /* 0x0001020048150a24 */ /* 0x000fe400078e02ff */
[C---:B------:R-:W-:Y:S02]  /*1550*/  @P0 IMAD R29, R75.reuse, UR8, R18 ;  /* 0x000000084b1d0c24 */ /* 0x040fe4000f8e0212 */
[----:B------:R-:W-:Y:S01]  /*1560*/  @P0 IMAD.WIDE.U32 R22, R75, R22, c[0x0][0x3e8] ;  /* 0x0000fa004b160625 */ /* 0x000fe200078e0016 */
[----:B------:R0:W2:Y:S03]  /*1570*/  @P0 LDG.E R112, [R26.64+0x4] ;  /* 0x000004101a700981 */ /* 0x0000a6000c1e1900 */
[----:B------:R-:W-:Y:S01]  /*1580*/  @P0 IMAD R31, R73, UR8, R20 ;  /* 0x00000008491f0c24 */ /* 0x000fe2000f8e0214 */
[----:B------:R-:W-:Y:S01]  /*1590*/  @P0 IADD3 R23, R23, R29, RZ ;  /* 0x0000001d17170210 */ /* 0x000fe20007ffe0ff */
[----:B------:R-:W-:Y:S01]  /*15a0*/  @P0 IMAD R33, R76, UR8, R21 ;  /* 0x000000084c210c24 */ /* 0x000fe2000f8e0215 */
[----:B------:R0:W3:Y:S01]  /*15b0*/  @P0 LDG.E R29, [R26.64+0x8] ;  /* 0x000008101a1d0981 */ /* 0x0000e2000c1e1900 */
[----:B------:R-:W-:-:S03]  /*15c0*/  @P0 IMAD.WIDE.U32 R20, R73, R28, c[0x0][0x3e8] ;  /* 0x0000fa0049140625 */ /* 0x000fc600078e001c */
[----:B------:R0:W4:Y:S01]  /*15d0*/  @P0 LDG.E R28, [R26.64] ;  /* 0x000000101a1c0981 */ /* 0x000122000c1e1900 */
[----:B------:R-:W-:Y:S01]  /*15e0*/  FMNMX R25, R47, -1, !PT ;  /* 0xbf8000002f197809 */ /* 0x000fe20007800000 */
[----:B------:R-:W-:Y:S01]  /*15f0*/  @P0 IMAD.WIDE.U32 R18, R76, R35, c[0x0][0x3e8] ;  /* 0x0000fa004c120625 */ /* 0x000fe200078e0023 */
[----:B------:R-:W-:Y:S01]  /*1600*/  @P0 IADD3 R21, R21, R31, RZ ;  /* 0x0000001f15150210 */ /* 0x000fe20007ffe0ff */
[----:B------:R1:W5:Y:S01]  /*1610*/  @P0 LDG.E R30, [R22.64+0x4] ;  /* 0x00000410161e0981 */ /* 0x000362000c1e1900 */
[----:B------:R-:W-:Y:S02]  /*1620*/  FMNMX R25, R25, 1, PT ;  /* 0x3f80000019197809 */ /* 0x000fe40003800000 */
[----:B------:R-:W-:Y:S01]  /*1630*/  @P0 IADD3 R19, R19, R33, RZ ;  /* 0x0000002113130210 */ /* 0x000fe20007ffe0ff */
[----:B------:R1:W5:Y:S01]  /*1640*/  @P0 LDG.E R31, [R22.64] ;  /* 0x00000010161f0981 */ /* 0x000362000c1e1900 */
[----:B0-----:R-:W-:-:S03]  /*1650*/  MOV R26, 0x3f000000 ;  /* 0x3f000000001a7802 */ /* 0x001fc60000000f00 */
[----:B------:R1:W5:Y:S02]  /*1660*/  @P0 LDG.E R32, [R22.64+0x8] ;  /* 0x0000081016200981 */ /* 0x000364000c1e1900 */
[C---:B------:R-:W-:Y:S01]  /*1670*/  FFMA R26, -|R25|.reuse, R26, 0.5 ;  /* 0x3f000000191a7423 */ /* 0x040fe2000000031a */
[C---:B------:R-:W-:Y:S01]  /*1680*/  FSETP.NEU.AND P1, PT, |R25|.reuse, 1, PT ;  /* 0x3f8000001900780b */ /* 0x040fe20003f2d200 */
[----:B------:R0:W5:Y:S01]  /*1690*/  @P0 LDG.E R44, [R18.64] ;  /* 0x00000010122c0981 */ /* 0x000162000c1e1900 */
[----:B------:R-:W-:-:S03]  /*16a0*/  FSETP.GT.AND P2, PT, |R25|, 0.56000000238418579102, PT ;  /* 0x3f0f5c291900780b */ /* 0x000fc60003f44200 */
[----:B------:R0:W5:Y:S01]  /*16b0*/  @P0 LDG.E R42, [R18.64+0x4] ;  /* 0x00000410122a0981 */ /* 0x000162000c1e1900 */
[----:B-1----:R-:W1:Y:S03]  /*16c0*/  MUFU.RSQ R23, R26 ;  /* 0x0000001a00177308 */ /* 0x002e660000001400 */
[----:B------:R0:W5:Y:S04]  /*16d0*/  @P0 LDG.E R45, [R18.64+0x8] ;  /* 0x00000810122d0981 */ /* 0x000168000c1e1900 */
[----:B------:R0:W5:Y:S04]  /*16e0*/  @P0 LDG.E R38, [R20.64] ;  /* 0x0000001014260981 */ /* 0x000168000c1e1900 */
[----:B------:R0:W5:Y:S04]  /*16f0*/  @P0 LDG.E R37, [R20.64+0x4] ;  /* 0x0000041014250981 */ /* 0x000168000c1e1900 */
[----:B------:R0:W5:Y:S01]  /*1700*/  @P0 LDG.E R39, [R20.64+0x8] ;  /* 0x0000081014270981 */ /* 0x000162000c1e1900 */
[----:B-1----:R-:W-:Y:S01]  /*1710*/  FMUL R22, R26, R23 ;  /* 0x000000171a167220 */ /* 0x002fe20000400000 */
[----:B------:R-:W-:-:S04]  /*1720*/  FMUL R23, R23, 0.5 ;  /* 0x3f00000017177820 */ /* 0x000fc80000400000 */
[----:B------:R-:W-:-:S04]  /*1730*/  FFMA R23, -R22, R23, 0.5 ;  /* 0x3f00000016177423 */ /* 0x000fc80000000117 */
[----:B------:R-:W-:-:S05]  /*1740*/  FFMA R23, R22, R23, R22 ;  /* 0x0000001716177223 */ /* 0x000fca0000000016 */
[----:B0-----:R-:W-:-:S04]  /*1750*/  FSEL R18, R23, RZ, P1 ;  /* 0x000000ff17127208 */ /* 0x001fc80000800000 */
        /* <DEDUP_REMOVED lines=8> */
[----:B------:R-:W-:Y:S01]  /*17e0*/  FFMA R20, R19, R20, 0.16666707396507263184 ;  /* 0x3e2aaac613147423 */ /* 0x000fe20000000014 */
[----:B------:R-:W-:Y:S01]  /*17f0*/  FADD R105, -R88, R105 ;  /* 0x0000006958697221 */ /* 0x000fe20000000100 */
[----:B------:R-:W-:Y:S02]  /*1800*/  FMUL R21, R5, R10 ;  /* 0x0000000a05157220 */ /* 0x000fe40000400000 */
[----:B------:R-:W-:Y:S01]  /*1810*/  FMUL R19, R19, R20 ;  /* 0x0000001413137220 */ /* 0x000fe20000400000 */
[----:B------:R-:W-:Y:S01]  /*1820*/  FADD R104, -R103, R104 ;  /* 0x0000006867687221 */ /* 0x000fe20000000100 */
[----:B------:R-:W-:Y:S01]  /*1830*/  FADD R101, R101, -R88 ;  /* 0x8000005865657221 */ /* 0x000fe20000000000 */
[----:B------:R-:W-:Y:S01]  /*1840*/  FSETP.GT.AND P3, PT, R25, 0.56000000238418579102, PT ;  /* 0x3f0f5c291900780b */ /* 0x000fe20003f64000 */
[----:B------:R-:W-:Y:S01]  /*1850*/  FFMA R46, R18, R19, R18 ;  /* 0x00000013122e7223 */ /* 0x000fe20000000012 */
[----:B------:R-:W-:Y:S01]  /*1860*/  FMUL R109, R7, R78 ;  /* 0x0000004e076d7220 */ /* 0x000fe20000400000 */
[-C--:B------:R-:W-:Y:S01]  /*1870*/  FMUL R19, R105, R10.reuse ;  /* 0x0000000a69137220 */ /* 0x080fe20000400000 */
[----:B------:R-:W-:Y:S01]  /*1880*/  FMUL R20, R61, R10 ;  /* 0x0000000a3d147220 */ /* 0x000fe20000400000 */
[-C--:B------:R-:W-:Y:S01]  /*1890*/  FFMA R25, R6, R11.reuse, R21 ;  /* 0x0000000b06197223 */ /* 0x080fe20000000015 */
[-C--:B------:R-:W-:Y:S01]  /*18a0*/  FMUL R107, R8, R78.reuse ;  /* 0x0000004e086b7220 */ /* 0x080fe20000400000 */
[----:B------:R-:W-:Y:S01]  /*18b0*/  FADD R99, R90, -R103 ;  /* 0x800000675a637221 */ /* 0x000fe20000000000 */
[-C--:B------:R-:W-:Y:S01]  /*18c0*/  FMUL R111, R9, R78.reuse ;  /* 0x0000004e096f7220 */ /* 0x080fe20000400000 */
[----:B------:R-:W-:Y:S01]  /*18d0*/  FMUL R109, R109, R78 ;  /* 0x0000004e6d6d7220 */ /* 0x000fe20000400000 */
[----:B------:R-:W-:Y:S01]  /*18e0*/  FMUL R18, R101, R10 ;  /* 0x0000000a65127220 */ /* 0x000fe20000400000 */
[-C--:B------:R-:W-:Y:S01]  /*18f0*/  FFMA R113, R104, R11.reuse, R19 ;  /* 0x0000000b68717223 */ /* 0x080fe20000000013 */
[----:B------:R-:W-:Y:S01]  /*1900*/  FFMA R20, R65, R11, R20 ;  /* 0x0000000b41147223 */ /* 0x000fe20000000014 */
[----:B------:R-:W-:Y:S01]  /*1910*/  FFMA R19, R4, R13, R25 ;  /* 0x0000000d04137223 */ /* 0x000fe20000000019 */
[----:B------:R-:W-:Y:S01]  /*1920*/  FADD R106, -R83, R106 ;  /* 0x0000006a536a7221 */ /* 0x000fe20000000100 */
[-C--:B------:R-:W-:Y:S01]  /*1930*/  FMUL R107, R107, R78.reuse ;  /* 0x0000004e6b6b7220 */ /* 0x080fe20000400000 */
[----:B------:R-:W-:Y:S01]  /*1940*/  FADD R103, R24, -R83 ;  /* 0x8000005318677221 */ /* 0x000fe20000000000 */
[----:B------:R-:W-:Y:S01]  /*1950*/  FMUL R111, R111, R78 ;  /* 0x0000004e6f6f7220 */ /* 0x000fe20000400000 */
[----:B------:R-:W-:Y:S01]  /*1960*/  FFMA R108, R99, R11, R18 ;  /* 0x0000000b636c7223 */ /* 0x000fe20000000012 */
[----:B------:R-:W-:Y:S01]  /*1970*/  FMUL R23, R84, R109 ;  /* 0x0000006d54177220 */ /* 0x000fe20000400000 */
[----:B------:R-:W-:Y:S01]  /*1980*/  FFMA R18, R63, R13, R20 ;  /* 0x0000000d3f127223 */ /* 0x000fe20000000014 */
[----:B------:R-:W-:Y:S01]  /*1990*/  FMUL R24, R86, R19 ;  /* 0x0000001356187220 */ /* 0x000fe20000400000 */
[----:B------:R-:W-:Y:S01]  /*19a0*/  FMUL R83, R82, R107 ;  /* 0x0000006b52537220 */ /* 0x000fe20000400000 */
[----:B------:R-:W-:Y:S01]  /*19b0*/  FFMA R113, R106, R13, R113 ;  /* 0x0000000d6a717223 */ /* 0x000fe20000000071 */
[-C--:B------:R-:W-:Y:S01]  /*19c0*/  FFMA R90, R82, R111.reuse, -R23 ;  /* 0x0000006f525a7223 */ /* 0x080fe20000000817 */
[C---:B------:R-:W-:Y:S01]  /*19d0*/  FMUL R21, R86.reuse, R111 ;  /* 0x0000006f56157220 */ /* 0x040fe20000400000 */
[-C--:B------:R-:W-:Y:S01]  /*19e0*/  FFMA R23, R107, R18.reuse, R24 ;  /* 0x000000126b177223 */ /* 0x080fe20000000018 */
[----:B------:R-:W-:Y:S01]  /*19f0*/  FFMA R83, R86, R109, -R83 ;  /* 0x0000006d56537223 */ /* 0x000fe20000000853 */
[----:B------:R-:W-:Y:S01]  /*1a00*/  FFMA R108, R103, R13, R108 ;  /* 0x0000000d676c7223 */ /* 0x000fe2000000006c */
[-C--:B------:R-:W-:Y:S01]  /*1a10*/  FMUL R22, R82, R19.reuse ;  /* 0x0000001352167220 */ /* 0x080fe20000400000 */
[----:B------:R-:W-:Y:S01]  /*1a20*/  FMUL R20, R84, R19 ;  /* 0x0000001354147220 */ /* 0x000fe20000400000 */
[----:B------:R-:W-:Y:S01]  /*1a30*/  FMUL R24, R82, R113 ;  /* 0x0000007152187220 */ /* 0x000fe20000400000 */
[C---:B------:R-:W-:Y:S01]  /*1a40*/  FFMA R88, R84.reuse, R107, -R21 ;  /* 0x0000006b54587223 */ /* 0x040fe20000000815 */
[----:B------:R-:W-:Y:S01]  /*1a50*/  MOV R35, 0x3fd774eb ;  /* 0x3fd774eb00237802 */ /* 0x000fe20000000f00 */
[-C--:B------:R-:W-:Y:S01]  /*1a60*/  FFMA R22, R109, R18.reuse, R22 ;  /* 0x000000126d167223 */ /* 0x080fe20000000016 */
[----:B------:R-:W-:Y:S01]  /*1a70*/  FFMA R20, R111, R18, R20 ;  /* 0x000000126f147223 */ /* 0x000fe20000000014 */
[----:B------:R-:W-:Y:S01]  /*1a80*/  FMUL R27, R83, R10 ;  /* 0x0000000a531b7220 */ /* 0x000fe20000400000 */
[-C--:B------:R-:W-:Y:S01]  /*1a90*/  FMUL R34, R84, R113.reuse ;  /* 0x0000007154227220 */ /* 0x080fe20000400000 */
[----:B------:R-:W-:Y:S01]  /*1aa0*/  FMUL R36, R86, R113 ;  /* 0x0000007156247220 */ /* 0x000fe20000400000 */
[----:B------:R-:W-:Y:S01]  /*1ab0*/  FFMA R21, R109, R108, R24 ;  /* 0x0000006c6d157223 */ /* 0x000fe20000000018 */
        /* <DEDUP_REMOVED lines=10> */
[----:B------:R-:W-:Y:S01]  /*1b60*/  IMAD R25, R69, c[0x0][0x2b8], RZ ;  /* 0x0000ae0045197a24 */ /* 0x000fe200078e02ff */
[----:B------:R-:W-:-:S03]  /*1b70*/  MOV R33, c[0x0][0x2b8] ;  /* 0x0000ae0000217a02 */ /* 0x000fc60000000f00 */
[C---:B------:R-:W-:Y:S02]  /*1b80*/  IMAD R29, R74.reuse, UR10, R25 ;  /* 0x0000000a4a1d7c24 */ /* 0x040fe4000f8e0219 */
[----:B------:R-:W-:-:S05]  /*1b90*/  IMAD.WIDE.U32 R24, R74, R33, c[0x0][0x2a0] ;  /* 0x0000a8004a187625 */ /* 0x000fca00078e0021 */
[----:B------:R-:W-:Y:S02]  /*1ba0*/  IADD3 R29, R25, R29, RZ ;  /* 0x0000001d191d7210 */ /* 0x000fe40007ffe0ff */
[----:B------:R-:W-:-:S05]  /*1bb0*/  MOV R28, R24 ;  /* 0x00000018001c7202 */ /* 0x000fca0000000f00 */
[----:B------:R-:W2:Y:S04]  /*1bc0*/  LDG.E R25, [R28.64] ;  /* 0x000000101c197981 */ /* 0x000ea8000c1e1900 */
[----:B------:R-:W3:Y:S04]  /*1bd0*/  LDG.E R112, [R28.64+0x4] ;  /* 0x000004101c707981 */ /* 0x000ee8000c1e1900 */
[----:B------:R-:W4:Y:S01]  /*1be0*/  LDG.E R26, [R28.64+0x8] ;  /* 0x000008101c1a7981 */ /* 0x000f22000c1e1900 */
[----:B--2---:R-:W-:Y:S01]  /*1bf0*/  FADD R25, RZ, R25 ;  /* 0x00000019ff197221 */ /* 0x004fe20000000000 */
[----:B---3--:R-:W-:Y:S01]  /*1c00*/  FADD R112, RZ, R112 ;  /* 0x00000070ff707221 */ /* 0x008fe20000000000 */
[----:B----4-:R-:W-:-:S03]  /*1c10*/  FADD R26, RZ, R26 ;  /* 0x0000001aff1a7221 */ /* 0x010fc60000000000 */
.L_x_1258:
[----:B------:R-:W-:Y:S01]  /*1c20*/  FMUL R33, R20, R112 ;  /* 0x0000007014217220 */ /* 0x000fe20000400000 */
[----:B------:R-:W-:Y:S01]  /*1c30*/  FFMA R24, R111, R108, R34 ;  /* 0x0000006c6f187223 */ /* 0x000fe20000000022 */
[----:B-----5:R-:W-:Y:S01]  /*1c40*/  @P0 FADD R29, RZ, R30 ;  /* 0x0000001eff1d0221 */ /* 0x020fe20000000000 */
[----:B------:R-:W-:Y:S01]  /*1c50*/  @P0 FADD R28, RZ, R31 ;  /* 0x0000001fff1c0221 */ /* 0x000fe20000000000 */
[----:B------:R-:W-:Y:S01]  /*1c60*/  FFMA R34, R22, R25, R33 ;  /* 0x0000001916227223 */ /* 0x000fe20000000021 */
[----:B------:R-:W-:Y:S01]  /*1c70*/  @P0 FADD R30, RZ, R32 ;  /* 0x00000020ff1e0221 */ /* 0x000fe20000000000 */
[----:B------:R-:W-:Y:S05]  /*1c80*/  @P0 BRA `(.L_x_1259) ;  /* 0x0000011000000947 */ /* 0x000fea0003800000 */
        /* <DEDUP_REMOVED lines=17> */
.L_x_1259:
[----:B------:R-:W-:Y:S01]  /*1da0*/  FMUL R32, R24, R29 ;  /* 0x0000001d18207220 */ /* 0x000fe20000400000 */
[----:B------:R-:W-:Y:S01]  /*1db0*/  FFMA R31, R88, R11, R27 ;  /* 0x0000000b581f7223 */ /* 0x000fe2000000001b */
[----:B------:R-:W-:Y:S01]  /*1dc0*/  FFMA R33, R23, R26, R34 ;  /* 0x0000001a17217223 */ /* 0x000fe20000000022 */
[----:B------:R-:W-:Y:S01]  /*1dd0*/  FFMA R27, R107, R108, R36 ;  /* 0x0000006c6b1b7223 */ /* 0x000fe20000000024 */
[----:B------:R-:W-:Y:S01]  /*1de0*/  FFMA R34, R21, R28, R32 ;  /* 0x0000001c15227223 */ /* 0x000fe20000000020 */
[----:B------:R-:W-:Y:S01]  /*1df0*/  FSEL R32, R46, -R46, P2 ;  /* 0x8000002e2e207208 */ /* 0x000fe20001000000 */
[----:B------:R-:W-:Y:S01]  /*1e00*/  FADD R33, RZ, R33 ;  /* 0x00000021ff217221 */ /* 0x000fe20000000000 */
[----:B------:R-:W-:Y:S01]  /*1e10*/  FFMA R31, R90, R13, R31 ;  /* 0x0000000d5a1f7223 */ /* 0x000fe2000000001f */
[----:B------:R-:W-:Y:S01]  /*1e20*/  FFMA R34, R27, R30, R34 ;  /* 0x0000001e1b227223 */ /* 0x000fe20000000022 */
[----:B------:R-:W-:Y:S01]  /*1e30*/  @P0 FADD R38, RZ, R38 ;  /* 0x00000026ff260221 */ /* 0x000fe20000000000 */
[----:B------:R-:W-:Y:S01]  /*1e40*/  @!P3 FFMA R46, R35, 0.93318945169448852539, R32 ;  /* 0x3f6ee581232eb823 */ /* 0x000fe20000000020 */
[-C--:B------:R-:W-:Y:S01]  /*1e50*/  FMUL R32, R84, R15.reuse ;  /* 0x0000000f54207220 */ /* 0x080fe20000400000 */
[----:B------:R-:W-:Y:S01]  /*1e60*/  FADD R116, R34, R33 ;  /* 0x0000002122747221 */ /* 0x000fe20000000000 */
[-C--:B------:R-:W-:Y:S01]  /*1e70*/  FMUL R33, R111, R15.reuse ;  /* 0x0000000f6f217220 */ /* 0x080fe20000400000 */
[----:B------:R-:W-:Y:S01]  /*1e80*/  FSETP.GEU.AND P1, PT, R31, RZ, PT ;  /* 0x000000ff1f00720b */ /* 0x000fe20003f2e000 */
[-C--:B------:R-:W-:Y:S01]  /*1e90*/  FMUL R35, R82, R15.reuse ;  /* 0x0000000f52237220 */ /* 0x080fe20000400000 */
[-C--:B------:R-:W-:Y:S01]  /*1ea0*/  FMUL R34, R86, R15.reuse ;  /* 0x0000000f56227220 */ /* 0x080fe20000400000 */
[----:B------:R-:W-:Y:S01]  /*1eb0*/  FMUL R117, R87, R32 ;  /* 0x0000002057757220 */ /* 0x000fe20000400000 */
[----:B------:R-:W-:Y:S01]  /*1ec0*/  FMUL R31, R109, R15 ;  /* 0x0000000f6d1f7220 */ /* 0x000fe20000400000 */
[----:B------:R-:W-:Y:S01]  /*1ed0*/  FMUL R115, R94, R33 ;  /* 0x000000215e737220 */ /* 0x000fe20000400000 */
[----:B------:R-:W-:Y:S01]  /*1ee0*/  @P0 FADD R37, RZ, R37 ;  /* 0x00000025ff250221 */ /* 0x000fe20000000000 */
        /* <DEDUP_REMOVED lines=19> */
.L_x_1260:
[----:B------:R-:W-:Y:S01]  /*2020*/  FMUL R114, R32, R37 ;  /* 0x0000002520727220 */ /* 0x000fe20000400000 */
[----:B------:R-:W-:Y:S01]  /*2030*/  FFMA R40, R92, R31, R115 ;  /* 0x0000001f5c287223 */ /* 0x000fe20000000073 */
[----:B------:R-:W-:Y:S01]  /*2040*/  FFMA R110, R96, R35, R117 ;  /* 0x00000023606e7223 */ /* 0x000fe20000000075 */
[----:B------:R-:W-:Y:S01]  /*2050*/  FMUL R36, R107, R15 ;  /* 0x0000000f6b247220 */ /* 0x000fe20000400000 */
[----:B------:R-:W-:Y:S01]  /*2060*/  FFMA R115, R35, R38, R114 ;  /* 0x0000002623737223 */ /* 0x000fe20000000072 */
[----:B------:R-:W-:Y:S01]  /*2070*/  @P0 FADD R42, RZ, R42 ;  /* 0x0000002aff2a0221 */ /* 0x000fe20000000000 */
[----:B------:R-:W-:Y:S01]  /*2080*/  FFMA R41, R89, R34, R110 ;  /* 0x0000002259297223 */ /* 0x000fe2000000006e */
[----:B------:R-:W-:Y:S01]  /*2090*/  FFMA R40, R85, R36, R40 ;  /* 0x0000002455287223 */ /* 0x000fe20000000028 */
[----:B------:R-:W-:-:S03]  /*20a0*/  FFMA R115, R34, R39, R115 ;  /* 0x0000002722737223 */ /* 0x000fc60000000073 */
[----:B------:R-:W-:Y:S01]  /*20b0*/  FADD R110, R40, R41 ;  /* 0x00000029286e7221 */ /* 0x000fe20000000000 */
[----:B------:R-:W-:Y:S01]  /*20c0*/  FADD R117, R116, R115 ;  /* 0x0000007374757221 */ /* 0x000fe20000000000 */
[----:B------:R-:W-:Y:S01]  /*20d0*/  FMUL R115, R91, R24 ;  /* 0x000000185b737220 */ /* 0x000fe20000400000 */
[----:B------:R-:W-:Y:S01]  /*20e0*/  @P0 FADD R40, RZ, R44 ;  /* 0x0000002cff280221 */ /* 0x000fe20000000000 */
[----:B------:R-:W-:Y:S01]  /*20f0*/  @P0 FADD R41, RZ, R45 ;  /* 0x0000002dff290221 */ /* 0x000fe20000000000 */
        /* <DEDUP_REMOVED lines=18> */
.L_x_1261:
[----:B------:R-:W-:Y:S01]  /*2220*/  FMUL R44, R33, R42 ;  /* 0x0000002a212c7220 */ /* 0x000fe20000400000 */
[----:B------:R-:W-:Y:S01]  /*2230*/  FFMA R115, R98, R21, R115 ;  /* 0x0000001562737223 */ /* 0x000fe20000000073 */
[----:B------:R-:W-:Y:S01]  /*2240*/  @P2 FADD R46, R46, R46 ;  /* 0x0000002e2e2e2221 */ /* 0x000fe20000000000 */
[----:B------:R-:W-:Y:S01]  /*2250*/  BSSY B2, `(.L_x_1262) ;  /* 0x00000a8000027945 */ /* 0x000fe20003800000 */
[----:B------:R-:W-:Y:S01]  /*2260*/  FFMA R45, R31, R40, R44 ;  /* 0x000000281f2d7223 */ /* 0x000fe2000000002c */
[----:B------:R-:W-:-:S03]  /*2270*/  FFMA R115, R100, R27, R115 ;  /* 0x0000001b64737223 */ /* 0x000fc60000000073 */
[----:B------:R-:W-:Y:S01]  /*2280*/  FFMA R44, R36, R41, R45 ;  /* 0x00000029242c7223 */ /* 0x000fe2000000002d */
[----:B------:R-:W-:Y:S01]  /*2290*/  FADD R45, R110, R115 ;  /* 0x000000736e2d7221 */ /* 0x000fe20000000000 */
[----:B------:R-:W-:Y:S02]  /*22a0*/  MOV R110, 0x3f800000 ;  /* 0x3f800000006e7802 */ /* 0x000fe40000000f00 */
[----:B------:R-:W-:Y:S01]  /*22b0*/  FADD R114, R117, R44 ;  /* 0x0000002c75727221 */ /* 0x000fe20000000000 */
[----:B------:R-:W-:Y:S01]  /*22c0*/  FMUL R44, R95, R20 ;  /* 0x000000145f2c7220 */ /* 0x000fe20000400000 */
[----:B------:R-:W-:-:S03]  /*22d0*/  FSEL R110, -R110, 1, !P1 ;  /* 0x3f8000006e6e7808 */ /* 0x000fc60004800100 */
[----:B------:R-:W-:Y:S01]  /*22e0*/  FFMA R115, R93, R22, R44 ;  /* 0x000000165d737223 */ /* 0x000fe2000000002c */
[----:B------:R-:W-:Y:S01]  /*22f0*/  FADD R44, RZ, -R114 ;  /* 0x80000072ff2c7221 */ /* 0x000fe20000000000 */
[----:B------:R-:W-:Y:S01]  /*2300*/  FFMA R43, R110, R46, -R43 ;  /* 0x0000002e6e2b7223 */ /* 0x000fe2000000082b */
[----:B------:R-:W-:Y:S01]  /*2310*/  FFMA R114, -R47, R47, 1 ;  /* 0x3f8000002f727423 */ /* 0x000fe2000000012f */
[----:B------:R-:W-:Y:S02]  /*2320*/  FFMA R46, R102, R23, R115 ;  /* 0x00000017662e7223 */ /* 0x000fe40000000073 */
[----:B------:R-:W-:Y:S02]  /*2330*/  FMUL R116, R17, R43 ;  /* 0x0000002b11747220 */ /* 0x000fe40000400000 */
[----:B------:R-:W-:Y:S01]  /*2340*/  FADD R45, R45, R46 ;  /* 0x0000002e2d2d7221 */ /* 0x000fe20000000000 */
[----:B------:R-:W-:-:S03]  /*2350*/  FFMA R46, R44, R15, RZ ;  /* 0x0000000f2c2e7223 */ /* 0x000fc600000000ff */
[C---:B------:R-:W-:Y:S01]  /*2360*/  FFMA R47, R97.reuse, R45, R116 ;  /* 0x0000002d612f7223 */ /* 0x040fe20000000074 */
[-C--:B------:R-:W-:Y:S01]  /*2370*/  FFMA R116, R97, R46.reuse, RZ ;  /* 0x0000002e61747223 */ /* 0x080fe200000000ff */
[-C--:B------:R-:W-:Y:S01]  /*2380*/  FFMA R97, R17, R46.reuse, RZ ;  /* 0x0000002e11617223 */ /* 0x080fe200000000ff */
[----:B------:R-:W-:Y:S01]  /*2390*/  FFMA R43, R43, R46, RZ ;  /* 0x0000002e2b2b7223 */ /* 0x000fe200000000ff */
[C---:B------:R-:W-:Y:S01]  /*23a0*/  FFMA R44, R47.reuse, R44, RZ ;  /* 0x0000002c2f2c7223 */ /* 0x040fe200000000ff */
[----:B------:R-:W-:Y:S01]  /*23b0*/  FFMA R47, R47, -R15, RZ ;  /* 0x8000000f2f2f7223 */ /* 0x000fe200000000ff */
[----:B------:R-:W-:Y:S01]  /*23c0*/  FFMA R45, R45, R46, RZ ;  /* 0x0000002e2d2d7223 */ /* 0x000fe200000000ff */
[----:B------:R-:W-:Y:S01]  /*23d0*/  IADD3 R17, R114, -0xd000000, RZ ;  /* 0xf300000072117810 */ /* 0x000fe20007ffe0ff */
[----:B------:R-:W-:Y:S01]  /*23e0*/  FFMA R35, R35, R116, RZ ;  /* 0x0000007423237223 */ /* 0x000fe200000000ff */
[C---:B------:R-:W-:Y:S01]  /*23f0*/  FFMA R46, R47.reuse, R25, RZ ;  /* 0x000000192f2e7223 */ /* 0x040fe200000000ff */
[C---:B------:R-:W-:Y:S01]  /*2400*/  FFMA R112, R47.reuse, R112, RZ ;  /* 0x000000702f707223 */ /* 0x040fe200000000ff */
[C---:B------:R-:W-:Y:S01]  /*2410*/  FFMA R115, R47.reuse, R26, RZ ;  /* 0x0000001a2f737223 */ /* 0x040fe200000000ff */
[C---:B------:R-:W-:Y:S01]  /*2420*/  FFMA R118, R47.reuse, R29, RZ ;  /* 0x0000001d2f767223 */ /* 0x040fe200000000ff */
[----:B------:R-:W-:Y:S01]  /*2430*/  FFMA R29, R47, R28, RZ ;  /* 0x0000001c2f1d7223 */ /* 0x000fe200000000ff */
[----:B------:R-:W-:Y:S01]  /*2440*/  FFMA R93, R93, R116, R46 ;  /* 0x000000745d5d7223 */ /* 0x000fe2000000002e */
[----:B------:R-:W-:Y:S01]  /*2450*/  ISETP.GT.U32.AND P0, PT, R17, 0x727fffff, PT ;  /* 0x727fffff1100780c */ /* 0x000fe20003f04070 */
[C---:B------:R-:W-:Y:S01]  /*2460*/  FFMA R28, R47.reuse, R37, RZ ;  /* 0x000000252f1c7223 */ /* 0x040fe200000000ff */
[----:B------:R-:W-:Y:S01]  /*2470*/  FFMA R17, R47, R40, RZ ;  /* 0x000000282f117223 */ /* 0x000fe200000000ff */
[-C--:B------:R-:W-:Y:S01]  /*2480*/  FFMA R95, R95, R116.reuse, R112 ;  /* 0x000000745f5f7223 */ /* 0x080fe20000000070 */
[----:B------:R-:W-:Y:S01]  /*2490*/  FFMA R102, R102, R116, R115 ;  /* 0x0000007466667223 */ /* 0x000fe20000000073 */
[C---:B------:R-:W-:Y:S01]  /*24a0*/  FFMA R117, R47.reuse, R30, RZ ;  /* 0x0000001e2f757223 */ /* 0x040fe200000000ff */
[----:B------:R-:W-:Y:S01]  /*24b0*/  FFMA R98, R98, R116, R29 ;  /* 0x0000007462627223 */ /* 0x000fe2000000001d */
[----:B------:R-:W-:Y:S01]  /*24c0*/  FADD R93, RZ, R93 ;  /* 0x0000005dff5d7221 */ /* 0x000fe20000000000 */
[C---:B------:R-:W-:Y:S01]  /*24d0*/  FFMA R37, R47.reuse, R38, RZ ;  /* 0x000000262f257223 */ /* 0x040fe200000000ff */
[----:B------:R-:W-:Y:S01]  /*24e0*/  FFMA R30, R47, R39, RZ ;  /* 0x000000272f1e7223 */ /* 0x000fe200000000ff */
[-C--:B------:R-:W-:Y:S01]  /*24f0*/  FFMA R87, R87, R116.reuse, R28 ;  /* 0x0000007457577223 */ /* 0x080fe2000000001c */
[-C--:B------:R-:W-:Y:S01]  /*2500*/  FFMA R92, R92, R116.reuse, R17 ;  /* 0x000000745c5c7223 */ /* 0x080fe20000000011 */
[-C--:B------:R-:W-:Y:S01]  /*2510*/  FFMA R38, R20, R116.reuse, RZ ;  /* 0x0000007414267223 */ /* 0x080fe200000000ff */
[----:B------:R-:W-:Y:S01]  /*2520*/  FFMA R28, R22, R116, RZ ;  /* 0x00000074161c7223 */ /* 0x000fe200000000ff */
[----:B------:R-:W-:Y:S01]  /*2530*/  FADD R17, RZ, R95 ;  /* 0x0000005fff117221 */ /* 0x000fe20000000000 */
[----:B------:R-:W-:Y:S01]  /*2540*/  FADD R20, RZ, R102 ;  /* 0x00000066ff147221 */ /* 0x000fe20000000000 */
[----:B------:R-:W-:Y:S01]  /*2550*/  FFMA R25, R47, R42, RZ ;  /* 0x0000002a2f197223 */ /* 0x000fe200000000ff */
[----:B------:R-:W-:Y:S01]  /*2560*/  FADD R98, RZ, R98 ;  /* 0x00000062ff627221 */ /* 0x000fe20000000000 */
[----:B------:R-:W-:Y:S01]  /*2570*/  FFMA R22, R19, R93, RZ ;  /* 0x0000005d13167223 */ /* 0x000fe200000000ff */
[-C--:B------:R-:W-:Y:S01]  /*2580*/  FFMA R89, R89, R116.reuse, R30 ;  /* 0x0000007459597223 */ /* 0x080fe2000000001e */
[-C--:B------:R-:W-:Y:S01]  /*2590*/  FFMA R30, R24, R116.reuse, RZ ;  /* 0x00000074181e7223 */ /* 0x080fe200000000ff */
[-C--:B------:R-:W-:Y:S01]  /*25a0*/  FFMA R91, R91, R116.reuse, R118 ;  /* 0x000000745b5b7223 */ /* 0x080fe20000000076 */
[----:B------:R-:W-:Y:S01]  /*25b0*/  FFMA R29, R23, R116, RZ ;  /* 0x00000074171d7223 */ /* 0x000fe200000000ff */
[CC--:B------:R-:W-:Y:S01]  /*25c0*/  FFMA R24, R19.reuse, R17.reuse, RZ ;  /* 0x0000001113187223 */ /* 0x0c0fe200000000ff */
[----:B------:R-:W-:Y:S01]  /*25d0*/  FFMA R40, R19, R20, RZ ;  /* 0x0000001413287223 */ /* 0x000fe200000000ff */
[----:B------:R-:W-:Y:S01]  /*25e0*/  FFMA R94, R94, R116, R25 ;  /* 0x000000745e5e7223 */ /* 0x000fe20000000019 */
[----:B------:R-:W-:Y:S01]  /*25f0*/  FFMA R23, R113, R98, R22 ;  /* 0x0000006271177223 */ /* 0x000fe20000000016 */
[-C--:B------:R-:W-:Y:S01]  /*2600*/  FMUL R19, R84, R17.reuse ;  /* 0x0000001154137220 */ /* 0x080fe20000400000 */
[----:B------:R-:W-:Y:S01]  /*2610*/  FFMA R100, R100, R116, R117 ;  /* 0x0000007464647223 */ /* 0x000fe20000000075 */
[CC--:B------:R-:W-:Y:S01]  /*2620*/  FMUL R22, R111.reuse, R17.reuse ;  /* 0x000000116f167220 */ /* 0x0c0fe20000400000 */
[----:B------:R-:W-:Y:S01]  /*2630*/  FADD R91, RZ, R91 ;  /* 0x0000005bff5b7221 */ /* 0x000fe20000000000 */
[----:B------:R-:W-:Y:S01]  /*2640*/  FFMA R17, R18, R17, RZ ;  /* 0x0000001112117223 */ /* 0x000fe200000000ff */
[----:B------:R-:W-:Y:S01]  /*2650*/  FMUL R42, R111, R94 ;  /* 0x0000005e6f2a7220 */ /* 0x000fe20000400000 */
[-C--:B------:R-:W-:Y:S01]  /*2660*/  FFMA R19, R82, R93.reuse, R19 ;  /* 0x0000005d52137223 */ /* 0x080fe20000000013 */
[-C--:B------:R-:W-:Y:S01]  /*2670*/  FFMA R96, R96, R116.reuse, R37 ;  /* 0x0000007460607223 */ /* 0x080fe20000000025 */
[----:B------:R-:W-:Y:S01]  /*2680*/  FADD R100, RZ, R100 ;  /* 0x00000064ff647221 */ /* 0x000fe20000000000 */
[----:B------:R-:W-:Y:S01]  /*2690*/  FFMA R22, R109, R93, R22 ;  /* 0x0000005d6d167223 */ /* 0x000fe20000000016 */
[----:B------:R-:W-:Y:S01]  /*26a0*/  FMUL R25, R84, R87 ;  /* 0x0000005754197220 */ /* 0x000fe20000400000 */
[-C--:B------:R-:W-:Y:S01]  /*26b0*/  FFMA R37, R21, R116.reuse, RZ ;  /* 0x0000007415257223 */ /* 0x080fe200000000ff */
[C---:B------:R-:W-:Y:S01]  /*26c0*/  FFMA R93, R18.reuse, R93, RZ ;  /* 0x0000005d125d7223 */ /* 0x040fe200000000ff */
[----:B------:R-:W-:Y:S01]  /*26d0*/  FFMA R26, R47, R41, RZ ;  /* 0x000000292f1a7223 */ /* 0x000fe200000000ff */
[----:B------:R-:W-:Y:S01]  /*26e0*/  FFMA R39, R27, R116, RZ ;  /* 0x000000741b277223 */ /* 0x000fe200000000ff */
[-C--:B------:R-:W-:Y:S01]  /*26f0*/  FFMA R24, R113, R91.reuse, R24 ;  /* 0x0000005b71187223 */ /* 0x080fe20000000018 */
[----:B------:R-:W-:Y:S01]  /*2700*/  FFMA R21, R18, R20, RZ ;  /* 0x0000001412157223 */ /* 0x000fe200000000ff */
[-C--:B------:R-:W-:Y:S01]  /*2710*/  FMUL R111, R111, R91.reuse ;  /* 0x0000005b6f6f7220 */ /* 0x080fe20000400000 */
[-C--:B------:R-:W-:Y:S01]  /*2720*/  FFMA R17, R108, R91.reuse, R17 ;  /* 0x0000005b6c117223 */ /* 0x080fe20000000011 */
[----:B------:R-:W-:Y:S01]  /*2730*/  FMUL R91, R84, R91 ;  /* 0x0000005b545b7220 */ /* 0x000fe20000400000 */
[----:B------:R-:W-:Y:S01]  /*2740*/  FFMA R27, R109, R92, R42 ;  /* 0x0000005c6d1b7223 */ /* 0x000fe2000000002a */
[----:B------:R-:W-:Y:S01]  /*2750*/  FFMA R18, R86, R20, R19 ;  /* 0x0000001456127223 */ /* 0x000fe20000000013 */
[----:B------:R-:W-:Y:S01]  /*2760*/  FFMA R40, R113, R100, R40 ;  /* 0x0000006471287223 */ /* 0x000fe20000000028 */
[----:B------:R-:W-:Y:S01]  /*2770*/  FFMA R42, R82, R96, R25 ;  /* 0x00000060522a7223 */ /* 0x000fe20000000019 */
[C---:B------:R-:W-:Y:S01]  /*2780*/  FFMA R93, R108.reuse, R98, R93 ;  /* 0x000000626c5d7223 */ /* 0x040fe2000000005d */
[----:B------:R-:W-:Y:S01]  /*2790*/  FFMA R26, R85, R116, R26 ;  /* 0x00000074551a7223 */ /* 0x000fe2000000001a */
[----:B------:R-:W-:Y:S01]  /*27a0*/  FFMA R21, R108, R100, R21 ;  /* 0x000000646c157223 */ /* 0x000fe20000000015 */
[----:B------:R-:W-:Y:S01]  /*27b0*/  FFMA R91, R82, R98, R91 ;  /* 0x00000062525b7223 */ /* 0x000fe2000000005b */
[----:B------:R-:W-:Y:S01]  /*27c0*/  FFMA R20, R107, R20, R22 ;  /* 0x000000146b147223 */ /* 0x000fe20000000016 */
[----:B------:R-:W-:Y:S01]  /*27d0*/  FFMA R85, R87, R15, R24 ;  /* 0x0000000f57557223 */ /* 0x000fe20000000018 */
[----:B------:R-:W-:Y:S01]  /*27e0*/  FADD R18, RZ, R18 ;  /* 0x00000012ff127221 */ /* 0x000fe20000000000 */
[----:B------:R-:W-:Y:S01]  /*27f0*/  FFMA R19, R86, R89, R42 ;  /* 0x0000005956137223 */ /* 0x000fe2000000002a */
[-C--:B------:R-:W-:Y:S01]  /*2800*/  FFMA R87, R89, R15.reuse, R40 ;  /* 0x0000000f59577223 */ /* 0x080fe20000000028 */
[-C--:B------:R-:W-:Y:S01]  /*2810*/  FFMA R89, R92, R15.reuse, R93 ;  /* 0x0000000f5c597223 */ /* 0x080fe2000000005d */
[----:B------:R-:W-:Y:S01]  /*2820*/  FFMA R46, R107, R26, R27 ;  /* 0x0000001a6b2e7223 */ /* 0x000fe2000000001b */
[-C--:B------:R-:W-:Y:S01]  /*2830*/  FFMA R92, R26, R15.reuse, R21 ;  /* 0x0000000f1a5c7223 */ /* 0x080fe20000000015 */
[----:B------:R-:W-:Y:S01]  /*2840*/  FFMA R22, R86, R100, R91 ;  /* 0x0000006456167223 */ /* 0x000fe2000000005b */
[----:B------:R-:W-:Y:S01]  /*2850*/  FADD R20, RZ, R20 ;  /* 0x00000014ff147221 */ /* 0x000fe20000000000 */
[----:B------:R-:W-:Y:S01]  /*2860*/  FFMA R26, R5, R18, RZ ;  /* 0x00000012051a7223 */ /* 0x000fe200000000ff */
[----:B------:R-:W-:Y:S01]  /*2870*/  FFMA R111, R109, R98, R111 ;  /* 0x000000626d6f7223 */ /* 0x000fe2000000006f */
[----:B------:R-:W-:Y:S01]  /*2880*/  FADD R22, RZ, R22 ;  /* 0x00000016ff167221 */ /* 0x000fe20000000000 */
[----:B------:R-:W-:Y:S01]  /*2890*/  FFMA R40, R6, R18, RZ ;  /* 0x0000001206287223 */ /* 0x000fe200000000ff */
[----:B------:R-:W-:Y:S01]  /*28a0*/  FFMA R26, R61, R20, R26 ;  /* 0x000000143d1a7223 */ /* 0x000fe2000000001a */
[----:B------:R-:W-:Y:S01]  /*28b0*/  FFMA R24, R4, R18, RZ ;  /* 0x0000001204187223 */ /* 0x000fe200000000ff */
[----:B------:R-:W-:Y:S01]  /*28c0*/  FFMA R111, R107, R100, R111 ;  /* 0x000000646b6f7223 */ /* 0x000fe2000000006f */
[----:B------:R-:W-:Y:S01]  /*28d0*/  FFMA R91, R94, R15, R17 ;  /* 0x0000000f5e5b7223 */ /* 0x000fe20000000011 */
[----:B------:R-:W-:Y:S01]  /*28e0*/  FADD R17, R44, R19 ;  /* 0x000000132c117221 */ /* 0x000fe20000000000 */
[----:B------:R-:W-:Y:S01]  /*28f0*/  FFMA R102, R105, R22, R26 ;  /* 0x0000001669667223 */ /* 0x000fe2000000001a */
[-C--:B------:R-:W-:Y:S01]  /*2900*/  FFMA R93, R18, R11.reuse, RZ ;  /* 0x0000000b125d7223 */ /* 0x080fe200000000ff */
[-C--:B------:R-:W-:Y:S01]  /*2910*/  FFMA R19, R65, R20.reuse, R40 ;  /* 0x0000001441137223 */ /* 0x080fe20000000028 */
[----:B------:R-:W-:Y:S01]  /*2920*/  FFMA R21, R63, R20, R24 ;  /* 0x000000143f157223 */ /* 0x000fe20000000018 */
[-C--:B------:R-:W-:Y:S01]  /*2930*/  FFMA R26, R20, R11.reuse, RZ ;  /* 0x0000000b141a7223 */ /* 0x080fe200000000ff */
[----:B------:R-:W-:Y:S01]  /*2940*/  FADD R24, RZ, R111 ;  /* 0x0000006fff187221 */ /* 0x000fe20000000000 */
[----:B------:R-:W-:Y:S01]  /*2950*/  FADD R40, RZ, -R93 ;  /* 0x8000005dff287221 */ /* 0x000fe20000000000 */
[-C--:B------:R-:W-:Y:S01]  /*2960*/  FFMA R104, R104, R22.reuse, R19 ;  /* 0x0000001668687223 */ /* 0x080fe20000000013 */
[----:B------:R-:W-:Y:S01]  /*2970*/  FFMA R106, R106, R22, R21 ;  /* 0x000000166a6a7223 */ /* 0x000fe20000000015 */
[--C-:B------:R-:W-:Y:S01]  /*2980*/  FADD R93, R93, R26.reuse ;  /* 0x0000001a5d5d7221 */ /* 0x100fe20000000000 */
[-C--:B------:R-:W-:Y:S01]  /*2990*/  FFMA R19, R22, R11.reuse, RZ ;  /* 0x0000000b16137223 */ /* 0x080fe200000000ff */
[----:B------:R-:W-:Y:S01]  /*29a0*/  FFMA R21, R24, R11, RZ ;  /* 0x0000000b18157223 */ /* 0x000fe200000000ff */
[----:B------:R-:W-:Y:S01]  /*29b0*/  FADD R26, RZ, -R26 ;  /* 0x8000001aff1a7221 */ /* 0x000fe20000000000 */
[----:B------:R-:W-:Y:S01]  /*29c0*/  FFMA R23, R96, R15, R23 ;  /* 0x0000000f60177223 */ /* 0x000fe20000000017 */
[--C-:B------:R-:W-:Y:S01]  /*29d0*/  FADD R96, RZ, -R19.reuse ;  /* 0x80000013ff607221 */ /* 0x100fe20000000000 */
[----:B------:R-:W-:Y:S01]  /*29e0*/  FADD R40, R40, R19 ;  /* 0x0000001328287221 */ /* 0x000fe20000000000 */
[-C--:B------:R-:W-:Y:S01]  /*29f0*/  FFMA R94, R18, R10.reuse, RZ ;  /* 0x0000000a125e7223 */ /* 0x080fe200000000ff */
[--C-:B------:R-:W-:Y:S01]  /*2a00*/  FADD R42, R26, R21.reuse ;  /* 0x000000151a2a7221 */ /* 0x100fe20000000000 */
[-C--:B------:R-:W-:Y:S01]  /*2a10*/  FFMA R19, R20, R10.reuse, RZ ;  /* 0x0000000a14137223 */ /* 0x080fe200000000ff */
[-C--:B------:R-:W-:Y:S01]  /*2a20*/  FFMA R26, R22, R10.reuse, RZ ;  /* 0x0000000a161a7223 */ /* 0x080fe200000000ff */
[----:B------:R-:W-:Y:S01]  /*2a30*/  FADD R96, R96, -R21 ;  /* 0x8000001560607221 */ /* 0x000fe20000000000 */
[----:B------:R-:W-:Y:S01]  /*2a40*/  FADD R41, RZ, -R94 ;  /* 0x8000005eff297221 */ /* 0x000fe20000000000 */
[----:B------:R-:W-:Y:S01]  /*2a50*/  FFMA R21, R24, R10, RZ ;  /* 0x0000000a18157223 */ /* 0x000fe200000000ff */
[--C-:B------:R-:W-:Y:S01]  /*2a60*/  FADD R94, R94, R19.reuse ;  /* 0x000000135e5e7221 */ /* 0x100fe20000000000 */
[----:B------:R-:W-:Y:S01]  /*2a70*/  FADD R44, RZ, -R19 ;  /* 0x80000013ff2c7221 */ /* 0x000fe20000000000 */
[----:B------:R-:W-:Y:S01]  /*2a80*/  FADD R100, RZ, -R26 ;  /* 0x8000001aff647221 */ /* 0x000fe20000000000 */
[----:B------:R0:W1:Y:S01]  /*2a90*/  MUFU.RSQ R25, R114 ;  /* 0x0000007200197308 */ /* 0x0000620000001400 */
[-C--:B------:R-:W-:Y:S01]  /*2aa0*/  FFMA R18, R18, R13.reuse, RZ ;  /* 0x0000000d12127223 */ /* 0x080fe200000000ff */
[-C--:B------:R-:W-:Y:S01]  /*2ab0*/  FFMA R19, R20, R13.reuse, RZ ;  /* 0x0000000d14137223 */ /* 0x080fe200000000ff */
[-C--:B------:R-:W-:Y:S01]  /*2ac0*/  FFMA R47, R22, R13.reuse, RZ ;  /* 0x0000000d162f7223 */ /* 0x080fe200000000ff */
[----:B------:R-:W-:Y:S01]  /*2ad0*/  FADD R17, R17, R46 ;  /* 0x0000002e11117221 */ /* 0x000fe20000000000 */
[--C-:B------:R-:W-:Y:S01]  /*2ae0*/  FADD R44, R44, R21.reuse ;  /* 0x000000152c2c7221 */ /* 0x100fe20000000000 */
[----:B------:R-:W-:Y:S01]  /*2af0*/  FADD R100, R100, -R21 ;  /* 0x8000001564647221 */ /* 0x000fe20000000000 */
[----:B------:R-:W-:Y:S01]  /*2b00*/  FFMA R46, R24, R13, RZ ;  /* 0x0000000d182e7223 */ /* 0x000fe200000000ff */
[----:B------:R-:W-:Y:S01]  /*2b10*/  FADD R95, R18, R19 ;  /* 0x00000013125f7221 */ /* 0x000fe20000000000 */
[----:B------:R-:W-:Y:S01]  /*2b20*/  FADD R21, RZ, -R47 ;  /* 0x8000002fff157221 */ /* 0x000fe20000000000 */
[----:B------:R-:W-:Y:S01]  /*2b30*/  FADD R19, RZ, -R19 ;  /* 0x80000013ff137221 */ /* 0x000fe20000000000 */
[----:B------:R-:W-:Y:S01]  /*2b40*/  FADD R18, RZ, -R18 ;  /* 0x80000012ff127221 */ /* 0x000fe20000000000 */
[-C--:B------:R-:W-:Y:S01]  /*2b50*/  FFMA R22, R101, R24.reuse, R102 ;  /* 0x0000001865167223 */ /* 0x080fe20000000066 */
[----:B------:R-:W-:Y:S01]  /*2b60*/  FADD R98, -R46, R21 ;  /* 0x000000152e627221 */ /* 0x000fe20000000100 */
[----:B------:R-:W-:Y:S01]  /*2b70*/  FADD R46, R19, R46 ;  /* 0x0000002e132e7221 */ /* 0x000fe20000000000 */
[----:B------:R-:W-:Y:S01]  /*2b80*/  FFMA R19, R99, R24, R104 ;  /* 0x0000001863137223 */ /* 0x000fe20000000068 */
[-C--:B------:R-:W-:Y:S01]  /*2b90*/  FFMA R34, R34, R116.reuse, RZ ;  /* 0x0000007422227223 */ /* 0x080fe200000000ff */
[-C--:B------:R-:W-:Y:S01]  /*2ba0*/  FFMA R33, R33, R116.reuse, RZ ;  /* 0x0000007421217223 */ /* 0x080fe200000000ff */
[-C--:B------:R-:W-:Y:S01]  /*2bb0*/  FFMA R32, R32, R116.reuse, RZ ;  /* 0x0000007420207223 */ /* 0x080fe200000000ff */
[-C--:B------:R-:W-:Y:S01]  /*2bc0*/  FFMA R36, R36, R116.reuse, RZ ;  /* 0x0000007424247223 */ /* 0x080fe200000000ff */
[----:B------:R-:W-:Y:S01]  /*2bd0*/  FFMA R31, R31, R116, RZ ;  /* 0x000000741f1f7223 */ /* 0x000fe200000000ff */
[----:B------:R-:W-:Y:S01]  /*2be0*/  FADD R41, R41, R26 ;  /* 0x0000001a29297221 */ /* 0x000fe20000000000 */
[----:B------:R-:W-:Y:S01]  /*2bf0*/  FADD R47, R18, R47 ;  /* 0x0000002f122f7221 */ /* 0x000fe20000000000 */
[----:B------:R-:W-:Y:S01]  /*2c00*/  FFMA R103, R103, R24, R106 ;  /* 0x0000001867677223 */ /* 0x000fe2000000006a */
[----:B------:R-:W-:Y:S01]  /*2c10*/  MOV R101, RZ ;  /* 0x000000ff00657202 */ /* 0x000fe20000000f00 */
[----:B------:R-:W-:Y:S01]  /*2c20*/  FMUL R110, R110, R97 ;  /* 0x000000616e6e7220 */ /* 0x000fe20000400000 */
[----:B------:R-:W-:Y:S01]  /*2c30*/  FADD R99, RZ, -R97 ;  /* 0x80000061ff637221 */ /* 0x000fe20000000000 */
[----:B------:R-:W-:Y:S05]  /*2c40*/  @!P0 BRA `(.L_x_1263) ;  /* 0x0000004000008947 */ /* 0x000fea0003800000 */
[----:B01----:R-:W-:Y:S02]  /*2c50*/  MOV R18, R114 ;  /* 0x0000007200127202 */ /* 0x003fe40000000f00 */
[----:B------:R-:W-:-:S02]  /*2c60*/  MOV R107, 0x2c80 ;  /* 0x00002c80006b7802 */ /* 0x000fc40000000f00 */
[----:B------:R-:W-:Y:S05]  /*2c70*/  CALL.REL.NOINC `($__internal_30_$__cuda_sm20_sqrt_rn_f32_slowpath) ;  /* 0x00002be000007944 */ /* 0x000fea0003c00000 */
[----:B------:R-:W-:Y:S05]  /*2c80*/  BRA `(.L_x_1264) ;  /* 0x0000004000007947 */ /* 0x000fea0003800000 */
.L_x_1263:
[----:B01----:R-:W-:Y:S01]  /*2c90*/  FMUL.FTZ R21, R114, R25 ;  /* 0x0000001972157220 */ /* 0x003fe20000410000 */
[----:B------:R-:W-:-:S03]  /*2ca0*/  FMUL.FTZ R18, R25, 0.5 ;  /* 0x3f00000019127820 */ /* 0x000fc60000410000 */
[----:B------:R-:W-:-:S04]  /*2cb0*/  FFMA R26, -R21, R21, R114 ;  /* 0x00000015151a7223 */ /* 0x000fc80000000172 */
[----:B------:R-:W-:Y:S02]  /*2cc0*/  FFMA R26, R26, R18, R21 ;  /* 0x000000121a1a7223 */ /* 0x000fe40000000015 */
.L_x_1264:
[----:B------:R-:W-:Y:S05]  /*2cd0*/  BSYNC B2 ;  /* 0x0000000000027941 */ /* 0x000fea0003800000 */
.L_x_1262:
[----:B------:R-:W-:Y:S01]  /*2ce0*/  FSETP.GT.AND P0, PT, R26, RZ, PT ;  /* 0x000000ff1a00720b */ /* 0x000fe20003f04000 */
[----:B------:R-:W-:Y:S01]  /*2cf0*/  BSSY B4, `(.L_x_1265) ;  /* 0x0000015000047945 */ /* 0x000fe20003800000 */
[----:B------:R-:W-:-:S11]  /*2d00*/  MOV R18, RZ ;  /* 0x000000ff00127202 */ /* 0x000fd60000000f00 */
[----:B------:R-:W-:Y:S05]  /*2d10*/  @!P0 BRA `(.L_x_1266) ;  /* 0x0000012000008947 */ /* 0x000fea0003800000 */
[----:B------:R-:W0:Y:S01]  /*2d20*/  MUFU.RCP R21, R26 ;  /* 0x0000001a00157308 */ /* 0x000e220000001000 */
[----:B------:R-:W-:Y:S01]  /*2d30*/  UMOV UR15, 0x3f800000 ;  /* 0x3f800000000f7882 */ /* 0x000fe20000000000 */
[----:B------:R-:W-:Y:S01]  /*2d40*/  BSSY B5, `(.L_x_1267) ;  /* 0x000000e000057945 */ /* 0x000fe20003800000 */
[----:B------:R-:W-:Y:S01]  /*2d50*/  MOV R25, UR15 ;  /* 0x0000000f00197c02 */ /* 0x000fe20008000f00 */
[----:B------:R-:W-:-:S04]  /*2d60*/  FADD R20, RZ, R110 ;  /* 0x0000006eff147221 */ /* 0x000fc80000000000 */
[----:B------:R-:W1:Y:S01]  /*2d70*/  FCHK P0, -R25, R26 ;  /* 0x0000001a19007302 */ /* 0x000e620000000100 */
[----:B0-----:R-:W-:-:S04]  /*2d80*/  FFMA R18, R21, -R26, 1 ;  /* 0x3f80000015127423 */ /* 0x001fc8000000081a */
[----:B------:R-:W-:-:S04]  /*2d90*/  FFMA R18, R21, R18, R21 ;  /* 0x0000001215127223 */ /* 0x000fc80000000015 */
[----:B------:R-:W-:-:S04]  /*2da0*/  FFMA R21, R18, -1, RZ ;  /* 0xbf80000012157823 */ /* 0x000fc800000000ff */
[----:B------:R-:W-:-:S04]  /*2db0*/  FFMA R24, R21, -R26, -1 ;  /* 0xbf80000015187423 */ /* 0x000fc8000000081a */
[----:B------:R-:W-:Y:S01]  /*2dc0*/  FFMA R21, R18, R24, R21 ;  /* 0x0000001812157223 */ /* 0x000fe20000000015 */
[----:B-1----:R-:W-:Y:S05]  /*2dd0*/  @!P0 BRA `(.L_x_1268) ;  /* 0x0000004000008947 */ /* 0x002fea0003800000 */
[----:B------:R-:W-:Y:S02]  /*2de0*/  MOV R25, 0xbf800000 ;  /* 0xbf80000000197802 */ /* 0x000fe40000000f00 */
[----:B------:R-:W-:Y:S02]  /*2df0*/  MOV R107, 0x2e10 ;  /* 0x00002e10006b7802 */ /* 0x000fe40000000f00 */
[----:B------:R-:W-:Y:S05]  /*2e00*/  CALL.REL.NOINC `($__internal_31_$__cuda_sm3x_div_rn_noftz_f32_slowpath) ;  /* 0x00002bc000007944 */ /* 0x000fea0003c00000 */
[----:B0-----:R-:W-:Y:S02]  /*2e10*/  MOV R21, R25 ;  /* 0x0000001900157202 */ /* 0x001fe40000000f00 */
.L_x_1268:
[----:B------:R-:W-:Y:S05]  /*2e20*/  BSYNC B5 ;  /* 0x0000000000057941 */ /* 0x000fea0003800000 */
.L_x_1267:
[----:B------:R-:W-:Y:S02]  /*2e30*/  FFMA R18, R20, R21, RZ ;  /* 0x0000001514127223 */ /* 0x000fe400000000ff */
.L_x_1266:
[----:B------:R-:W-:Y:S05]  /*2e40*/  BSYNC B4 ;  /* 0x0000000000047941 */ /* 0x000fea0003800000 */
.L_x_1265:
[----:B------:R-:W-:Y:S01]  /*2e50*/  FFMA R25, RZ, R13, RZ ;  /* 0x0000000dff197223 */ /* 0x000fe200000000ff */
[----:B------:R-:W-:Y:S01]  /*2e60*/  FFMA R88, RZ, R88, R19 ;  /* 0x00000058ff587223 */ /* 0x000fe20000000013 */
[----:B------:R-:W-:Y:S01]  /*2e70*/  FFMA R90, RZ, R90, R103 ;  /* 0x0000005aff5a7223 */ /* 0x000fe20000000067 */
[----:B------:R-:W-:Y:S01]  /*2e80*/  FFMA R19, RZ, R11, RZ ;  /* 0x0000000bff137223 */ /* 0x000fe200000000ff */
[----:B------:R-:W-:Y:S01]  /*2e90*/  FMUL R27, R82, R25 ;  /* 0x00000019521b7220 */ /* 0x000fe20000400000 */
[----:B------:R-:W-:Y:S01]  /*2ea0*/  FMUL R103, R8, R78 ;  /* 0x0000004e08677220 */ /* 0x000fe20000400000 */
[----:B------:R-:W-:Y:S01]  /*2eb0*/  FFMA R21, RZ, R10, RZ ;  /* 0x0000000aff157223 */ /* 0x000fe200000000ff */
[-C--:B------:R-:W-:Y:S01]  /*2ec0*/  FMUL R105, R9, R78.reuse ;  /* 0x0000004e09697220 */ /* 0x080fe20000400000 */
[-C--:B------:R-:W-:Y:S01]  /*2ed0*/  FMUL R97, R7, R78.reuse ;  /* 0x0000004e07617220 */ /* 0x080fe20000400000 */
[----:B------:R-:W-:Y:S01]  /*2ee0*/  FSETP.GT.AND P0, PT, R15, RZ, PT ;  /* 0x000000ff0f00720b */ /* 0x000fe20003f04000 */
[C---:B------:R-:W-:Y:S01]  /*2ef0*/  FFMA R102, R86.reuse, R19, -R27 ;  /* 0x0000001356667223 */ /* 0x040fe2000000081b */
[-C--:B------:R-:W-:Y:S01]  /*2f00*/  FMUL R103, R103, R78.reuse ;  /* 0x0000004e67677220 */ /* 0x080fe20000400000 */
[-C--:B------:R-:W-:Y:S01]  /*2f10*/  FMUL R27, R86, R21.reuse ;  /* 0x00000015561b7220 */ /* 0x080fe20000400000 */
[-C--:B------:R-:W-:Y:S01]  /*2f20*/  FMUL R105, R105, R78.reuse ;  /* 0x0000004e69697220 */ /* 0x080fe20000400000 */
[----:B------:R-:W-:Y:S01]  /*2f30*/  FMUL R97, R97, R78 ;  /* 0x0000004e61617220 */ /* 0x000fe20000400000 */
[----:B------:R-:W-:Y:S01]  /*2f40*/  FMUL R20, R103, R21 ;  /* 0x0000001567147220 */ /* 0x000fe20000400000 */
[C---:B------:R-:W-:Y:S01]  /*2f50*/  FFMA R86, R84.reuse, R25, -R27 ;  /* 0x0000001954567223 */ /* 0x040fe2000000081b */
[-C--:B------:R-:W-:Y:S01]  /*2f60*/  FMUL R26, R105, R19.reuse ;  /* 0x00000013691a7220 */ /* 0x080fe20000400000 */
[----:B------:R-:W-:Y:S01]  /*2f70*/  FMUL R27, R84, R19 ;  /* 0x00000013541b7220 */ /* 0x000fe20000400000 */
[----:B------:R-:W-:Y:S01]  /*2f80*/  FMUL R24, R97, R25 ;  /* 0x0000001961187220 */ /* 0x000fe20000400000 */
[----:B------:R-:W-:Y:S01]  /*2f90*/  FFMA R83, RZ, R83, R22 ;  /* 0x00000053ff537223 */ /* 0x000fe20000000016 */
[----:B------:R-:W-:Y:S01]  /*2fa0*/  FFMA R22, R105, R25, -R20 ;  /* 0x0000001969167223 */ /* 0x000fe20000000814 */
[-C--:B------:R-:W-:Y:S01]  /*2fb0*/  FFMA R26, R97, R21.reuse, -R26 ;  /* 0x00000015611a7223 */ /* 0x080fe2000000081a */
[----:B------:R-:W-:Y:S01]  /*2fc0*/  FFMA R27, R82, R21, -R27 ;  /* 0x00000015521b7223 */ /* 0x000fe2000000081b */
[----:B------:R-:W-:Y:S01]  /*2fd0*/  FFMA R24, R103, R19, -R24 ;  /* 0x0000001367187223 */ /* 0x000fe20000000818 */
[----:B------:R-:W-:Y:S01]  /*2fe0*/  BSSY B4, `(.L_x_1269) ;  /* 0x0000057000047945 */ /* 0x000fe20003800000 */
[----:B------:R-:W-:Y:S01]  /*2ff0*/  FADD R22, R23, R22 ;  /* 0x0000001617167221 */ /* 0x000fe20000000000 */
[----:B------:R-:W-:Y:S01]  /*3000*/  FADD R23, R87, R26 ;  /* 0x0000001a57177221 */ /* 0x000fe20000000000 */
[----:B------:R-:W-:Y:S01]  /*3010*/  FADD R20, R89, -R86 ;  /* 0x8000005659147221 */ /* 0x000fe20000000000 */
[----:B------:R-:W-:Y:S01]  /*3020*/  FADD R21, R91, -R102 ;  /* 0x800000665b157221 */ /* 0x000fe20000000000 */
[----:B------:R-:W-:Y:S01]  /*3030*/  FADD R19, R92, -R27 ;  /* 0x8000001b5c137221 */ /* 0x000fe20000000000 */
[----:B------:R-:W-:Y:S01]  /*3040*/  FADD R24, R85, R24 ;  /* 0x0000001855187221 */ /* 0x000fe20000000000 */
[----:B------:R-:W-:-:S02]  /*3050*/  MOV R25, RZ ;  /* 0x000000ff00197202 */ /* 0x000fc40000000f00 */
[----:B------:R-:W-:Y:S01]  /*3060*/  MOV R26, RZ ;  /* 0x000000ff001a7202 */ /* 0x000fe20000000f00 */
        /* <DEDUP_REMOVED lines=13> */
[----:B------:R-:W-:Y:S05]  /*3140*/  CALL.REL.NOINC `($__internal_31_$__cuda_sm3x_div_rn_noftz_f32_slowpath) ;  /* 0x0000288000007944 */ /* 0x000fea0003c00000 */
[----:B0-----:R-:W-:Y:S02]  /*3150*/  MOV R82, R25 ;  /* 0x0000001900527202 */ /* 0x001fe40000000f00 */
.L_x_1272:
[----:B------:R-:W-:Y:S05]  /*3160*/  BSYNC B5 ;  /* 0x0000000000057941 */ /* 0x000fea0003800000 */
.L_x_1271:
        /* <DEDUP_REMOVED lines=14> */
.L_x_1274:
[----:B------:R-:W-:Y:S05]  /*3250*/  BSYNC B5 ;  /* 0x0000000000057941 */ /* 0x000fea0003800000 */
.L_x_1273:
        /* <DEDUP_REMOVED lines=14> */
.L_x_1276:
[----:B------:R-:W-:Y:S05]  /*3340*/  BSYNC B5 ;  /* 0x0000000000057941 */ /* 0x000fea0003800000 */
.L_x_1275:
        /* <DEDUP_REMOVED lines=8> */
[----:B------:R-:W-:Y:S02]  /*33d0*/  MOV R26, 0x33f0 ;  /* 0x000033f0001a7802 */ /* 0x000fe40000000f00 */
[----:B------:R-:W-:Y:S05]  /*33e0*/  CALL.REL.NOINC `($__internal_29_$__cuda_sm20_rcp_rn_f32_slowpath) ;  /* 0x0000211000007944 */ /* 0x000fea0003c00000 */
[----:B------:R-:W-:Y:S01]  /*33f0*/  MOV R17, R12 ;  /* 0x0000000c00117202 */ /* 0x000fe20000000f00 */
[----:B------:R-:W-:Y:S05]  /*3400*/  BRA `(.L_x_1279) ;  /* 0x0000004000007947 */ /* 0x000fea0003800000 */
.L_x_1278:
[----:B------:R-:W0:Y:S02]  /*3410*/  MUFU.RCP R17, R15 ;  /* 0x0000000f00117308 */ /* 0x000e240000001000 */
[----:B0-----:R-:W-:-:S04]  /*3420*/  FFMA R12, R17, R15, -1 ;  /* 0xbf800000110c7423 */ /* 0x001fc8000000000f */
[----:B------:R-:W-:-:S04]  /*3430*/  FADD.FTZ R12, -R12, -RZ ;  /* 0x800000ff0c0c7221 */ /* 0x000fc80000010100 */
[----:B------:R-:W-:Y:S02]  /*3440*/  FFMA R17, R17, R12, R17 ;  /* 0x0000000c11117223 */ /* 0x000fe40000000011 */
.L_x_1279:
[----:B------:R-:W-:Y:S05]  /*3450*/  BSYNC B2 ;  /* 0x0000000000027941 */ /* 0x000fea0003800000 */
.L_x_1277:
        /* <DEDUP_REMOVED lines=15> */
.L_x_1270:
[----:B------:R-:W-:Y:S05]  /*3550*/  BSYNC B4 ;  /* 0x0000000000047941 */ /* 0x000fea0003800000 */
.L_x_1269:
[-C--:B------:R-:W-:Y:S01]  /*3560*/  FMUL R10, R9, R78.reuse ;  /* 0x0000004e090a7220 */ /* 0x080fe20000400000 */
[--C-:B------:R-:W-:Y:S01]  /*3570*/  FADD R14, R96, R26.reuse ;  /* 0x0000001a600e7221 */ /* 0x100fe20000000000 */
[----:B------:R-:W-:Y:S01]  /*3580*/  FADD R16, R93, -R26 ;  /* 0x8000001a5d107221 */ /* 0x000fe20000000000 */
[----:B------:R-:W-:Y:S01]  /*3590*/  FMUL R11, R0, R81 ;  /* 0x00000051000b7220 */ /* 0x000fe20000400000 */
[----:B------:R-:W-:Y:S01]  /*35a0*/  FMUL R26, R7, R78 ;  /* 0x0000004e071a7220 */ /* 0x000fe20000400000 */
[----:B------:R-:W-:Y:S01]  /*35b0*/  FMUL R13, R10, R21 ;  /* 0x000000150a0d7220 */ /* 0x000fe20000400000 */
[-C--:B------:R-:W-:Y:S01]  /*35c0*/  FMUL R12, R2, R81.reuse ;  /* 0x00000051020c7220 */ /* 0x080fe20000400000 */
[----:B------:R-:W-:Y:S01]  /*35d0*/  FMUL R11, R11, R24 ;  /* 0x000000180b0b7220 */ /* 0x000fe20000400000 */
[----:B------:R-:W-:Y:S01]  /*35e0*/  FADD R82, R100, R25 ;  /* 0x0000001964527221 */ /* 0x000fe20000000000 */
[----:B------:R-:W-:Y:S01]  /*35f0*/  FFMA R26, R26, R20, R13 ;  /* 0x000000141a1a7223 */ /* 0x000fe2000000000d */
[-C--:B------:R-:W-:Y:S01]  /*3600*/  FFMA R13, R24, R81.reuse, RZ ;  /* 0x00000051180d7223 */ /* 0x080fe200000000ff */
[----:B------:R-:W-:Y:S01]  /*3610*/  FADD R84, R94, -R25 ;  /* 0x800000195e547221 */ /* 0x000fe20000000000 */
[----:B------:R-:W-:Y:S01]  /*3620*/  FFMA R10, R12, R22, R11 ;  /* 0x000000160c0a7223 */ /* 0x000fe2000000000b */
[-C--:B------:R-:W-:Y:S01]  /*3630*/  FMUL R15, R3, R81.reuse ;  /* 0x00000051030f7220 */ /* 0x080fe20000400000 */
[----:B------:R-:W0:Y:S01]  /*3640*/  MUFU.RCP R25, R54 ;  /* 0x0000003600197308 */ /* 0x000e220000001000 */
[----:B------:R-:W-:Y:S01]  /*3650*/  FFMA R11, R22, R81, RZ ;  /* 0x00000051160b7223 */ /* 0x000fe200000000ff */
[----:B------:R-:W-:Y:S01]  /*3660*/  FMUL R17, R0, R13 ;  /* 0x0000000d00117220 */ /* 0x000fe20000400000 */
[----:B------:R-:W-:Y:S01]  /*3670*/  FFMA R15, R15, R23, R10 ;  /* 0x000000170f0f7223 */ /* 0x000fe2000000000a */
[----:B------:R-:W-:Y:S01]  /*3680*/  FFMA R10, R23, R81, RZ ;  /* 0x00000051170a7223 */ /* 0x000fe200000000ff */
[-C--:B------:R-:W-:Y:S01]  /*3690*/  FFMA R12, R21, R78.reuse, RZ ;  /* 0x0000004e150c7223 */ /* 0x080fe200000000ff */
[----:B------:R-:W-:Y:S01]  /*36a0*/  FFMA R22, R2, R11, R17 ;  /* 0x0000000b02167223 */ /* 0x000fe20000000011 */
[----:B------:R-:W-:Y:S01]  /*36b0*/  FADD R17, RZ, R15 ;  /* 0x0000000fff117221 */ /* 0x000fe20000000000 */
[----:B------:R-:W-:Y:S01]  /*36c0*/  FFMA R20, R20, R78, RZ ;  /* 0x0000004e14147223 */ /* 0x000fe200000000ff */
[----:B------:R-:W-:Y:S01]  /*36d0*/  FMUL R24, R9, R12 ;  /* 0x0000000c09187220 */ /* 0x000fe20000400000 */
[----:B------:R-:W-:Y:S01]  /*36e0*/  FFMA R22, R3, R10, R22 ;  /* 0x0000000a03167223 */ /* 0x000fe20000000016 */
[-C--:B------:R-:W-:Y:S01]  /*36f0*/  FMUL R23, R8, R78.reuse ;  /* 0x0000004e08177220 */ /* 0x080fe20000400000 */
[----:B------:R-:W-:Y:S01]  /*3700*/  FFMA R15, R19, R78, RZ ;  /* 0x0000004e130f7223 */ /* 0x000fe200000000ff */
[----:B------:R-:W-:Y:S01]  /*3710*/  FFMA R21, R7, R20, R24 ;  /* 0x0000001407157223 */ /* 0x000fe20000000018 */
[----:B------:R-:W-:Y:S01]  /*3720*/  FADD R17, R17, R22 ;  /* 0x0000001611117221 */ /* 0x000fe20000000000 */
[-C--:B------:R-:W-:Y:S01]  /*3730*/  FFMA R24, R13, R81.reuse, RZ ;  /* 0x000000510d187223 */ /* 0x080fe200000000ff */
[C---:B0-----:R-:W-:Y:S01]  /*3740*/  FFMA R22, R25.reuse, -R54, 1 ;  /* 0x3f80000019167423 */ /* 0x041fe20000000836 */
[----:B------:R-:W-:Y:S01]  /*3750*/  FFMA R13, R20, R78, RZ ;  /* 0x0000004e140d7223 */ /* 0x000fe200000000ff */
[----:B------:R-:W-:Y:S01]  /*3760*/  FFMA R80, R80, R18, R17 ;  /* 0x0000001250507223 */ /* 0x000fe20000000011 */
[-C--:B------:R-:W-:Y:S01]  /*3770*/  FFMA R18, R18, R81.reuse, RZ ;  /* 0x0000005112127223 */ /* 0x080fe200000000ff */
[----:B------:R-:W-:Y:S01]  /*3780*/  FFMA R86, R25, R22, R25 ;  /* 0x0000001619567223 */ /* 0x000fe20000000019 */
[-C--:B------:R-:W-:Y:S01]  /*3790*/  FFMA R22, R11, R81.reuse, RZ ;  /* 0x000000510b167223 */ /* 0x080fe200000000ff */
[-C--:B------:R-:W-:Y:S01]  /*37a0*/  FMUL R25, R80, R81.reuse ;  /* 0x0000005150197220 */ /* 0x080fe20000400000 */
[----:B------:R-:W-:Y:S01]  /*37b0*/  FFMA R11, R10, R81, RZ ;  /* 0x000000510a0b7223 */ /* 0x000fe200000000ff */
[-C--:B------:R-:W-:Y:S01]  /*37c0*/  FFMA R10, R18, R78.reuse, RZ ;  /* 0x0000004e120a7223 */ /* 0x080fe200000000ff */
[----:B------:R-:W-:Y:S01]  /*37d0*/  FFMA R26, R23, R19, R26 ;  /* 0x00000013171a7223 */ /* 0x000fe2000000001a */
[----:B------:R-:W0:Y:S01]  /*37e0*/  FCHK P0, R25, R54 ;  /* 0x0000003619007302 */ /* 0x000e220000000000 */
[----:B------:R-:W-:Y:S01]  /*37f0*/  FFMA R17, R12, R78, RZ ;  /* 0x0000004e0c117223 */ /* 0x000fe200000000ff */
[----:B------:R-:W-:Y:S01]  /*3800*/  FFMA R12, R2, R10, R13 ;  /* 0x0000000a020c7223 */ /* 0x000fe2000000000d */
[----:B------:R-:W-:Y:S01]  /*3810*/  FFMA R23, R8, R15, R21 ;  /* 0x0000000f08177223 */ /* 0x000fe20000000015 */
[----:B------:R-:W-:Y:S01]  /*3820*/  FADD R26, RZ, R26 ;  /* 0x0000001aff1a7221 */ /* 0x000fe20000000000 */
[----:B------:R-:W-:Y:S01]  /*3830*/  FFMA R13, R25, R86, RZ ;  /* 0x00000056190d7223 */ /* 0x000fe200000000ff */
[----:B------:R-:W-:Y:S01]  /*3840*/  FFMA R20, R15, R78, RZ ;  /* 0x0000004e0f147223 */ /* 0x000fe200000000ff */
[----:B------:R-:W-:Y:S01]  /*3850*/  FFMA R15, R0, R10, R17 ;  /* 0x0000000a000f7223 */ /* 0x000fe20000000011 */
[----:B------:R-:W-:Y:S01]  /*3860*/  FADD R26, R26, R23 ;  /* 0x000000171a1a7221 */ /* 0x000fe20000000000 */
[----:B------:R-:W-:Y:S01]  /*3870*/  FFMA R17, R13, -R54, R25 ;  /* 0x800000360d117223 */ /* 0x000fe20000000019 */
[----:B------:R-:W-:Y:S01]  /*3880*/  BSSY B4, `(.L_x_1280) ;  /* 0x000000e000047945 */ /* 0x000fe20003800000 */
[--C-:B------:R-:W-:Y:S01]  /*3890*/  FADD R19, R98, R101.reuse ;  /* 0x0000006562137221 */ /* 0x100fe20000000000 */
[----:B------:R-:W-:Y:S01]  /*38a0*/  FADD R21, R95, -R101 ;  /* 0x800000655f157221 */ /* 0x000fe20000000000 */
[-C--:B------:R-:W-:Y:S01]  /*38b0*/  FFMA R20, R3, R10.reuse, R20 ;  /* 0x0000000a03147223 */ /* 0x080fe20000000014 */
[-C--:B------:R-:W-:Y:S01]  /*38c0*/  FFMA R22, R7, R10.reuse, R22 ;  /* 0x0000000a07167223 */ /* 0x080fe20000000016 */
[-C--:B------:R-:W-:Y:S01]  /*38d0*/  FFMA R23, R9, R10.reuse, R24 ;  /* 0x0000000a09177223 */ /* 0x080fe20000000018 */
[----:B------:R-:W-:Y:S01]  /*38e0*/  FFMA R80, R8, R10, R11 ;  /* 0x0000000a08507223 */ /* 0x000fe2000000000b */
[----:B------:R-:W-:Y:S01]  /*38f0*/  FFMA R79, R79, R18, R26 ;  /* 0x000000124f4f7223 */ /* 0x000fe2000000001a */
[----:B------:R-:W-:Y:S01]  /*3900*/  FFMA R13, R86, R17, R13 ;  /* 0x00000011560d7223 */ /* 0x000fe2000000000d */
[----:B0-----:R-:W-:Y:S05]  /*3910*/  @!P0 BRA `(.L_x_1281) ;  /* 0x0000004000008947 */ /* 0x001fea0003800000 */
[----:B------:R-:W-:Y:S02]  /*3920*/  MOV R26, R54 ;  /* 0x00000036001a7202 */ /* 0x000fe40000000f00 */
[----:B------:R-:W-:-:S02]  /*3930*/  MOV R107, 0x3950 ;  /* 0x00003950006b7802 */ /* 0x000fc40000000f00 */
[----:B------:R-:W-:Y:S05]  /*3940*/  CALL.REL.NOINC `($__internal_31_$__cuda_sm3x_div_rn_noftz_f32_slowpath) ;  /* 0x0000208000007944 */ /* 0x000fea0003c00000 */
[----:B0-----:R-:W-:Y:S02]  /*3950*/  MOV R13, R25 ;  /* 0x00000019000d7202 */ /* 0x001fe40000000f00 */
.L_x_1281:
[----:B------:R-:W-:Y:S05]  /*3960*/  BSYNC B4 ;  /* 0x0000000000047941 */ /* 0x000fea0003800000 */
.L_x_1280:
[----:B------:R-:W0:Y:S01]  /*3970*/  MUFU.RCP R11, R56 ;  /* 0x00000038000b7308 */ /* 0x000e220000001000 */
[----:B------:R-:W-:Y:S01]  /*3980*/  FMUL R25, R79, R78 ;  /* 0x0000004e4f197220 */ /* 0x000fe20000400000 */
[----:B------:R-:W-:Y:S01]  /*3990*/  BSSY B4, `(.L_x_1282) ;  /* 0x000000d000047945 */ /* 0x000fe20003800000 */
[----:B------:R-:W-:-:S05]  /*39a0*/  FADD R81, RZ, -R13 ;  /* 0x8000000dff517221 */ /* 0x000fca0000000000 */
        /* <DEDUP_REMOVED lines=9> */
[----:B------:R-:W-:Y:S05]  /*3a40*/  CALL.REL.NOINC `($__internal_31_$__cuda_sm3x_div_rn_noftz_f32_slowpath) ;  /* 0x00001f8000007944 */ /* 0x000fea0003c00000 */
[----:B0-----:R-:W-:Y:S02]  /*3a50*/  MOV R10, R25 ;  /* 0x00000019000a7202 */ /* 0x001fe40000000f00 */
.L_x_1283:
[----:B------:R-:W-:Y:S05]  /*3a60*/  BSYNC B4 ;  /* 0x0000000000047941 */ /* 0x000fea0003800000 */
.L_x_1282:
[----:B------:R-:W-:Y:S02]  /*3a70*/  FADD R79, RZ, -R10 ;  /* 0x8000000aff4f7221 */ /* 0x000fe40000000000 */
.L_x_1241:
[----:B------:R-:W-:Y:S05]  /*3a80*/  BSYNC B1 ;  /* 0x0000000000017941 */ /* 0x000fea0003800000 */
.L_x_1240:
        /* <DEDUP_REMOVED lines=17> */
.L_x_1287:
[----:B------:R-:W-:Y:S05]  /*3ba0*/  BSYNC B4 ;  /* 0x0000000000047941 */ /* 0x000fea0003800000 */
.L_x_1286:
        /* <DEDUP_REMOVED lines=14> */
.L_x_1289:
[----:B------:R-:W-:Y:S05]  /*3c90*/  BSYNC B4 ;  /* 0x0000000000047941 */ /* 0x000fea0003800000 */
.L_x_1288:
[----:B------:R-:W0:Y:S01]  /*3ca0*/  MUFU.RCP R13, R54 ;  /* 0x00000036000d7308 */ /* 0x000e220000001000 */
[----:B------:R-:W-:Y:S07]  /*3cb0*/  BSSY B4, `(.L_x_1290) ;  /* 0x000000d000047945 */ /* 0x000fee0003800000 */
[----:B------:R-:W1:Y:S01]  /*3cc0*/  FCHK P0, R3, R54 ;  /* 0x0000003603007302 */ /* 0x000e620000000000 */
[----:B0-----:R-:W-:-:S04]  /*3cd0*/  FFMA R0, R13, -R54, 1 ;  /* 0x3f8000000d007423 */ /* 0x001fc80000000836 */
[----:B-----5:R-:W-:-:S04]  /*3ce0*/  FFMA R17, R13, R0, R13 ;  /* 0x000000000d117223 */ /* 0x020fc8000000000d */
        /* <DEDUP_REMOVED lines=9> */
.L_x_1291:
[----:B------:R-:W-:Y:S05]  /*3d80*/  BSYNC B4 ;  /* 0x0000000000047941 */ /* 0x000fea0003800000 */
.L_x_1290:
[-C--:B------:R-:W-:Y:S01]  /*3d90*/  FFMA R22, R11, R81.reuse, R22 ;  /* 0x000000510b167223 */ /* 0x080fe20000000016 */
[-C--:B------:R-:W-:Y:S01]  /*3da0*/  FFMA R23, R2, R81.reuse, R23 ;  /* 0x0000005102177223 */ /* 0x080fe20000000017 */
[----:B------:R-:W-:Y:S02]  /*3db0*/  FFMA R80, R13, R81, R80 ;  /* 0x000000510d507223 */ /* 0x000fe40000000050 */
.L_x_1285:
[----:B------:R-:W-:Y:S05]  /*3dc0*/  BSYNC B1 ;  /* 0x0000000000017941 */ /* 0x000fea0003800000 */
.L_x_1284:
        /* <DEDUP_REMOVED lines=17> */
.L_x_1295:
[----:B------:R-:W-:Y:S05]  /*3ee0*/  BSYNC B4 ;  /* 0x0000000000047941 */ /* 0x000fea0003800000 */
.L_x_1294:
        /* <DEDUP_REMOVED lines=14> */
.L_x_1297:
[----:B------:R-:W-:Y:S05]  /*3fd0*/  BSYNC B4 ;  /* 0x0000000000047941 */ /* 0x000fea0003800000 */
.L_x_1296:
        /* <DEDUP_REMOVED lines=14> */
.L_x_1299:
[----:B------:R-:W-:Y:S05]  /*40c0*/  BSYNC B4 ;  /* 0x0000000000047941 */ /* 0x000fea0003800000 */
.L_x_1298:
[-C--:B------:R-:W-:Y:S01]  /*40d0*/  FFMA R12, R3, R79.reuse, R12 ;  /* 0x0000004f030c7223 */ /* 0x080fe2000000000c */
[-C--:B------:R-:W-:Y:S01]  /*40e0*/  FFMA R15, R0, R79.reuse, R15 ;  /* 0x0000004f000f7223 */ /* 0x080fe2000000000f */
[----:B------:R-:W-:Y:S02]  /*40f0*/  FFMA R20, R7, R79, R20 ;  /* 0x0000004f07147223 */ /* 0x000fe40000000014 */
.L_x_1293:
[----:B------:R-:W-:Y:S05]  /*4100*/  BSYNC B1 ;  /* 0x0000000000017941 */ /* 0x000fea0003800000 */
.L_x_1292:
[----:B------:R-:W-:Y:S01]  /*4110*/  FMUL R3, R5, R22 ;  /* 0x0000001605037220 */ /* 0x000fe20000400000 */
[-C--:B------:R-:W-:Y:S01]  /*4120*/  FMUL R0, R4, R23.reuse ;  /* 0x0000001704007220 */ /* 0x080fe20000400000 */
[----:B------:R-:W-:Y:S01]  /*4130*/  FMUL R7, R59, R80 ;  /* 0x000000503b077220 */ /* 0x000fe20000400000 */
[----:B------:R-:W-:Y:S01]  /*4140*/  FMUL R8, R58, R22 ;  /* 0x000000163a087220 */ /* 0x000fe20000400000 */
[C---:B------:R-:W-:Y:S01]  /*4150*/  FFMA R2, R6.reuse, R23, -R3 ;  /* 0x0000001706027223 */ /* 0x040fe20000000803 */
[-C--:B------:R-:W-:Y:S01]  /*4160*/  FMUL R3, R6, R80.reuse ;  /* 0x0000005006037220 */ /* 0x080fe20000400000 */
[----:B------:R-:W-:Y:S01]  /*4170*/  FFMA R0, R5, R80, -R0 ;  /* 0x0000005005007223 */ /* 0x000fe20000000800 */
[----:B------:R-:W-:Y:S01]  /*4180*/  FMUL R5, R64, R15 ;  /* 0x0000000f40057220 */ /* 0x000fe20000400000 */
[-C--:B------:R-:W-:Y:S01]  /*4190*/  FFMA R7, R58, R23.reuse, -R7 ;  /* 0x000000173a077223 */ /* 0x080fe20000000807 */
[----:B------:R-:W-:Y:S01]  /*41a0*/  FMUL R6, R57, R23 ;  /* 0x0000001739067220 */ /* 0x000fe20000400000 */
[----:B------:R-:W-:Y:S01]  /*41b0*/  FFMA R3, R4, R22, -R3 ;  /* 0x0000001604037223 */ /* 0x000fe20000000803 */
[----:B------:R-:W-:Y:S01]  /*41c0*/  FMUL R4, R61, R20 ;  /* 0x000000143d047220 */ /* 0x000fe20000400000 */
[C---:B------:R-:W-:Y:S01]  /*41d0*/  FMUL R9, R60.reuse, R12 ;  /* 0x0000000c3c097220 */ /* 0x040fe20000400000 */
[----:B------:R-:W-:Y:S01]  /*41e0*/  FFMA R8, R57, R80, -R8 ;  /* 0x0000005039087223 */ /* 0x000fe20000000808 */
[-C--:B------:R-:W-:Y:S01]  /*41f0*/  FFMA R60, R60, R20.reuse, -R5 ;  /* 0x000000143c3c7223 */ /* 0x080fe20000000805 */
[----:B------:R-:W-:Y:S01]  /*4200*/  FMUL R5, R62, R20 ;  /* 0x000000143e057220 */ /* 0x000fe20000400000 */
[----:B------:R-:W-:Y:S01]  /*4210*/  FFMA R6, R59, R22, -R6 ;  /* 0x000000163b067223 */ /* 0x000fe20000000806 */
[----:B------:R-:W-:Y:S01]  /*4220*/  FADD R7, RZ, R7 ;  /* 0x00000007ff077221 */ /* 0x000fe20000000000 */
[----:B------:R-:W-:Y:S01]  /*4230*/  ISETP.NE.U32.AND P0, PT, RZ, c[0x0][0x308], PT ;  /* 0x0000c200ff007a0c */ /* 0x000fe20003f05070 */
[CC--:B------:R-:W-:Y:S01]  /*4240*/  FFMA R10, R63.reuse, R15.reuse, -R4 ;  /* 0x0000000f3f0a7223 */ /* 0x0c0fe20000000804 */
[-C--:B------:R-:W-:Y:S01]  /*4250*/  FMUL R4, R63, R12.reuse ;  /* 0x0000000c3f047220 */ /* 0x080fe20000400000 */
[-C--:B------:R-:W-:Y:S01]  /*4260*/  FMUL R18, R65, R15.reuse ;  /* 0x0000000f41127220 */ /* 0x080fe20000400000 */
[----:B------:R-:W-:Y:S01]  /*4270*/  FADD R8, RZ, R8 ;  /* 0x00000008ff087221 */ /* 0x000fe20000000000 */
[----:B------:R-:W-:Y:S01]  /*4280*/  FFMA R64, R64, R12, -R5 ;  /* 0x0000000c40407223 */ /* 0x000fe20000000805 */
[----:B------:R-:W-:Y:S01]  /*4290*/  FADD R40, -R7, R40 ;  /* 0x0000002807287221 */ /* 0x000fe20000000100 */
[----:B------:R-:W-:Y:S01]  /*42a0*/  FADD R6, RZ, R6 ;  /* 0x00000006ff067221 */ /* 0x000fe20000000000 */
[----:B------:R-:W-:Y:S01]  /*42b0*/  FADD R5, RZ, R0 ;  /* 0x00000000ff057221 */ /* 0x000fe20000000000 */
[----:B------:R-:W-:Y:S01]  /*42c0*/  ISETP.NE.AND.EX P0, PT, RZ, c[0x0][0x30c], PT, P0 ;  /* 0x0000c300ff007a0c */ /* 0x000fe20003f05300 */
[----:B------:R-:W-:Y:S01]  /*42d0*/  FFMA R20, R65, R20, -R4 ;  /* 0x0000001441147223 */ /* 0x000fe20000000804 */
[----:B------:R-:W-:Y:S01]  /*42e0*/  FFMA R18, R61, R12, -R18 ;  /* 0x0000000c3d127223 */ /* 0x000fe20000000812 */
[C---:B------:R-:W-:Y:S01]  /*42f0*/  FADD R84, R8.reuse, R84 ;  /* 0x0000005408547221 */ /* 0x040fe20000000000 */
[----:B------:R-:W-:Y:S01]  /*4300*/  FADD R3, RZ, R3 ;  /* 0x00000003ff037221 */ /* 0x000fe20000000000 */
[----:B------:R-:W-:Y:S01]  /*4310*/  FADD R8, -R8, R41 ;  /* 0x0000002908087221 */ /* 0x000fe20000000100 */
[----:B------:R-:W-:Y:S01]  /*4320*/  FADD R47, -R6, R47 ;  /* 0x0000002f062f7221 */ /* 0x000fe20000000100 */
[C---:B------:R-:W-:Y:S01]  /*4330*/  FADD R14, R5.reuse, R14 ;  /* 0x0000000e050e7221 */ /* 0x040fe20000000000 */
[----:B------:R-:W-:Y:S01]  /*4340*/  FADD R0, -R5, R40 ;  /* 0x0000002805007221 */ /* 0x000fe20000000100 */
[----:B------:R-:W-:Y:S01]  /*4350*/  FADD R4, RZ, R2 ;  /* 0x00000002ff047221 */ /* 0x000fe20000000000 */
[----:B------:R-:W-:Y:S01]  /*4360*/  FFMA R9, R62, R15, -R9 ;  /* 0x0000000f3e097223 */ /* 0x000fe20000000809 */
[----:B------:R-:W-:Y:S01]  /*4370*/  FADD R16, R7, R16 ;  /* 0x0000001007107221 */ /* 0x000fe20000000000 */
[----:B------:R-:W-:Y:S01]  /*4380*/  FADD R5, RZ, R10 ;  /* 0x0000000aff057221 */ /* 0x000fe20000000000 */
[C---:B------:R-:W-:Y:S01]  /*4390*/  FADD R82, R3.reuse, R82 ;  /* 0x0000005203527221 */ /* 0x040fe20000000000 */
[----:B------:R-:W-:Y:S01]  /*43a0*/  FADD R7, RZ, R20 ;  /* 0x00000014ff077221 */ /* 0x000fe20000000000 */
[----:B------:R-:W-:Y:S01]  /*43b0*/  FADD R18, RZ, R18 ;  /* 0x00000012ff127221 */ /* 0x000fe20000000000 */
[----:B------:R-:W-:Y:S01]  /*43c0*/  FADD R2, -R3, R8 ;  /* 0x0000000803027221 */ /* 0x000fe20000000100 */
[----:B------:R-:W-:Y:S01]  /*43d0*/  FADD R21, R6, R21 ;  /* 0x0000001506157221 */ /* 0x000fe20000000000 */
[C---:B------:R-:W-:Y:S01]  /*43e0*/  FADD R19, R4.reuse, R19 ;  /* 0x0000001304137221 */ /* 0x040fe20000000000 */
[----:B------:R-:W-:Y:S01]  /*43f0*/  FADD R3, -R4, R47 ;  /* 0x0000002f04037221 */ /* 0x000fe20000000100 */
[----:B------:R-:W-:Y:S01]  /*4400*/  FADD R4, -R5, R42 ;  /* 0x0000002a05047221 */ /* 0x000fe20000000100 */
[----:B------:R-:W-:Y:S01]  /*4410*/  FADD R14, R14, R5 ;  /* 0x000000050e0e7221 */ /* 0x000fe20000000000 */
[----:B------:R-:W-:Y:S01]  /*4420*/  FADD R6, RZ, R9 ;  /* 0x00000009ff067221 */ /* 0x000fe20000000000 */
[----:B------:R-:W-:Y:S01]  /*4430*/  FADD R44, -R7, R44 ;  /* 0x0000002c072c7221 */ /* 0x000fe20000000100 */
[----:B------:R-:W-:Y:S01]  /*4440*/  FADD R82, R82, R7 ;  /* 0x0000000752527221 */ /* 0x000fe20000000000 */
[----:B------:R-:W-:Y:S01]  /*4450*/  FADD R5, RZ, R60 ;  /* 0x0000003cff057221 */ /* 0x000fe20000000000 */
[----:B------:R-:W-:Y:S01]  /*4460*/  FADD R11, -R18, R46 ;  /* 0x0000002e120b7221 */ /* 0x000fe20000000100 */
[----:B------:R-:W-:Y:S01]  /*4470*/  FADD R7, RZ, R64 ;  /* 0x00000040ff077221 */ /* 0x000fe20000000000 */
[----:B------:R-:W-:Y:S01]  /*4480*/  FADD R21, R21, R6 ;  /* 0x0000000615157221 */ /* 0x000fe20000000000 */
[----:B------:R-:W-:Y:S01]  /*4490*/  FADD R16, R16, R5 ;  /* 0x0000000510107221 */ /* 0x000fe20000000000 */
[----:B------:R-:W-:Y:S01]  /*44a0*/  FADD R4, -R5, R4 ;  /* 0x0000000405047221 */ /* 0x000fe20000000100 */
[----:B------:R-:W-:Y:S01]  /*44b0*/  FADD R6, -R6, R11 ;  /* 0x0000000b06067221 */ /* 0x000fe20000000100 */
[----:B------:R-:W-:Y:S01]  /*44c0*/  FADD R19, R19, R18 ;  /* 0x0000001213137221 */ /* 0x000fe20000000000 */
[----:B------:R-:W-:Y:S01]  /*44d0*/  FADD R84, R84, R7 ;  /* 0x0000000754547221 */ /* 0x000fe20000000000 */
[----:B------:R-:W-:Y:S01]  /*44e0*/  FADD R5, -R7, R44 ;  /* 0x0000002c07057221 */ /* 0x000fe20000000100 */
        /* <DEDUP_REMOVED lines=13> */
.L_x_1300:
        /* <DEDUP_REMOVED lines=11> */
.L_x_1301:
[----:B------:R-:W-:Y:S01]  /*4670*/  FADD R37, RZ, R37 ;  /* 0x00000025ff257221 */ /* 0x000fe20000000000 */
[----:B0-----:R-:W-:Y:S01]  /*4680*/  FADD R11, RZ, R30 ;  /* 0x0000001eff0b7221 */ /* 0x001fe20000000000 */
        /* <DEDUP_REMOVED lines=11> */
.L_x_1302:
        /* <DEDUP_REMOVED lines=11> */
.L_x_1303:
        /* <DEDUP_REMOVED lines=13> */
.L_x_1304:
        /* <DEDUP_REMOVED lines=11> */
.L_x_1305:
[----:B------:R-:W-:Y:S01]  /*4970*/  FADD R31, RZ, R31 ;  /* 0x0000001fff1f7221 */ /* 0x000fe20000000000 */
[----:B------:R-:W-:Y:S01]  /*4980*/  FADD R33, RZ, R33 ;  /* 0x00000021ff217221 */ /* 0x000fe20000000000 */
[----:B0-----:R-:W-:Y:S01]  /*4990*/  FADD R11, RZ, R36 ;  /* 0x00000024ff0b7221 */ /* 0x001fe20000000000 */
        /* <DEDUP_REMOVED lines=10> */
.L_x_1306:
        /* <DEDUP_REMOVED lines=11> */
.L_x_1307:
[----:B------:R-:W-:Y:S01]  /*4af0*/  ISETP.NE.U32.AND P0, PT, RZ, c[0x0][0x2d0], PT ;  /* 0x0000b400ff007a0c */ /* 0x000fe20003f05070 */
[----:B------:R-:W-:Y:S01]  /*4b00*/  FADD R7, RZ, R14 ;  /* 0x0000000eff077221 */ /* 0x000fe20000000000 */
[----:B0-----:R-:W-:Y:S01]  /*4b10*/  FADD R11, RZ, R82 ;  /* 0x00000052ff0b7221 */ /* 0x001fe20000000000 */
[----:B------:R-:W-:Y:S01]  /*4b20*/  FADD R19, RZ, R19 ;  /* 0x00000013ff137221 */ /* 0x000fe20000000000 */
        /* <DEDUP_REMOVED lines=11> */
.L_x_1308:
        /* <DEDUP_REMOVED lines=11> */
.L_x_1309:
        /* <DEDUP_REMOVED lines=13> */
.L_x_1310:
        /* <DEDUP_REMOVED lines=11> */
.L_x_1311:
        /* <DEDUP_REMOVED lines=13> */
.L_x_1312:
        /* <DEDUP_REMOVED lines=11> */
.L_x_1313:
        /* <DEDUP_REMOVED lines=13> */
.L_x_1314:
        /* <DEDUP_REMOVED lines=11> */
.L_x_1315:
[----:B------:R-:W-:Y:S01]  /*5110*/  ISETP.NE.U32.AND P0, PT, RZ, c[0x0][0x378], PT ;  /* 0x0000de00ff007a0c */ /* 0x000fe20003f05070 */
[----:B------:R-:W-:-:S03]  /*5120*/  FADD R99, RZ, R99 ;  /* 0x00000063ff637221 */ /* 0x000fc60000000000 */
        /* <DEDUP_REMOVED lines=8> */
[----:B------:R0:W-:Y:S01]  /*51b0*/  RED.E.ADD.F32.FTZ.RN.STRONG.GPU [R2.64], R99 ;  /* 0x000000630200798e */ /* 0x0001e2000c10e790 */
[----:B------:R-:W-:Y:S05]  /*51c0*/  BRA `(.L_x_1317) ;  /* 0x0000006000007947 */ /* 0x000fea0003800000 */
.L_x_1316:
[----:B------:R-:W-:-:S04]  /*51d0*/  ISETP.NE.U32.AND P0, PT, RZ, c[0x0][0x230], PT ;  /* 0x00008c00ff007a0c */ /* 0x000fc80003f05070 */
[----:B------:R-:W-:-:S13]  /*51e0*/  ISETP.NE.AND.EX P0, PT, RZ, c[0x0][0x234], PT, P0 ;  /* 0x00008d00ff007a0c */ /* 0x000fda0003f05300 */
[----:B------:R-:W-:Y:S05]  /*51f0*/  @!P0 BRA `(.L_x_1317) ;  /* 0x0000003000008947 */ /* 0x000fea0003800000 */
[----:B------:R-:W-:-:S04]  /*5200*/  IADD3 R48, P0, R48, c[0x0][0x230], RZ ;  /* 0x00008c0030307a10 */ /* 0x000fc80007f1e0ff */
[----:B------:R-:W-:-:S05]  /*5210*/  IADD3.X R49, R55, c[0x0][0x234], RZ, P0, !PT ;  /* 0x00008d0037317a10 */ /* 0x000fca00007fe4ff */
[----:B------:R1:W-:Y:S04]  /*5220*/  RED.E.ADD.F32.FTZ.RN.STRONG.GPU [R48.64], R99 ;  /* 0x000000633000798e */ /* 0x0003e8000c10e790 */
.L_x_1317:
[----:B------:R-:W-:Y:S01]  /*5230*/  ISETP.NE.U32.AND P0, PT, RZ, c[0x0][0x3b0], PT ;  /* 0x0000ec00ff007a0c */ /* 0x000fe20003f05070 */
[----:B------:R-:W-:-:S03]  /*5240*/  FADD R45, RZ, R45 ;  /* 0x0000002dff2d7221 */ /* 0x000fc60000000000 */
[----:B------:R-:W-:-:S13]  /*5250*/  ISETP.NE.AND.EX P0, PT, RZ, c[0x0][0x3b4], PT, P0 ;  /* 0x0000ed00ff007a0c */ /* 0x000fda0003f05300 */
[----:B------:R-:W-:Y:S05]  /*5260*/  @!P0 BRA `(.L_x_1318) ;  /* 0x000000a000008947 */ /* 0x000fea0003800000 */
[----:B------:R-:W-:Y:S02]  /*5270*/  SHF.R.S32.HI R5, RZ, 0x1f, R52 ;  /* 0x0000001fff057819 */ /* 0x000fe40000011434 */
[----:B0-----:R-:W-:Y:S02]  /*5280*/  MOV R3, UR14 ;  /* 0x0000000e00037c02 */ /* 0x001fe40008000f00 */
[----:B------:R-:W-:Y:S01]  /*5290*/  MOV R2, c[0x0][0x3d4] ;  /* 0x0000f50000027a02 */ /* 0x000fe20000000f00 */
[----:B------:R-:W-:-:S04]  /*52a0*/  IMAD R5, R5, c[0x0][0x3d0], RZ ;  /* 0x0000f40005057a24 */ /* 0x000fc800078e02ff */
[----:B------:R-:W-:-:S04]  /*52b0*/  IMAD.WIDE.U32 R2, R52, c[0x0][0x3d0], R2 ;  /* 0x0000f40034027a25 */ /* 0x000fc800078e0002 */
[----:B------:R-:W-:Y:S01]  /*52c0*/  IMAD R5, R52, UR13, R5 ;  /* 0x0000000d34057c24 */ /* 0x000fe2000f8e0205 */
[----:B------:R-:W-:-:S04]  /*52d0*/  IADD3 R2, P1, R2, c[0x0][0x3b0], RZ ;  /* 0x0000ec0002027a10 */ /* 0x000fc80007f3e0ff */
[----:B------:R-:W-:-:S05]  /*52e0*/  IADD3.X R3, R3, c[0x0][0x3b4], R5, P1, !PT ;  /* 0x0000ed0003037a10 */ /* 0x000fca0000ffe405 */
[----:B------:R0:W-:Y:S01]  /*52f0*/  RED.E.ADD.F32.FTZ.RN.STRONG.GPU [R2.64], R45 ;  /* 0x0000002d0200798e */ /* 0x0001e2000c10e790 */
[----:B------:R-:W-:Y:S05]  /*5300*/  BRA `(.L_x_1319) ;  /* 0x0000007000007947 */ /* 0x000fea0003800000 */
.L_x_1318:
[----:B------:R-:W-:-:S04]  /*5310*/  ISETP.NE.U32.AND P1, PT, RZ, c[0x0][0x268], PT ;  /* 0x00009a00ff007a0c */ /* 0x000fc80003f25070 */
[----:B------:R-:W-:-:S13]  /*5320*/  ISETP.NE.AND.EX P1, PT, RZ, c[0x0][0x26c], PT, P1 ;  /* 0x00009b00ff007a0c */ /* 0x000fda0003f25310 */
[----:B------:R-:W-:Y:S05]  /*5330*/  @!P1 BRA `(.L_x_1319) ;  /* 0x0000004000009947 */ /* 0x000fea0003800000 */
[----:B0-----:R-:W-:-:S04]  /*5340*/  MOV R3, c[0x0][0x284] ;  /* 0x0000a10000037a02 */ /* 0x001fc80000000f00 */
[----:B------:R-:W-:-:S04]  /*5350*/  IADD3 R2, P1, P2, R50, c[0x0][0x268], R3 ;  /* 0x00009a0032027a10 */ /* 0x000fc80007a3e003 */
[----:B------:R-:W-:-:S05]  /*5360*/  IADD3.X R3, R68, c[0x0][0x26c], R77, P1, P2 ;  /* 0x00009b0044037a10 */ /* 0x000fca0000fe444d */
[----:B------:R0:W-:Y:S04]  /*5370*/  RED.E.ADD.F32.FTZ.RN.STRONG.GPU [R2.64], R45 ;  /* 0x0000002d0200798e */ /* 0x0001e8000c10e790 */
.L_x_1319:
[----:B------:R-:W-:Y:S01]  /*5380*/  FADD R43, RZ, R43 ;  /* 0x0000002bff2b7221 */ /* 0x000fe20000000000 */
        /* <DEDUP_REMOVED lines=9> */
.L_x_1320:
[----:B------:R-:W-:-:S04]  /*5420*/  ISETP.NE.U32.AND P0, PT, RZ, c[0x0][0x268], PT ;  /* 0x00009a00ff007a0c */ /* 0x000fc80003f05070 */
[----:B------:R-:W-:-:S13]  /*5430*/  ISETP.NE.AND.EX P0, PT, RZ, c[0x0][0x26c], PT, P0 ;  /* 0x00009b00ff007a0c */ /* 0x000fda0003f05300 */
[----:B------:R-:W-:Y:S05]  /*5440*/  @!P0 BRA `(.L_x_1321) ;  /* 0x0000003000008947 */ /* 0x000fea0003800000 */
[----:B------:R-:W-:-:S04]  /*5450*/  IADD3 R50, P0, R50, c[0x0][0x268], RZ ;  /* 0x00009a0032327a10 */ /* 0x000fc80007f1e0ff */
[----:B------:R-:W-:-:S05]  /*5460*/  IADD3.X R51, R68, c[0x0][0x26c], RZ, P0, !PT ;  /* 0x00009b0044337a10 */ /* 0x000fca00007fe4ff */
[----:B------:R2:W-:Y:S04]  /*5470*/  RED.E.ADD.F32.FTZ.RN.STRONG.GPU [R50.64], R43 ;  /* 0x0000002b3200798e */ /* 0x0005e8000c10e790 */
.L_x_1321:
[----:B0-----:R-:W-:-:S05]  /*5480*/  MOV R3, c[0x0][0x0] ;  /* 0x0000000000037a02 */ /* 0x001fca0000000f00 */
[----:B------:R-:W-:-:S05]  /*5490*/  IMAD.WIDE.U32 R52, R3, c[0x0][0xc], R52 ;  /* 0x0000030003347a25 */ /* 0x000fca00078e0034 */
[----:B------:R-:W-:-:S04]  /*54a0*/  ISETP.GE.U32.AND P0, PT, R52, c[0x0][0x178], PT ;  /* 0x00005e0034007a0c */ /* 0x000fc80003f06070 */
[----:B------:R-:W-:-:S13]  /*54b0*/  ISETP.GE.U32.AND.EX P0, PT, R53, c[0x0][0x17c], PT, P0 ;  /* 0x00005f0035007a0c */ /* 0x000fda0003f06100 */
[----:B------:R-:W-:Y:S01]  /*54c0*/  @P0 CALL.REL.NOINC `(.L_x_1322) ;  /* 0x0000001000000944 */ /* 0x000fe20003c00000 */
[----:B------:R-:W-:Y:S05]  /*54d0*/  BRA `(.L_x_1323) ;  /* 0xffffad4000007947 */ /* 0x000fea000383ffff */
.L_x_1322:
[----:B------:R-:W-:Y:S05]  /*54e0*/  BSYNC B0 ;  /* 0x0000000000007941 */ /* 0x000fea0003800000 */
.L_x_1233:
[----:B------:R-:W-:Y:S05]  /*54f0*/  EXIT ;  /* 0x000000000000794d */ /* 0x000fea0003800000 */
        .weak           $__internal_29_$__cuda_sm20_rcp_rn_f32_slowpath
        .type           $__internal_29_$__cuda_sm20_rcp_rn_f32_slowpath,@function
        .size           $__internal_29_$__cuda_sm20_rcp_rn_f32_slowpath,($__internal_30_$__cuda_sm20_sqrt_rn_f32_slowpath - $__internal_29_$__cuda_sm20_rcp_rn_f32_slowpath)
$__internal_29_$__cuda_sm20_rcp_rn_f32_slowpath:
        /* <DEDUP_REMOVED lines=15> */
.L_x_1325:
        /* <DEDUP_REMOVED lines=33> */
.L_x_1327:
[----:B------:R0:W1:Y:S02]  /*5800*/  MUFU.RCP R14, R15 ;  /* 0x0000000f000e7308 */ /* 0x0000640000001000 */
.L_x_1326:
[----:B------:R-:W-:Y:S05]  /*5810*/  BSYNC B3 ;  /* 0x0000000000037941 */ /* 0x000fea0003800000 */
.L_x_1324:
[----:B-1----:R-:W-:Y:S02]  /*5820*/  MOV R12, R14 ;  /* 0x0000000e000c7202 */ /* 0x002fe40000000f00 */
[----:B------:R-:W-:Y:S02]  /*5830*/  MOV R14, R26 ;  /* 0x0000001a000e7202 */ /* 0x000fe40000000f00 */
[----:B0-----:R-:W-:-:S04]  /*5840*/  MOV R15, 0x0 ;  /* 0x00000000000f7802 */ /* 0x001fc80000000f00 */
[----:B------:R-:W-:Y:S05]  /*5850*/  RET.REL.NODEC R14 `(eval_bending_cuda_kernel_backward) ;  /* 0xffffa7a00e007950 */ /* 0x000fea0003c3ffff */
        .weak           $__internal_30_$__cuda_sm20_sqrt_rn_f32_slowpath
        .type           $__internal_30_$__cuda_sm20_sqrt_rn_f32_slowpath,@function
        .size           $__internal_30_$__cuda_sm20_sqrt_rn_f32_slowpath,($__internal_31_$__cuda_sm3x_div_rn_noftz_f32_slowpath - $__internal_30_$__cuda_sm20_sqrt_rn_f32_slowpath)
$__internal_30_$__cuda_sm20_sqrt_rn_f32_slowpath:
        /* <DEDUP_REMOVED lines=19> */
.L_x_1328:
[----:B------:R-:W-:Y:S02]  /*5990*/  MOV R26, R20 ;  /* 0x00000014001a7202 */ /* 0x000fe40000000f00 */
[----:B------:R-:W-:Y:S02]  /*59a0*/  MOV R20, R107 ;  /* 0x0000006b00147202 */ /* 0x000fe40000000f00 */
[----:B------:R-:W-:-:S04]  /*59b0*/  MOV R21, 0x0 ;  /* 0x0000000000157802 */ /* 0x000fc80000000f00 */
[----:B------:R-:W-:Y:S05]  /*59c0*/  RET.REL.NODEC R20 `(eval_bending_cuda_kernel_backward) ;  /* 0xffffa63014007950 */ /* 0x000fea0003c3ffff */
        .weak           $__internal_31_$__cuda_sm3x_div_rn_noftz_f32_slowpath
        .type           $__internal_31_$__cuda_sm3x_div_rn_noftz_f32_slowpath,@function
        .size           $__internal_31_$__cuda_sm3x_div_rn_noftz_f32_slowpath,(.L_x_2027 - $__internal_31_$__cuda_sm3x_div_rn_noftz_f32_slowpath)
$__internal_31_$__cuda_sm3x_div_rn_noftz_f32_slowpath:
        /* <DEDUP_REMOVED lines=34> */
.L_x_1330:
        /* <DEDUP_REMOVED lines=51> */
.L_x_1337:
[----:B------:R-:W-:-:S04]  /*5f20*/  LOP3.LUT R25, R25, 0x80000000, RZ, 0xc0, !PT ;  /* 0x8000000019197812 */ /* 0x000fc800078ec0ff */
[----:B------:R-:W-:Y:S01]  /*5f30*/  LOP3.LUT R25, R25, 0x7f800000, RZ, 0xfc, !PT ;  /* 0x7f80000019197812 */ /* 0x000fe200078efcff */
[----:B------:R-:W-:Y:S05]  /*5f40*/  BRA `(.L_x_1338) ;  /* 0x0000001000007947 */ /* 0x000fea0003800000 */
.L_x_1336:
[----:B------:R-:W-:Y:S02]  /*5f50*/  LEA R25, R108, R25, 0x17 ;  /* 0x000000196c197211 */ /* 0x000fe400078eb8ff */
.L_x_1338:
[----:B------:R-:W-:Y:S05]  /*5f60*/  BSYNC B3 ;  /* 0x0000000000037941 */ /* 0x000fea0003800000 */
.L_x_1335:
[----:B------:R-:W-:Y:S05]  /*5f70*/  BRA `(.L_x_1339) ;  /* 0x0000008000007947 */ /* 0x000fea0003800000 */
.L_x_1334:
[----:B------:R-:W-:-:S04]  /*5f80*/  LOP3.LUT R25, R26, 0x80000000, R25, 0x48, !PT ;  /* 0x800000001a197812 */ /* 0x000fc800078e4819 */
[----:B------:R-:W-:Y:S01]  /*5f90*/  LOP3.LUT R25, R25, 0x7f800000, RZ, 0xfc, !PT ;  /* 0x7f80000019197812 */ /* 0x000fe200078efcff */
[----:B------:R-:W-:Y:S05]  /*5fa0*/  BRA `(.L_x_1339) ;  /* 0x0000005000007947 */ /* 0x000fea0003800000 */
.L_x_1333:
[----:B------:R-:W-:Y:S01]  /*5fb0*/  LOP3.LUT R25, R26, 0x80000000, R25, 0x48, !PT ;  /* 0x800000001a197812 */ /* 0x000fe200078e4819 */
[----:B------:R-:W-:Y:S05]  /*5fc0*/  BRA `(.L_x_1339) ;  /* 0x0000003000007947 */ /* 0x000fea0003800000 */
.L_x_1332:
[----:B------:R-:W0:Y:S01]  /*5fd0*/  MUFU.RSQ R25, -QNAN ;  /* 0xffc0000000197908 */ /* 0x000e220000001400 */
[----:B------:R-:W-:Y:S05]  /*5fe0*/  BRA `(.L_x_1339) ;  /* 0x0000001000007947 */ /* 0x000fea0003800000 */
.L_x_1331:
[----:B------:R-:W-:Y:S02]  /*5ff0*/  FADD.FTZ R25, R25, R26 ;  /* 0x0000001a19197221 */ /* 0x000fe40000010000 */
.L_x_1339:
[----:B------:R-:W-:Y:S05]  /*6000*/  BSYNC B2 ;  /* 0x0000000000027941 */ /* 0x000fea0003800000 */
.L_x_1329:
[----:B------:R-:W-:Y:S02]  /*6010*/  MOV R26, R107 ;  /* 0x0000006b001a7202 */ /* 0x000fe40000000f00 */
[----:B------:R-:W-:-:S04]  /*6020*/  MOV R27, 0x0 ;  /* 0x00000000001b7802 */ /* 0x000fc80000000f00 */
[----:B------:R-:W-:Y:S05]  /*6030*/  RET.REL.NODEC R26 `(eval_bending_cuda_kernel_backward) ;  /* 0xffff9fc01a007950 */ /* 0x000fea0003c3ffff */
.L_x_1340:
        /* <DEDUP_REMOVED lines=12> */
.L_x_2027:


//--------------------- .text.eval_bending_cuda_kernel_forward --------------------------
	.section	.text.eval_bending_cuda_kernel_forward,"ax",@progbits
	.sectioninfo	@"SHI_REGISTERS=62"
	.align	128
        .global         eval_bending_cuda_kernel_forward
        .type           eval_bending_cuda_kernel_forward,@function
        .size           eval_bending_cuda_kernel_forward,(.L_x_2030 - eval_bending_cuda_kernel_forward)
        .other          eval_bending_cuda_kernel_forward,@"STO_CUDA_ENTRY STV_DEFAULT"
eval_bending_cuda_kernel_forward:
.text.eval_bending_cuda_kernel_forward:
        /* <DEDUP_REMOVED lines=11> */
[----:B------:R-:W-:Y:S02]  /*00b0*/  UMOV UR4, URZ ;  /* 0x0000003f00047c82 */ /* 0x000fe40008000000 */
[----:B------:R-:W-:Y:S02]  /*00c0*/  UIADD3 UR4, UR7, UR4, URZ ;  /* 0x0000000407047290 */ /* 0x000fe4000fffe03f */
[----:B------:R-:W-:-:S02]  /*00d0*/  ULDC.64 UR10, c[0x0][0x118] ;  /* 0x00004600000a7ab9 */ /* 0x000fc40000000a00 */
.L_x_1364:
[----:B------:R-:W-:Y:S02]  /*00e0*/  MOV R0, c[0x0][0x210] ;  /* 0x0000840000007a02 */ /* 0x000fe40000000f00 */
[----:B0-----:R-:W-:-:S02]  /*00f0*/  SHF.R.S32.HI R6, RZ, 0x1f, R16 ;  /* 0x0000001fff067819 */ /* 0x001fc40000011410 */
[----:B------:R-:W-:Y:S02]  /*0100*/  MOV R3, c[0x0][0x210] ;  /* 0x0000840000037a02 */ /* 0x000fe40000000f00 */
[----:B------:R-:W-:Y:S01]  /*0110*/  SHF.R.S32.HI R4, RZ, 0x1f, R0 ;  /* 0x0000001fff047819 */ /* 0x000fe20000011400 */
[----:B------:R-:W-:Y:S01]  /*0120*/  IMAD R5, R6, c[0x0][0x210], RZ ;  /* 0x0000840006057a24 */ /* 0x000fe200078e02ff */
[----:B------:R-:W-:Y:S01]  /*0130*/  MOV R0, c[0x0][0x214] ;  /* 0x0000850000007a02 */ /* 0x000fe20000000f00 */
[----:B------:R-:W-:-:S03]  /*0140*/  IMAD.WIDE.U32 R2, R16, R3, c[0x0][0x1f0] ;  /* 0x00007c0010027625 */ /* 0x000fc600078e0003 */
[----:B------:R-:W-:Y:S01]  /*0150*/  SHF.R.S32.HI R7, RZ, 0x1f, R0 ;  /* 0x0000001fff077819 */ /* 0x000fe20000011400 */
[----:B------:R-:W-:Y:S01]  /*0160*/  IMAD R5, R4, R16, R5 ;  /* 0x0000001004057224 */ /* 0x000fe200078e0205 */
[----:B------:R-:W-:-:S04]  /*0170*/  IADD3 R8, P0, R2, c[0x0][0x214], RZ ;  /* 0x0000850002087a10 */ /* 0x000fc80007f1e0ff */
[----:B------:R-:W-:Y:S02]  /*0180*/  IADD3 R3, R3, R5, RZ ;  /* 0x0000000503037210 */ /* 0x000fe40007ffe0ff */
[----:B------:R-:W-:Y:S02]  /*0190*/  IADD3 R10, P1, R8, c[0x0][0x214], RZ ;  /* 0x00008500080a7a10 */ /* 0x000fe40007f3e0ff */
[C---:B------:R-:W-:Y:S01]  /*01a0*/  IADD3.X R9, R7.reuse, R3, RZ, P0, !PT ;  /* 0x0000000307097210 */ /* 0x040fe200007fe4ff */
[----:B------:R-:W2:Y:S01]  /*01b0*/  LDG.E R18, [R2.64] ;  /* 0x0000000a02127981 */ /* 0x000ea2000c1e1900 */
[----:B------:R-:W-:Y:S02]  /*01c0*/  IADD3 R12, P0, R10, c[0x0][0x214], RZ ;  /* 0x000085000a0c7a10 */ /* 0x000fe40007f1e0ff */
[C---:B------:R-:W-:Y:S01]  /*01d0*/  IADD3.X R11, R7.reuse, R9, RZ, P1, !PT ;  /* 0x00000009070b7210 */ /* 0x040fe20000ffe4ff */
[----:B------:R0:W3:Y:S03]  /*01e0*/  LDG.E R21, [R8.64] ;  /* 0x0000000a08157981 */ /* 0x0000e6000c1e1900 */
[----:B------:R-:W-:Y:S01]  /*01f0*/  IADD3.X R13, R7, R11, RZ, P0, !PT ;  /* 0x0000000b070d7210 */ /* 0x000fe200007fe4ff */
[----:B------:R-:W4:Y:S04]  /*0200*/  LDG.E R19, [R10.64] ;  /* 0x0000000a0a137981 */ /* 0x000f28000c1e1900 */
[----:B------:R-:W5:Y:S01]  /*0210*/  LDG.E R20, [R12.64] ;  /* 0x0000000a0c147981 */ /* 0x000f62000c1e1900 */
[----:B------:R-:W-:-:S02]  /*0220*/  MOV R0, c[0x0][0x1a0] ;  /* 0x0000680000007a02 */ /* 0x000fc40000000f00 */
[----:B------:R-:W-:Y:S02]  /*0230*/  MOV R14, c[0x0][0x1a0] ;  /* 0x00006800000e7a02 */ /* 0x000fe40000000f00 */
[----:B------:R-:W-:Y:S02]  /*0240*/  SHF.R.S32.HI R32, RZ, 0x1f, R0 ;  /* 0x0000001fff207819 */ /* 0x000fe40000011400 */
[----:B--2---:R-:W-:Y:S01]  /*0250*/  SHF.R.S32.HI R7, RZ, 0x1f, R18 ;  /* 0x0000001fff077819 */ /* 0x004fe20000011412 */
[----:B------:R-:W-:-:S04]  /*0260*/  IMAD.WIDE.U32 R4, R18, R14, c[0x0][0x180] ;  /* 0x0000600012047625 */ /* 0x000fc800078e000e */
[----:B------:R-:W-:Y:S01]  /*0270*/  IMAD R15, R7, c[0x0][0x1a0], RZ ;  /* 0x00006800070f7a24 */ /* 0x000fe200078e02ff */
[----:B----4-:R-:W-:-:S03]  /*0280*/  SHF.R.S32.HI R22, RZ, 0x1f, R19 ;  /* 0x0000001fff167819 */ /* 0x010fc60000011413 */
[----:B------:R-:W-:Y:S01]  /*0290*/  IMAD R15, R18, R32, R15 ;  /* 0x00000020120f7224 */ /* 0x000fe200078e020f */
[----:B-----5:R-:W-:Y:S01]  /*02a0*/  SHF.R.S32.HI R23, RZ, 0x1f, R20 ;  /* 0x0000001fff177819 */ /* 0x020fe20000011414 */
[----:B------:R-:W-:-:S03]  /*02b0*/  IMAD R0, R22, c[0x0][0x1a0], RZ ;  /* 0x0000680016007a24 */ /* 0x000fc600078e02ff */
[----:B------:R-:W-:Y:S01]  /*02c0*/  IADD3 R3, R5, R15, RZ ;  /* 0x0000000f05037210 */ /* 0x000fe20007ffe0ff */
[----:B------:R-:W-:Y:S02]  /*02d0*/  IMAD R13, R23, c[0x0][0x1a0], RZ ;  /* 0x00006800170d7a24 */ /* 0x000fe400078e02ff */
[----:B------:R-:W-:-:S04]  /*02e0*/  IMAD.WIDE.U32 R10, R19, R14, c[0x0][0x180] ;  /* 0x00006000130a7625 */ /* 0x000fc800078e000e */
[----:B------:R-:W-:Y:S02]  /*02f0*/  IMAD R5, R19, R32, R0 ;  /* 0x0000002013057224 */ /* 0x000fe400078e0200 */
[----:B0-----:R-:W-:Y:S01]  /*0300*/  IMAD.WIDE.U32 R8, R20, R14, c[0x0][0x180] ;  /* 0x0000600014087625 */ /* 0x001fe200078e000e */
[----:B------:R-:W-:-:S03]  /*0310*/  MOV R2, R4 ;  /* 0x0000000400027202 */ /* 0x000fc60000000f00 */
[----:B------:R-:W-:Y:S01]  /*0320*/  IMAD R13, R20, R32, R13 ;  /* 0x00000020140d7224 */ /* 0x000fe200078e020d */
[----:B------:R-:W-:Y:S01]  /*0330*/  IADD3 R5, R11, R5, RZ ;  /* 0x000000050b057210 */ /* 0x000fe20007ffe0ff */
[----:B------:R0:W2:Y:S01]  /*0340*/  LDG.E R24, [R2.64] ;  /* 0x0000000a02187981 */ /* 0x0000a2000c1e1900 */
[----:B------:R-:W-:Y:S02]  /*0350*/  MOV R4, R10 ;  /* 0x0000000a00047202 */ /* 0x000fe40000000f00 */
[----:B------:R-:W-:Y:S01]  /*0360*/  IADD3 R11, R9, R13, RZ ;  /* 0x0000000d090b7210 */ /* 0x000fe20007ffe0ff */
[----:B------:R0:W4:Y:S01]  /*0370*/  LDG.E R26, [R2.64+0x8] ;  /* 0x0000080a021a7981 */ /* 0x000122000c1e1900 */
[----:B------:R-:W-:-:S03]  /*0380*/  MOV R10, R8 ;  /* 0x00000008000a7202 */ /* 0x000fc60000000f00 */
[----:B------:R-:W2:Y:S04]  /*0390*/  LDG.E R27, [R4.64] ;  /* 0x0000000a041b7981 */ /* 0x000ea8000c1e1900 */
[----:B------:R-:W4:Y:S04]  /*03a0*/  LDG.E R29, [R10.64+0x8] ;  /* 0x0000080a0a1d7981 */ /* 0x000f28000c1e1900 */
[----:B------:R0:W5:Y:S04]  /*03b0*/  LDG.E R25, [R2.64+0x4] ;  /* 0x0000040a02197981 */ /* 0x000168000c1e1900 */
[----:B------:R-:W5:Y:S04]  /*03c0*/  LDG.E R31, [R4.64+0x8] ;  /* 0x0000080a041f7981 */ /* 0x000f68000c1e1900 */
[----:B------:R1:W5:Y:S04]  /*03d0*/  LDG.E R28, [R10.64+0x4] ;  /* 0x0000040a0a1c7981 */ /* 0x000368000c1e1900 */
[----:B------:R1:W5:Y:S04]  /*03e0*/  LDG.E R33, [R10.64] ;  /* 0x0000000a0a217981 */ /* 0x000368000c1e1900 */
[----:B------:R1:W5:Y:S01]  /*03f0*/  LDG.E R30, [R4.64+0x4] ;  /* 0x0000040a041e7981 */ /* 0x000362000c1e1900 */
[----:B---3--:R-:W-:Y:S01]  /*0400*/  SHF.R.S32.HI R8, RZ, 0x1f, R21 ;  /* 0x0000001fff087819 */ /* 0x008fe20000011415 */
[----:B0-----:R-:W-:-:S04]  /*0410*/  IMAD.WIDE.U32 R2, R21, R14, c[0x0][0x180] ;  /* 0x0000600015027625 */ /* 0x001fc800078e000e */
[----:B------:R-:W-:-:S04]  /*0420*/  IMAD R0, R8, c[0x0][0x1a0], RZ ;  /* 0x0000680008007a24 */ /* 0x000fc800078e02ff */
[----:B------:R-:W-:-:S05]  /*0430*/  IMAD R9, R21, R32, R0 ;  /* 0x0000002015097224 */ /* 0x000fca00078e0200 */
[----:B------:R-:W-:-:S05]  /*0440*/  IADD3 R3, R3, R9, RZ ;  /* 0x0000000903037210 */ /* 0x000fca0007ffe0ff */
[----:B------:R0:W3:Y:S04]  /*0450*/  LDG.E R32, [R2.64] ;  /* 0x0000000a02207981 */ /* 0x0000e8000c1e1900 */
[----:B------:R0:W3:Y:S04]  /*0460*/  LDG.E R35, [R2.64+0x4] ;  /* 0x0000040a02237981 */ /* 0x0000e8000c1e1900 */
[----:B------:R0:W3:Y:S01]  /*0470*/  LDG.E R34, [R2.64+0x8] ;  /* 0x0000080a02227981 */ /* 0x0000e2000c1e1900 */
[----:B------:R-:W-:Y:S01]  /*0480*/  YIELD ;  /* 0x0000000000007946 */ /* 0x000fe20003800000 */
[----:B------:R-:W-:Y:S01]  /*0490*/  BSSY B0, `(.L_x_1341) ;  /* 0x0000029000007945 */ /* 0x000fe20003800000 */
[----:B--2---:R-:W-:Y:S01]  /*04a0*/  FADD R39, R27, -R24 ;  /* 0x800000181b277221 */ /* 0x004fe20000000000 */
[----:B----4-:R-:W-:-:S04]  /*04b0*/  FADD R9, -R26, R29 ;  /* 0x0000001d1a097221 */ /* 0x010fc80000000100 */
[----:B-1----:R-:W-:Y:S01]  /*04c0*/  FMUL R10, R39, R9 ;  /* 0x00000009270a7220 */ /* 0x002fe20000400000 */
[----:B-----5:R-:W-:Y:S01]  /*04d0*/  FADD R41, R31, -R26 ;  /* 0x8000001a1f297221 */ /* 0x020fe20000000000 */
[----:B------:R-:W-:Y:S01]  /*04e0*/  FADD R4, -R25, R28 ;  /* 0x0000001c19047221 */ /* 0x000fe20000000100 */
[----:B------:R-:W-:-:S03]  /*04f0*/  FADD R0, -R24, R33 ;  /* 0x0000002118007221 */ /* 0x000fc60000000100 */
[C---:B------:R-:W-:Y:S01]  /*0500*/  FMUL R5, R41.reuse, R4 ;  /* 0x0000000429057220 */ /* 0x040fe20000400000 */
[----:B------:R-:W-:Y:S01]  /*0510*/  FADD R40, R30, -R25 ;  /* 0x800000191e287221 */ /* 0x000fe20000000000 */
[----:B------:R-:W-:-:S03]  /*0520*/  FFMA R41, R41, R0, -R10 ;  /* 0x0000000029297223 */ /* 0x000fc6000000080a */
[C---:B------:R-:W-:Y:S01]  /*0530*/  FMUL R0, R40.reuse, R0 ;  /* 0x0000000028007220 */ /* 0x040fe20000400000 */
[----:B------:R-:W-:Y:S01]  /*0540*/  FFMA R40, R40, R9, -R5 ;  /* 0x0000000928287223 */ /* 0x000fe20000000805 */
[----:B0-----:R-:W-:Y:S02]  /*0550*/  FMUL R3, R41, R41 ;  /* 0x0000002929037220 */ /* 0x001fe40000400000 */
[----:B------:R-:W-:Y:S02]  /*0560*/  FFMA R39, R39, R4, -R0 ;  /* 0x0000000427277223 */ /* 0x000fe40000000800 */
[----:B------:R-:W-:-:S04]  /*0570*/  FFMA R0, R40, R40, R3 ;  /* 0x0000002828007223 */ /* 0x000fc80000000003 */
[----:B------:R-:W-:-:S05]  /*0580*/  FFMA R11, R39, R39, R0 ;  /* 0x00000027270b7223 */ /* 0x000fca0000000000 */
[----:B------:R-:W-:Y:S01]  /*0590*/  IADD3 R4, R11, -0xd000000, RZ ;  /* 0xf30000000b047810 */ /* 0x000fe20007ffe0ff */
[----:B------:R0:W1:Y:S03]  /*05a0*/  MUFU.RSQ R10, R11 ;  /* 0x0000000b000a7308 */ /* 0x0000660000001400 */
[----:B------:R-:W-:Y:S01]  /*05b0*/  ISETP.GT.U32.AND P0, PT, R4, 0x727fffff, PT ;  /* 0x727fffff0400780c */ /* 0x000fe20003f04070 */
[--C-:B---3--:R-:W-:Y:S01]  /*05c0*/  FADD R0, R27, -R32.reuse ;  /* 0x800000201b007221 */ /* 0x108fe20000000000 */
[--C-:B------:R-:W-:Y:S01]  /*05d0*/  FADD R3, R30, -R35.reuse ;  /* 0x800000231e037221 */ /* 0x100fe20000000000 */
[----:B------:R-:W-:Y:S01]  /*05e0*/  FADD R37, R28, -R35 ;  /* 0x800000231c257221 */ /* 0x000fe20000000000 */
[----:B------:R-:W-:Y:S01]  /*05f0*/  FADD R38, R33, -R32 ;  /* 0x8000002021267221 */ /* 0x000fe20000000000 */
[--C-:B------:R-:W-:Y:S01]  /*0600*/  FADD R2, R31, -R34.reuse ;  /* 0x800000221f027221 */ /* 0x100fe20000000000 */
[----:B------:R-:W-:Y:S01]  /*0610*/  FADD R36, R29, -R34 ;  /* 0x800000221d247221 */ /* 0x000fe20000000000 */
[----:B------:R-:W-:-:S02]  /*0620*/  FMUL R9, R37, R0 ;  /* 0x0000000025097220 */ /* 0x000fc40000400000 */
[----:B------:R-:W-:Y:S01]  /*0630*/  FMUL R5, R38, R2 ;  /* 0x0000000226057220 */ /* 0x000fe20000400000 */
[-C--:B------:R-:W-:Y:S01]  /*0640*/  FMUL R4, R36, R3.reuse ;  /* 0x0000000324047220 */ /* 0x080fe20000400000 */
[----:B------:R-:W-:Y:S02]  /*0650*/  FFMA R38, R38, R3, -R9 ;  /* 0x0000000326267223 */ /* 0x000fe40000000809 */
[----:B------:R-:W-:Y:S01]  /*0660*/  FFMA R36, R36, R0, -R5 ;  /* 0x0000000024247223 */ /* 0x000fe20000000805 */
[----:B------:R-:W-:Y:S01]  /*0670*/  FFMA R37, R37, R2, -R4 ;  /* 0x0000000225257223 */ /* 0x000fe20000000804 */
[----:B------:R-:W-:Y:S05]  /*0680*/  @!P0 BRA `(.L_x_1342) ;  /* 0x0000005000008947 */ /* 0x000fea0003800000 */
[----:B01----:R-:W-:Y:S02]  /*0690*/  MOV R4, R11 ;  /* 0x0000000b00047202 */ /* 0x003fe40000000f00 */
[----:B------:R-:W-:Y:S02]  /*06a0*/  MOV R15, 0x6c0 ;  /* 0x000006c0000f7802 */ /* 0x000fe40000000f00 */
[----:B------:R-:W-:Y:S05]  /*06b0*/  CALL.REL.NOINC `($__internal_33_$__cuda_sm20_sqrt_rn_f32_slowpath) ;  /* 0x0000190000007944 */ /* 0x000fea0003c00000 */
[----:B------:R-:W-:Y:S01]  /*06c0*/  MOV R0, R57 ;  /* 0x0000003900007202 */ /* 0x000fe20000000f00 */
[----:B------:R-:W-:Y:S05]  /*06d0*/  BRA `(.L_x_1343) ;  /* 0x0000004000007947 */ /* 0x000fea0003800000 */
.L_x_1342:
[----:B01----:R-:W-:Y:S01]  /*06e0*/  FMUL.FTZ R0, R11, R10 ;  /* 0x0000000a0b007220 */ /* 0x003fe20000410000 */
[----:B------:R-:W-:-:S03]  /*06f0*/  FMUL.FTZ R2, R10, 0.5 ;  /* 0x3f0000000a027820 */ /* 0x000fc60000410000 */
[----:B------:R-:W-:-:S04]  /*0700*/  FFMA R3, -R0, R0, R11 ;  /* 0x0000000000037223 */ /* 0x000fc8000000010b */
[----:B------:R-:W-:Y:S02]  /*0710*/  FFMA R0, R3, R2, R0 ;  /* 0x0000000203007223 */ /* 0x000fe40000000000 */
.L_x_1343:
[----:B------:R-:W-:Y:S05]  /*0720*/  BSYNC B0 ;  /* 0x0000000000007941 */ /* 0x000fea0003800000 */
.L_x_1341:
        /* <DEDUP_REMOVED lines=9> */
[----:B------:R-:W-:Y:S05]  /*07c0*/  CALL.REL.NOINC `($__internal_33_$__cuda_sm20_sqrt_rn_f32_slowpath) ;  /* 0x000017f000007944 */ /* 0x000fea0003c00000 */
[----:B------:R-:W-:Y:S01]  /*07d0*/  MOV R42, R57 ;  /* 0x00000039002a7202 */ /* 0x000fe20000000f00 */
[----:B------:R-:W-:Y:S05]  /*07e0*/  BRA `(.L_x_1346) ;  /* 0x0000004000007947 */ /* 0x000fea0003800000 */
.L_x_1345:
[----:B01----:R-:W-:Y:S01]  /*07f0*/  FMUL.FTZ R42, R4, R3 ;  /* 0x00000003042a7220 */ /* 0x003fe20000410000 */
[----:B------:R-:W-:-:S03]  /*0800*/  FMUL.FTZ R2, R3, 0.5 ;  /* 0x3f00000003027820 */ /* 0x000fc60000410000 */
[----:B------:R-:W-:-:S04]  /*0810*/  FFMA R3, -R42, R42, R4 ;  /* 0x0000002a2a037223 */ /* 0x000fc80000000104 */
[----:B------:R-:W-:Y:S02]  /*0820*/  FFMA R42, R3, R2, R42 ;  /* 0x00000002032a7223 */ /* 0x000fe4000000002a */
.L_x_1346:
[----:B------:R-:W-:Y:S05]  /*0830*/  BSYNC B0 ;  /* 0x0000000000007941 */ /* 0x000fea0003800000 */
.L_x_1344:
[----:B------:R-:W-:-:S04]  /*0840*/  FSETP.GEU.AND P0, PT, R42, 9.9999999747524270788e-07, PT ;  /* 0x358637bd2a00780b */ /* 0x000fc80003f0e000 */
[----:B------:R-:W-:-:S13]  /*0850*/  FSETP.LT.OR P0, PT, R0, 9.9999999747524270788e-07, !P0 ;  /* 0x358637bd0000780b */ /* 0x000fda0004701400 */
[----:B------:R-:W-:Y:S05]  /*0860*/  @P0 EXIT ;  /* 0x000000000000094d */ /* 0x000fea0003800000 */
[----:B------:R-:W-:Y:S01]  /*0870*/  ULDC UR5, c[0x0][0x280] ;  /* 0x0000a00000057ab9 */ /* 0x000fe20000000800 */
[C---:B------:R-:W-:Y:S01]  /*0880*/  IMAD R5, R6.reuse, c[0x0][0x280], RZ ;  /* 0x0000a00006057a24 */ /* 0x040fe200078e02ff */
[----:B------:R-:W-:Y:S01]  /*0890*/  USHF.R.S32.HI UR5, URZ, 0x1f, UR5 ;  /* 0x0000001f3f057899 */ /* 0x000fe20008011405 */
[----:B------:R-:W-:Y:S01]  /*08a0*/  MOV R3, c[0x0][0x280] ;  /* 0x0000a00000037a02 */ /* 0x000fe20000000f00 */
[----:B------:R-:W-:Y:S01]  /*08b0*/  ULDC UR8, c[0x0][0x1d8] ;  /* 0x0000760000087ab9 */ /* 0x000fe20000000800 */
[----:B------:R-:W-:Y:S01]  /*08c0*/  IMAD R43, R6, c[0x0][0x248], RZ ;  /* 0x00009200062b7a24 */ /* 0x000fe200078e02ff */
[----:B------:R-:W-:Y:S01]  /*08d0*/  MOV R9, c[0x0][0x248] ;  /* 0x0000920000097a02 */ /* 0x000fe20000000f00 */
[----:B------:R-:W-:Y:S01]  /*08e0*/  USHF.R.S32.HI UR8, URZ, 0x1f, UR8 ;  /* 0x0000001f3f087899 */ /* 0x000fe20008011408 */
[C---:B------:R-:W-:Y:S01]  /*08f0*/  IMAD R5, R16.reuse, UR5, R5 ;  /* 0x0000000510057c24 */ /* 0x040fe2000f8e0205 */
[----:B------:R-:W-:Y:S01]  /*0900*/  ULDC UR5, c[0x0][0x248] ;  /* 0x0000920000057ab9 */ /* 0x000fe20000000800 */
[----:B------:R-:W-:Y:S01]  /*0910*/  MOV R6, c[0x0][0x1d8] ;  /* 0x0000760000067a02 */ /* 0x000fe20000000f00 */
[----:B------:R-:W-:Y:S01]  /*0920*/  USHF.R.S32.HI UR5, URZ, 0x1f, UR5 ;  /* 0x0000001f3f057899 */ /* 0x000fe20008011405 */
[----:B------:R-:W-:-:S04]  /*0930*/  IMAD.WIDE.U32 R2, R16, R3, c[0x0][0x260] ;  /* 0x0000980010027625 */ /* 0x000fc800078e0003 */
[----:B------:R-:W-:Y:S01]  /*0940*/  IMAD R45, R7, c[0x0][0x1d8], RZ ;  /* 0x00007600072d7a24 */ /* 0x000fe200078e02ff */
[----:B------:R-:W-:Y:S01]  /*0950*/  IADD3 R3, R3, R5, RZ ;  /* 0x0000000503037210 */ /* 0x000fe20007ffe0ff */
[----:B------:R-:W-:Y:S01]  /*0960*/  IMAD R44, R8, c[0x0][0x1d8], RZ ;  /* 0x00007600082c7a24 */ /* 0x000fe200078e02ff */
[----:B------:R-:W-:Y:S01]  /*0970*/  MOV R5, c[0x0][0x284] ;  /* 0x0000a10000057a02 */ /* 0x000fe20000000f00 */
[----:B------:R-:W-:Y:S01]  /*0980*/  IMAD R46, R22, c[0x0][0x1d8], RZ ;  /* 0x00007600162e7a24 */ /* 0x000fe200078e02ff */
[----:B------:R-:W-:Y:S01]  /*0990*/  IADD3 R4, P0, R2, c[0x0][0x284], RZ ;  /* 0x0000a10002047a10 */ /* 0x000fe20007f1e0ff */
[----:B------:R-:W-:Y:S02]  /*09a0*/  IMAD R51, R23, c[0x0][0x1d8], RZ ;  /* 0x0000760017337a24 */ /* 0x000fe400078e02ff */
[----:B------:R-:W-:Y:S01]  /*09b0*/  IMAD.WIDE.U32 R8, R16, R9, c[0x0][0x228] ;  /* 0x00008a0010087625 */ /* 0x000fe200078e0009 */
[----:B------:R-:W-:-:S03]  /*09c0*/  LEA.HI.X.SX32 R5, R5, R3, 0x1, P0 ;  /* 0x0000000305057211 */ /* 0x000fc600000f0eff */
[-C--:B------:R-:W-:Y:S02]  /*09d0*/  IMAD.WIDE.U32 R12, R18, R6.reuse, c[0x0][0x1b8] ;  /* 0x00006e00120c7625 */ /* 0x080fe400078e0006 */
[----:B------:R0:W5:Y:S02]  /*09e0*/  LDG.E R55, [R4.64] ;  /* 0x0000000a04377981 */ /* 0x000164000c1e1900 */
[----:B------:R-:W-:-:S04]  /*09f0*/  IMAD.WIDE.U32 R14, R21, R6, c[0x0][0x1b8] ;  /* 0x00006e00150e7625 */ /* 0x000fc800078e0006 */
[----:B------:R-:W-:-:S04]  /*0a00*/  IMAD.WIDE.U32 R10, R19, R6, c[0x0][0x1b8] ;  /* 0x00006e00130a7625 */ /* 0x000fc800078e0006 */
[----:B------:R-:W-:Y:S02]  /*0a10*/  IMAD R43, R16, UR5, R43 ;  /* 0x00000005102b7c24 */ /* 0x000fe4000f8e022b */
[----:B------:R-:W-:-:S03]  /*0a20*/  IMAD.WIDE.U32 R6, R20, R6, c[0x0][0x1b8] ;  /* 0x00006e0014067625 */ /* 0x000fc600078e0006 */
[----:B------:R-:W-:Y:S01]  /*0a30*/  IADD3 R9, R9, R43, RZ ;  /* 0x0000002b09097210 */ /* 0x000fe20007ffe0ff */
[----:B------:R-:W-:Y:S01]  /*0a40*/  IMAD R45, R18, UR8, R45 ;  /* 0x00000008122d7c24 */ /* 0x000fe2000f8e022d */
[----:B------:R1:W5:Y:S01]  /*0a50*/  LDG.E R43, [R2.64] ;  /* 0x0000000a022b7981 */ /* 0x000362000c1e1900 */
[----:B------:R-:W-:Y:S02]  /*0a60*/  IMAD R47, R21, UR8, R44 ;  /* 0x00000008152f7c24 */ /* 0x000fe4000f8e022c */
[----:B------:R-:W-:Y:S01]  /*0a70*/  IMAD R49, R19, UR8, R46 ;  /* 0x0000000813317c24 */ /* 0x000fe2000f8e022e */
[----:B------:R-:W-:Y:S01]  /*0a80*/  IADD3 R13, R13, R45, RZ ;  /* 0x0000002d0d0d7210 */ /* 0x000fe20007ffe0ff */
[----:B------:R-:W-:Y:S01]  /*0a90*/  IMAD R51, R20, UR8, R51 ;  /* 0x0000000814337c24 */ /* 0x000fe2000f8e0233 */
[----:B------:R-:W-:Y:S01]  /*0aa0*/  IADD3 R15, R15, R47, RZ ;  /* 0x0000002f0f0f7210 */ /* 0x000fe20007ffe0ff */
[----:B------:R2:W5:Y:S01]  /*0ab0*/  LDG.E R8, [R8.64] ;  /* 0x0000000a08087981 */ /* 0x000562000c1e1900 */
[----:B------:R-:W-:-:S02]  /*0ac0*/  IADD3 R11, R11, R49, RZ ;  /* 0x000000310b0b7210 */ /* 0x000fc40007ffe0ff */
[----:B------:R-:W-:Y:S01]  /*0ad0*/  IADD3 R7, R7, R51, RZ ;  /* 0x0000003307077210 */ /* 0x000fe20007ffe0ff */
[----:B------:R0:W5:Y:S04]  /*0ae0*/  LDG.E R45, [R12.64] ;  /* 0x0000000a0c2d7981 */ /* 0x000168000c1e1900 */
[----:B------:R0:W5:Y:S04]  /*0af0*/  LDG.E R44, [R12.64+0x4] ;  /* 0x0000040a0c2c7981 */ /* 0x000168000c1e1900 */
[----:B------:R0:W5:Y:S04]  /*0b00*/  LDG.E R48, [R12.64+0x8] ;  /* 0x0000080a0c307981 */ /* 0x000168000c1e1900 */
[----:B------:R0:W5:Y:S04]  /*0b10*/  LDG.E R47, [R14.64] ;  /* 0x0000000a0e2f7981 */ /* 0x000168000c1e1900 */
[----:B------:R0:W5:Y:S04]  /*0b20*/  LDG.E R46, [R14.64+0x4] ;  /* 0x0000040a0e2e7981 */ /* 0x000168000c1e1900 */
[----:B------:R0:W5:Y:S04]  /*0b30*/  LDG.E R51, [R14.64+0x8] ;  /* 0x0000080a0e337981 */ /* 0x000168000c1e1900 */
[----:B------:R0:W5:Y:S04]  /*0b40*/  LDG.E R50, [R10.64] ;  /* 0x0000000a0a327981 */ /* 0x000168000c1e1900 */
[----:B------:R0:W5:Y:S04]  /*0b50*/  LDG.E R49, [R10.64+0x4] ;  /* 0x0000040a0a317981 */ /* 0x000168000c1e1900 */
[----:B------:R0:W5:Y:S04]  /*0b60*/  LDG.E R53, [R10.64+0x8] ;  /* 0x0000080a0a357981 */ /* 0x000168000c1e1900 */
[----:B------:R0:W5:Y:S04]  /*0b70*/  LDG.E R52, [R6.64] ;  /* 0x0000000a06347981 */ /* 0x000168000c1e1900 */
[----:B--2---:R0:W5:Y:S04]  /*0b80*/  LDG.E R9, [R6.64+0x4] ;  /* 0x0000040a06097981 */ /* 0x004168000c1e1900 */
[----:B------:R0:W5:Y:S01]  /*0b90*/  LDG.E R54, [R6.64+0x8] ;  /* 0x0000080a06367981 */ /* 0x000162000c1e1900 */
[----:B-1----:R-:W-:-:S04]  /*0ba0*/  IADD3 R2, R0, 0x1800000, RZ ;  /* 0x0180000000027810 */ /* 0x002fc80007ffe0ff */
[----:B------:R-:W-:-:S04]  /*0bb0*/  LOP3.LUT R2, R2, 0x7f800000, RZ, 0xc0, !PT ;  /* 0x7f80000002027812 */ /* 0x000fc800078ec0ff */
[----:B------:R-:W-:Y:S01]  /*0bc0*/  ISETP.GT.U32.AND P0, PT, R2, 0x1ffffff, PT ;  /* 0x01ffffff0200780c */ /* 0x000fe20003f04070 */
[----:B------:R-:W-:-:S12]  /*0bd0*/  BSSY B0, `(.L_x_1347) ;  /* 0x000000a000007945 */ /* 0x000fd80003800000 */
[----:B------:R-:W-:Y:S05]  /*0be0*/  @P0 BRA `(.L_x_1348) ;  /* 0x0000004000000947 */ /* 0x000fea0003800000 */
[----:B0-----:R-:W-:Y:S02]  /*0bf0*/  MOV R4, 0xc10 ;  /* 0x00000c1000047802 */ /* 0x001fe40000000f00 */
[----:B-----5:R-:W-:Y:S05]  /*0c00*/  CALL.REL.NOINC `($__internal_32_$__cuda_sm20_rcp_rn_f32_slowpath) ;  /* 0x0000105000007944 */ /* 0x020fea0003c00000 */
[----:B------:R-:W-:Y:S01]  /*0c10*/  MOV R6, R11 ;  /* 0x0000000b00067202 */ /* 0x000fe20000000f00 */
[----:B------:R-:W-:Y:S05]  /*0c20*/  BRA `(.L_x_1349) ;  /* 0x0000004000007947 */ /* 0x000fea0003800000 */
.L_x_1348:
[----:B0-----:R-:W0:Y:S02]  /*0c30*/  MUFU.RCP R3, R0 ;  /* 0x0000000000037308 */ /* 0x001e240000001000 */
[----:B0-----:R-:W-:-:S04]  /*0c40*/  FFMA R2, R3, R0, -1 ;  /* 0xbf80000003027423 */ /* 0x001fc80000000000 */
[----:B------:R-:W-:-:S04]  /*0c50*/  FADD.FTZ R2, -R2, -RZ ;  /* 0x800000ff02027221 */ /* 0x000fc80000010100 */
[----:B------:R-:W-:Y:S02]  /*0c60*/  FFMA R6, R3, R2, R3 ;  /* 0x0000000203067223 */ /* 0x000fe40000000003 */
.L_x_1349:
[----:B------:R-:W-:Y:S05]  /*0c70*/  BSYNC B0 ;  /* 0x0000000000007941 */ /* 0x000fea0003800000 */
.L_x_1347:
[----:B0-----:R-:W-:Y:S01]  /*0c80*/  IADD3 R0, R42, 0x1800000, RZ ;  /* 0x018000002a007810 */ /* 0x001fe20007ffe0ff */
        /* <DEDUP_REMOVED lines=10> */
[----:B-----5:R-:W-:Y:S05]  /*0d30*/  CALL.REL.NOINC `($__internal_32_$__cuda_sm20_rcp_rn_f32_slowpath) ;  /* 0x00000f2000007944 */ /* 0x020fea0003c00000 */
[----:B------:R-:W-:Y:S05]  /*0d40*/  BRA `(.L_x_1352) ;  /* 0x0000004000007947 */ /* 0x000fea0003800000 */
.L_x_1351:
[----:B------:R-:W0:Y:S02]  /*0d50*/  MUFU.RCP R11, R42 ;  /* 0x0000002a000b7308 */ /* 0x000e240000001000 */
[----:B0-----:R-:W-:-:S04]  /*0d60*/  FFMA R0, R11, R42, -1 ;  /* 0xbf8000000b007423 */ /* 0x001fc8000000002a */
[----:B------:R-:W-:-:S04]  /*0d70*/  FADD.FTZ R0, -R0, -RZ ;  /* 0x800000ff00007221 */ /* 0x000fc80000010100 */
[----:B------:R-:W-:Y:S02]  /*0d80*/  FFMA R11, R11, R0, R11 ;  /* 0x000000000b0b7223 */ /* 0x000fe4000000000b */
.L_x_1352:
[----:B------:R-:W-:Y:S05]  /*0d90*/  BSYNC B0 ;  /* 0x0000000000007941 */ /* 0x000fea0003800000 */
.L_x_1350:
[----:B------:R-:W-:Y:S01]  /*0da0*/  FADD R2, -R30, R28 ;  /* 0x0000001c1e027221 */ /* 0x000fe20000000100 */
[----:B0-----:R-:W-:Y:S01]  /*0db0*/  FADD R0, -R27, R33 ;  /* 0x000000211b007221 */ /* 0x001fe20000000100 */
[----:B------:R-:W-:Y:S01]  /*0dc0*/  FADD R3, -R31, R29 ;  /* 0x0000001d1f037221 */ /* 0x000fe20000000100 */
[----:B------:R-:W-:Y:S01]  /*0dd0*/  FMUL R7, R41, R6 ;  /* 0x0000000629077220 */ /* 0x000fe20000400000 */
[----:B------:R-:W-:Y:S01]  /*0de0*/  FMUL R5, R2, R2 ;  /* 0x0000000202057220 */ /* 0x000fe20000400000 */
[-C--:B------:R-:W-:Y:S01]  /*0df0*/  FMUL R36, R36, R11.reuse ;  /* 0x0000000b24247220 */ /* 0x080fe20000400000 */
[----:B------:R-:W-:Y:S01]  /*0e00*/  FMUL R39, R39, R6 ;  /* 0x0000000627277220 */ /* 0x000fe20000400000 */
[----:B------:R-:W-:Y:S01]  /*0e10*/  FMUL R38, R38, R11 ;  /* 0x0000000b26267220 */ /* 0x000fe20000400000 */
[----:B------:R-:W-:Y:S01]  /*0e20*/  FFMA R4, R0, R0, R5 ;  /* 0x0000000000047223 */ /* 0x000fe20000000005 */
[-C--:B------:R-:W-:Y:S01]  /*0e30*/  FMUL R5, R40, R6.reuse ;  /* 0x0000000628057220 */ /* 0x080fe20000400000 */
[----:B------:R-:W-:Y:S01]  /*0e40*/  BSSY B0, `(.L_x_1353) ;  /* 0x0000016000007945 */ /* 0x000fe20003800000 */
[-C--:B------:R-:W-:Y:S01]  /*0e50*/  FMUL R7, R7, R6.reuse ;  /* 0x0000000607077220 */ /* 0x080fe20000400000 */
[----:B------:R-:W-:Y:S01]  /*0e60*/  FFMA R4, R3, R3, R4 ;  /* 0x0000000303047223 */ /* 0x000fe20000000004 */
[-C--:B------:R-:W-:Y:S01]  /*0e70*/  FMUL R10, R5, R6.reuse ;  /* 0x00000006050a7220 */ /* 0x080fe20000400000 */
[-C--:B------:R-:W-:Y:S01]  /*0e80*/  FMUL R14, R14, R11.reuse ;  /* 0x0000000b0e0e7220 */ /* 0x080fe20000400000 */
[----:B------:R-:W-:Y:S01]  /*0e90*/  FMUL R13, R36, R11 ;  /* 0x0000000b240d7220 */ /* 0x000fe20000400000 */
[----:B------:R0:W1:Y:S01]  /*0ea0*/  MUFU.RSQ R5, R4 ;  /* 0x0000000400057308 */ /* 0x0000620000001400 */
[----:B------:R-:W-:Y:S01]  /*0eb0*/  IADD3 R12, R4, -0xd000000, RZ ;  /* 0xf3000000040c7810 */ /* 0x000fe20007ffe0ff */
[----:B------:R-:W-:-:S03]  /*0ec0*/  FMUL R6, R39, R6 ;  /* 0x0000000627067220 */ /* 0x000fc60000400000 */
[----:B------:R-:W-:Y:S01]  /*0ed0*/  ISETP.GT.U32.AND P0, PT, R12, 0x727fffff, PT ;  /* 0x727fffff0c00780c */ /* 0x000fe20003f04070 */
[----:B------:R-:W-:-:S04]  /*0ee0*/  FMUL R12, R37, R11 ;  /* 0x0000000b250c7220 */ /* 0x000fc80000400000 */
[-C--:B------:R-:W-:Y:S01]  /*0ef0*/  FMUL R12, R12, R11.reuse ;  /* 0x0000000b0c0c7220 */ /* 0x080fe20000400000 */
[----:B------:R-:W-:-:S07]  /*0f00*/  FMUL R11, R38, R11 ;  /* 0x0000000b260b7220 */ /* 0x000fce0000400000 */
[----:B------:R-:W-:Y:S05]  /*0f10*/  @!P0 BRA `(.L_x_1354) ;  /* 0x0000004000008947 */ /* 0x000fea0003800000 */
[----:B01----:R-:W-:Y:S02]  /*0f20*/  MOV R15, 0xf40 ;  /* 0x00000f40000f7802 */ /* 0x003fe40000000f00 */
[----:B-----5:R-:W-:Y:S05]  /*0f30*/  CALL.REL.NOINC `($__internal_33_$__cuda_sm20_sqrt_rn_f32_slowpath) ;  /* 0x0000108000007944 */ /* 0x020fea0003c00000 */
[----:B------:R-:W-:Y:S01]  /*0f40*/  MOV R15, R57 ;  /* 0x00000039000f7202 */ /* 0x000fe20000000f00 */
[----:B------:R-:W-:Y:S05]  /*0f50*/  BRA `(.L_x_1355) ;  /* 0x0000004000007947 */ /* 0x000fea0003800000 */
.L_x_1354:
[----:B01----:R-:W-:Y:S01]  /*0f60*/  FMUL.FTZ R15, R4, R5 ;  /* 0x00000005040f7220 */ /* 0x003fe20000410000 */
[----:B------:R-:W-:-:S03]  /*0f70*/  FMUL.FTZ R5, R5, 0.5 ;  /* 0x3f00000005057820 */ /* 0x000fc60000410000 */
[----:B------:R-:W-:-:S04]  /*0f80*/  FFMA R4, -R15, R15, R4 ;  /* 0x0000000f0f047223 */ /* 0x000fc80000000104 */
[----:B------:R-:W-:Y:S02]  /*0f90*/  FFMA R15, R4, R5, R15 ;  /* 0x00000005040f7223 */ /* 0x000fe4000000000f */
.L_x_1355:
[----:B------:R-:W-:Y:S05]  /*0fa0*/  BSYNC B0 ;  /* 0x0000000000007941 */ /* 0x000fea0003800000 */
.L_x_1353:
        /* <DEDUP_REMOVED lines=16> */
[----:B-----5:R-:W-:Y:S05]  /*10b0*/  CALL.REL.NOINC `($__internal_34_$__cuda_sm3x_div_rn_noftz_f32_slowpath) ;  /* 0x0000106000007944 */ /* 0x020fea0003c00000 */
[----:B0-----:R-:W-:Y:S02]  /*10c0*/  MOV R36, R3 ;  /* 0x0000000300247202 */ /* 0x001fe40000000f00 */
.L_x_1359:
[----:B------:R-:W-:Y:S05]  /*10d0*/  BSYNC B1 ;  /* 0x0000000000017941 */ /* 0x000fea0003800000 */
.L_x_1358:
        /* <DEDUP_REMOVED lines=12> */
[----:B-----5:R-:W-:Y:S05]  /*11a0*/  CALL.REL.NOINC `($__internal_34_$__cuda_sm3x_div_rn_noftz_f32_slowpath) ;  /* 0x00000f7000007944 */ /* 0x020fea0003c00000 */
[----:B0-----:R-:W-:Y:S02]  /*11b0*/  MOV R37, R3 ;  /* 0x0000000300257202 */ /* 0x001fe40000000f00 */
.L_x_1361:
[----:B------:R-:W-:Y:S05]  /*11c0*/  BSYNC B1 ;  /* 0x0000000000017941 */ /* 0x000fea0003800000 */
.L_x_1360:
        /* <DEDUP_REMOVED lines=14> */
.L_x_1362:
[----:B------:R-:W-:Y:S05]  /*12b0*/  BSYNC B1 ;  /* 0x0000000000017941 */ /* 0x000fea0003800000 */
.L_x_1357:
[----:B------:R-:W-:Y:S05]  /*12c0*/  BSYNC B0 ;  /* 0x0000000000007941 */ /* 0x000fea0003800000 */
.L_x_1356:
[----:B------:R-:W-:Y:S01]  /*12d0*/  FMNMX R0, R14, -1, !PT ;  /* 0xbf8000000e007809 */ /* 0x000fe20007800000 */
[----:B------:R-:W-:Y:S01]  /*12e0*/  FADD R41, R24, -R33 ;  /* 0x8000002118297221 */ /* 0x000fe20000000000 */
[----:B------:R-:W-:Y:S01]  /*12f0*/  MOV R3, 0x3f000000 ;  /* 0x3f00000000037802 */ /* 0x000fe20000000f00 */
[--C-:B------:R-:W-:Y:S01]  /*1300*/  FADD R5, R27, -R32.reuse ;  /* 0x800000201b057221 */ /* 0x100fe20000000000 */
[----:B------:R-:W-:Y:S01]  /*1310*/  FMNMX R0, R0, 1, PT ;  /* 0x3f80000000007809 */ /* 0x000fe20003800000 */
[----:B------:R-:W-:Y:S01]  /*1320*/  FADD R33, -R33, R32 ;  /* 0x0000002021217221 */ /* 0x000fe20000000100 */
[C---:B------:R-:W-:Y:S01]  /*1330*/  FADD R14, R30.reuse, -R35 ;  /* 0x800000231e0e7221 */ /* 0x040fe20000000000 */
[----:B------:R-:W-:Y:S01]  /*1340*/  FADD R32, R30, -R25 ;  /* 0x800000191e207221 */ /* 0x000fe20000000000 */
[----:B------:R-:W-:Y:S01]  /*1350*/  FADD R30, R25, -R28 ;  /* 0x8000001c191e7221 */ /* 0x000fe20000000000 */
[----:B------:R-:W-:Y:S01]  /*1360*/  FFMA R2, -|R0|, R3, 0.5 ;  /* 0x3f00000000027423 */ /* 0x000fe20000000303 */
[----:B------:R-:W-:Y:S01]  /*1370*/  FADD R28, -R28, R35 ;  /* 0x000000231c1c7221 */ /* 0x000fe20000000100 */
[----:B------:R-:W-:Y:S01]  /*1380*/  FSETP.NEU.AND P1, PT, |R0|, 1, PT ;  /* 0x3f8000000000780b */ /* 0x000fe20003f2d200 */
[----:B------:R-:W-:Y:S01]  /*1390*/  FMUL R25, R6, R12 ;  /* 0x0000000c06197220 */ /* 0x000fe20000400000 */
[----:B------:R-:W0:Y:S01]  /*13a0*/  MUFU.RSQ R57, R2 ;  /* 0x0000000200397308 */ /* 0x000e220000001400 */
[----:B------:R-:W-:Y:S01]  /*13b0*/  FMUL R28, R28, R37 ;  /* 0x000000251c1c7220 */ /* 0x000fe20000400000 */
[----:B------:R-:W-:Y:S01]  /*13c0*/  FADD R39, R27, -R24 ;  /* 0x800000181b277221 */ /* 0x000fe20000000000 */
[----:B------:R-:W-:Y:S01]  /*13d0*/  FSETP.GT.AND P0, PT, |R0|, 0.56000000238418579102, PT ;  /* 0x3f0f5c290000780b */ /* 0x000fe20003f04200 */
[C---:B------:R-:W-:Y:S01]  /*13e0*/  FADD R3, R31.reuse, -R34 ;  /* 0x800000221f037221 */ /* 0x040fe20000000000 */
[----:B------:R-:W-:Y:S01]  /*13f0*/  FFMA R24, R10, R11, -R25 ;  /* 0x0000000b0a187223 */ /* 0x000fe20000000819 */
[----:B------:R-:W-:Y:S01]  /*1400*/  FADD R31, R31, -R26 ;  /* 0x8000001a1f1f7221 */ /* 0x000fe20000000000 */
[----:B------:R-:W-:Y:S01]  /*1410*/  FADD R27, R26, -R29 ;  /* 0x8000001d1a1b7221 */ /* 0x000fe20000000000 */
[-C--:B------:R-:W-:Y:S01]  /*1420*/  FMUL R30, R30, R37.reuse ;  /* 0x000000251e1e7220 */ /* 0x080fe20000400000 */
[-C--:B------:R-:W-:Y:S01]  /*1430*/  FMUL R26, R32, R37.reuse ;  /* 0x00000025201a7220 */ /* 0x080fe20000400000 */
[-C--:B------:R-:W-:Y:S01]  /*1440*/  FFMA R28, R33, R4.reuse, R28 ;  /* 0x00000004211c7223 */ /* 0x080fe2000000001c */
[----:B------:R-:W-:Y:S01]  /*1450*/  FMUL R14, R14, R37 ;  /* 0x000000250e0e7220 */ /* 0x000fe20000400000 */
[----:B------:R-:W-:Y:S01]  /*1460*/  FMUL R33, R7, R11 ;  /* 0x0000000b07217220 */ /* 0x000fe20000400000 */
[----:B------:R-:W-:Y:S01]  /*1470*/  FMUL R37, R24, R37 ;  /* 0x0000002518257220 */ /* 0x000fe20000400000 */
[-C--:B------:R-:W-:Y:S01]  /*1480*/  FFMA R24, R41, R4.reuse, R30 ;  /* 0x0000000429187223 */ /* 0x080fe2000000001e */
[-C--:B------:R-:W-:Y:S01]  /*1490*/  FFMA R30, R39, R4.reuse, R26 ;  /* 0x00000004271e7223 */ /* 0x080fe2000000001a */
[----:B0-----:R-:W-:Y:S01]  /*14a0*/  FMUL R2, R2, R57 ;  /* 0x0000003902027220 */ /* 0x001fe20000400000 */
[----:B------:R-:W-:Y:S01]  /*14b0*/  FMUL R57, R57, 0.5 ;  /* 0x3f00000039397820 */ /* 0x000fe20000400000 */
[----:B------:R-:W-:Y:S01]  /*14c0*/  FFMA R26, R6, R13, -R33 ;  /* 0x0000000d061a7223 */ /* 0x000fe20000000821 */
[----:B------:R-:W-:Y:S01]  /*14d0*/  FADD R29, -R29, R34 ;  /* 0x000000221d1d7221 */ /* 0x000fe20000000100 */
[----:B------:R-:W-:Y:S01]  /*14e0*/  MOV R33, 0x3d10ecef ;  /* 0x3d10ecef00217802 */ /* 0x000fe20000000f00 */
[----:B------:R-:W-:Y:S01]  /*14f0*/  FFMA R57, -R2, R57, 0.5 ;  /* 0x3f00000002397423 */ /* 0x000fe20000000139 */
[----:B------:R-:W-:Y:S01]  /*1500*/  FFMA R34, R26, R4, R37 ;  /* 0x000000041a227223 */ /* 0x000fe20000000025 */
[----:B------:R-:W-:Y:S01]  /*1510*/  FFMA R28, R29, R36, R28 ;  /* 0x000000241d1c7223 */ /* 0x000fe2000000001c */
[----:B------:R-:W-:Y:S01]  /*1520*/  FFMA R32, R5, R4, R14 ;  /* 0x0000000405207223 */ /* 0x000fe2000000000e */
[----:B------:R-:W-:Y:S01]  /*1530*/  FFMA R57, R2, R57, R2 ;  /* 0x0000003902397223 */ /* 0x000fe20000000002 */
[-C--:B------:R-:W-:Y:S01]  /*1540*/  FFMA R27, R27, R36.reuse, R24 ;  /* 0x000000241b1b7223 */ /* 0x080fe20000000018 */
[----:B------:R-:W-:Y:S01]  /*1550*/  FMUL R24, R10, R13 ;  /* 0x0000000d0a187220 */ /* 0x000fe20000400000 */
[----:B------:R-:W-:Y:S01]  /*1560*/  FFMA R32, R3, R36, R32 ;  /* 0x0000002403207223 */ /* 0x000fe20000000020 */
[-C--:B------:R-:W-:Y:S01]  /*1570*/  FMUL R35, R12, R28.reuse ;  /* 0x0000001c0c237220 */ /* 0x080fe20000400000 */
[----:B------:R-:W-:Y:S01]  /*1580*/  FSEL R57, R57, RZ, P1 ;  /* 0x000000ff39397208 */ /* 0x000fe20000800000 */
[----:B------:R-:W-:Y:S01]  /*1590*/  FMUL R37, R11, R28 ;  /* 0x0000001c0b257220 */ /* 0x000fe20000400000 */
[----:B------:R-:W-:Y:S01]  /*15a0*/  FSETP.GT.AND P1, PT, R0, 0.56000000238418579102, PT ;  /* 0x3f0f5c290000780b */ /* 0x000fe20003f24000 */
[----:B------:R-:W-:Y:S01]  /*15b0*/  FFMA R31, R31, R36, R30 ;  /* 0x000000241f1f7223 */ /* 0x000fe2000000001e */
[----:B------:R-:W-:Y:S01]  /*15c0*/  FSEL R57, R57, |R0|, P0 ;  /* 0x4000000039397208 */ /* 0x000fe20000000000 */
[-C--:B------:R-:W-:Y:S01]  /*15d0*/  FMUL R5, R7, R15.reuse ;  /* 0x0000000f07057220 */ /* 0x080fe20000400000 */
[CC--:B------:R-:W-:Y:S01]  /*15e0*/  FMUL R25, R13.reuse, R15.reuse ;  /* 0x0000000f0d197220 */ /* 0x0c0fe20000400000 */
[-C--:B------:R-:W-:Y:S01]  /*15f0*/  FMUL R30, R13, R32.reuse ;  /* 0x000000200d1e7220 */ /* 0x080fe20000400000 */
[----:B------:R-:W-:Y:S01]  /*1600*/  LOP3.LUT R0, R57, 0x80000000, R0, 0xf8, !PT ;  /* 0x8000000039007812 */ /* 0x000fe200078ef800 */
[C---:B------:R-:W-:Y:S01]  /*1610*/  FMUL R39, R11.reuse, R32 ;  /* 0x000000200b277220 */ /* 0x040fe20000400000 */
[-C--:B------:R-:W-:Y:S01]  /*1620*/  FMUL R4, R11, R15.reuse ;  /* 0x0000000f0b047220 */ /* 0x080fe20000400000 */
[-C--:B------:R-:W-:Y:S01]  /*1630*/  FMUL R2, R10, R15.reuse ;  /* 0x0000000f0a027220 */ /* 0x080fe20000400000 */
[----:B------:R-:W-:Y:S01]  /*1640*/  FMUL R14, R12, R15 ;  /* 0x0000000f0c0e7220 */ /* 0x000fe20000400000 */
[----:B------:R-:W-:Y:S01]  /*1650*/  FMUL R26, R0, R0 ;  /* 0x00000000001a7220 */ /* 0x000fe20000400000 */
[----:B------:R-:W-:Y:S01]  /*1660*/  FFMA R11, R10, R27, R35 ;  /* 0x0000001b0a0b7223 */ /* 0x000fe20000000023 */
[----:B-----5:R-:W-:Y:S01]  /*1670*/  FMUL R44, R44, R5 ;  /* 0x000000052c2c7220 */ /* 0x020fe20000400000 */
[----:B------:R-:W-:Y:S01]  /*1680*/  FMUL R46, R46, R25 ;  /* 0x000000192e2e7220 */ /* 0x000fe20000400000 */
[----:B------:R-:W-:Y:S01]  /*1690*/  FFMA R29, R26, R33, 0.016980519518256187439 ;  /* 0x3c8b1abb1a1d7423 */ /* 0x000fe20000000021 */
[----:B------:R-:W-:Y:S01]  /*16a0*/  FMUL R3, R6, R15 ;  /* 0x0000000f06037220 */ /* 0x000fe20000400000 */
[----:B------:R-:W-:Y:S01]  /*16b0*/  FFMA R45, R45, R2, R44 ;  /* 0x000000022d2d7223 */ /* 0x000fe2000000002c */
[----:B------:R-:W-:Y:S01]  /*16c0*/  FFMA R46, R47, R14, R46 ;  /* 0x0000000e2f2e7223 */ /* 0x000fe2000000002e */
[----:B------:R-:W-:Y:S01]  /*16d0*/  FFMA R33, R26, R29, 0.030762933194637298584 ;  /* 0x3cfc028c1a217423 */ /* 0x000fe2000000001d */
[----:B------:R-:W-:Y:S01]  /*16e0*/  FFMA R29, R7, R12, -R24 ;  /* 0x0000000c071d7223 */ /* 0x000fe20000000818 */
[----:B------:R-:W-:Y:S01]  /*16f0*/  FMUL R24, R13, R28 ;  /* 0x0000001c0d187220 */ /* 0x000fe20000400000 */
[----:B------:R-:W-:Y:S01]  /*1700*/  FMUL R28, R12, R32 ;  /* 0x000000200c1c7220 */ /* 0x000fe20000400000 */
[----:B------:R-:W-:Y:S01]  /*1710*/  FFMA R33, R26, R33, 0.044709417968988418579 ;  /* 0x3d3721391a217423 */ /* 0x000fe20000000021 */
[----:B------:R-:W-:Y:S01]  /*1720*/  FFMA R29, R29, R36, R34 ;  /* 0x000000241d1d7223 */ /* 0x000fe20000000022 */
[C---:B------:R-:W-:Y:S01]  /*1730*/  FFMA R12, R7.reuse, R27, R24 ;  /* 0x0000001b070c7223 */ /* 0x040fe20000000018 */
[----:B------:R-:W-:Y:S01]  /*1740*/  FFMA R13, R10, R31, R28 ;  /* 0x0000001f0a0d7223 */ /* 0x000fe2000000001c */
[----:B------:R-:W-:Y:S01]  /*1750*/  FFMA R33, R26, R33, 0.074989043176174163818 ;  /* 0x3d9993db1a217423 */ /* 0x000fe20000000021 */
[----:B------:R-:W-:Y:S01]  /*1760*/  FFMA R10, R7, R31, R30 ;  /* 0x0000001f070a7223 */ /* 0x000fe2000000001e */
[C---:B------:R-:W-:Y:S01]  /*1770*/  FFMA R24, R6.reuse, R27, R37 ;  /* 0x0000001b06187223 */ /* 0x040fe20000000025 */
[----:B------:R-:W-:Y:S01]  /*1780*/  FFMA R31, R6, R31, R39 ;  /* 0x0000001f061f7223 */ /* 0x000fe20000000027 */
[C---:B------:R-:W-:Y:S01]  /*1790*/  FFMA R33, R26.reuse, R33, 0.16666707396507263184 ;  /* 0x3e2aaac61a217423 */ /* 0x040fe20000000021 */
[----:B------:R-:W-:Y:S01]  /*17a0*/  MOV R27, 0x3fd774eb ;  /* 0x3fd774eb001b7802 */ /* 0x000fe20000000f00 */
[----:B------:R-:W-:Y:S01]  /*17b0*/  FMUL R49, R49, R12 ;  /* 0x0000000c31317220 */ /* 0x000fe20000400000 */
[----:B------:R-:W-:Y:S01]  /*17c0*/  FSETP.GEU.AND P2, PT, R29, RZ, PT ;  /* 0x000000ff1d00720b */ /* 0x000fe20003f4e000 */
[----:B------:R-:W-:Y:S01]  /*17d0*/  FMUL R33, R26, R33 ;  /* 0x000000211a217220 */ /* 0x000fe20000400000 */
[----:B------:R-:W-:Y:S01]  /*17e0*/  MOV R7, 0x3f800000 ;  /* 0x3f80000000077802 */ /* 0x000fe20000000f00 */
[----:B------:R-:W-:Y:S01]  /*17f0*/  FFMA R45, R48, R3, R45 ;  /* 0x00000003302d7223 */ /* 0x000fe2000000002d */
[----:B------:R-:W-:Y:S01]  /*1800*/  FFMA R46, R51, R4, R46 ;  /* 0x00000004332e7223 */ /* 0x000fe2000000002e */
[----:B------:R-:W-:Y:S01]  /*1810*/  FFMA R0, R0, R33, R0 ;  /* 0x0000002100007223 */ /* 0x000fe20000000000 */
[----:B------:R-:W-:Y:S01]  /*1820*/  FMUL R9, R9, R10 ;  /* 0x0000000a09097220 */ /* 0x000fe20000400000 */
[----:B------:R-:W-:Y:S01]  /*1830*/  FFMA R50, R50, R11, R49 ;  /* 0x0000000b32327223 */ /* 0x000fe20000000031 */
[----:B------:R-:W-:Y:S01]  /*1840*/  FSEL R7, -R7, 1, !P2 ;  /* 0x3f80000007077808 */ /* 0x000fe20005000100 */
[----:B------:R-:W-:Y:S01]  /*1850*/  FADD R45, R45, R46 ;  /* 0x0000002e2d2d7221 */ /* 0x000fe20000000000 */
[----:B------:R-:W-:Y:S01]  /*1860*/  FSEL R6, R0, -R0, P0 ;  /* 0x8000000000067208 */ /* 0x000fe20000000000 */
[----:B------:R-:W-:Y:S01]  /*1870*/  FFMA R9, R52, R13, R9 ;  /* 0x0000000d34097223 */ /* 0x000fe20000000009 */
[----:B------:R-:W-:Y:S01]  /*1880*/  FFMA R50, R53, R24, R50 ;  /* 0x0000001835327223 */ /* 0x000fe20000000032 */
[----:B------:R-:W-:Y:S01]  /*1890*/  ULDC UR5, c[0x0][0x2b8] ;  /* 0x0000ae0000057ab9 */ /* 0x000fe20000000800 */
[----:B------:R-:W-:Y:S01]  /*18a0*/  MOV R26, c[0x0][0x2b8] ;  /* 0x0000ae00001a7a02 */ /* 0x000fe20000000f00 */
[----:B------:R-:W-:Y:S01]  /*18b0*/  @!P1 FFMA R0, R27, 0.93318945169448852539, R6 ;  /* 0x3f6ee5811b009823 */ /* 0x000fe20000000006 */
[----:B------:R-:W-:Y:S01]  /*18c0*/  FFMA R54, R54, R31, R9 ;  /* 0x0000001f36367223 */ /* 0x000fe20000000009 */
[----:B------:R-:W-:Y:S01]  /*18d0*/  FADD R45, R45, R50 ;  /* 0x000000322d2d7221 */ /* 0x000fe20000000000 */
[----:B------:R-:W-:Y:S01]  /*18e0*/  USHF.R.S32.HI UR5, URZ, 0x1f, UR5 ;  /* 0x0000001f3f057899 */ /* 0x000fe20008011405 */
[----:B------:R-:W-:Y:S01]  /*18f0*/  @P0 FADD R0, R0, R0 ;  /* 0x0000000000000221 */ /* 0x000fe20000000000 */
[----:B------:R-:W-:Y:S01]  /*1900*/  IMAD R33, R23, c[0x0][0x2b8], RZ ;  /* 0x0000ae0017217a24 */ /* 0x000fe200078e02ff */
[----:B------:R-:W-:Y:S01]  /*1910*/  FADD R45, R45, R54 ;  /* 0x000000362d2d7221 */ /* 0x000fe20000000000 */
[----:B------:R-:W-:Y:S01]  /*1920*/  IMAD R22, R22, c[0x0][0x2b8], RZ ;  /* 0x0000ae0016167a24 */ /* 0x000fe200078e02ff */
[----:B------:R-:W-:Y:S01]  /*1930*/  FFMA R8, R7, R0, -R8 ;  /* 0x0000000007087223 */ /* 0x000fe20000000808 */
[----:B------:R-:W-:Y:S01]  /*1940*/  SHF.R.S32.HI R7, RZ, 0x1f, R18 ;  /* 0x0000001fff077819 */ /* 0x000fe20000011412 */
[----:B------:R-:W-:-:S02]  /*1950*/  IMAD R33, R20, UR5, R33 ;  /* 0x0000000514217c24 */ /* 0x000fc4000f8e0221 */
[----:B------:R-:W-:Y:S01]  /*1960*/  FMUL R0, R43, R8 ;  /* 0x000000082b007220 */ /* 0x000fe20000400000 */
[----:B------:R-:W-:Y:S01]  /*1970*/  SHF.R.S32.HI R8, RZ, 0x1f, R21 ;  /* 0x0000001fff087819 */ /* 0x000fe20000011415 */
[----:B------:R-:W-:Y:S02]  /*1980*/  IMAD R7, R7, c[0x0][0x2b8], RZ ;  /* 0x0000ae0007077a24 */ /* 0x000fe400078e02ff */
[----:B------:R-:W-:Y:S01]  /*1990*/  FFMA R0, R55, R45, R0 ;  /* 0x0000002d37007223 */ /* 0x000fe20000000000 */
[----:B------:R-:W-:Y:S01]  /*19a0*/  IADD3 R16, P0, R16, UR6, RZ ;  /* 0x0000000610107c10 */ /* 0x000fe2000ff1e0ff */
[----:B------:R-:W-:Y:S02]  /*19b0*/  IMAD R8, R8, c[0x0][0x2b8], RZ ;  /* 0x0000ae0008087a24 */ /* 0x000fe400078e02ff */
[----:B------:R-:W-:Y:S01]  /*19c0*/  IMAD R23, R18, UR5, R7 ;  /* 0x0000000512177c24 */ /* 0x000fe2000f8e0207 */
[----:B------:R-:W-:Y:S01]  /*19d0*/  FFMA R0, R0, -R15, RZ ;  /* 0x8000000f00007223 */ /* 0x000fe200000000ff */
[----:B------:R-:W-:Y:S01]  /*19e0*/  IMAD.WIDE.U32 R6, R18, R26, c[0x0][0x298] ;  /* 0x0000a60012067625 */ /* 0x000fe200078e001a */
[----:B------:R-:W-:-:S02]  /*19f0*/  IADD3.X R17, R17, UR4, RZ, P0, !PT ;  /* 0x0000000411117c10 */ /* 0x000fc400087fe4ff */
[----:B------:R-:W-:Y:S01]  /*1a00*/  FMUL R15, R2, R0 ;  /* 0x00000000020f7220 */ /* 0x000fe20000400000 */
[----:B------:R-:W-:Y:S01]  /*1a10*/  IMAD R27, R21, UR5, R8 ;  /* 0x00000005151b7c24 */ /* 0x000fe2000f8e0208 */
[----:B------:R-:W-:Y:S01]  /*1a20*/  IADD3 R7, R7, R23, RZ ;  /* 0x0000001707077210 */ /* 0x000fe20007ffe0ff */
[----:B------:R-:W-:Y:S01]  /*1a30*/  IMAD.WIDE.U32 R8, R21, R26, c[0x0][0x298] ;  /* 0x0000a60015087625 */ /* 0x000fe200078e001a */
[----:B------:R-:W-:Y:S01]  /*1a40*/  ISETP.GE.U32.AND P0, PT, R16, c[0x0][0x178], PT ;  /* 0x00005e0010007a0c */ /* 0x000fe20003f06070 */
[-C--:B------:R-:W-:Y:S01]  /*1a50*/  FMUL R5, R5, R0.reuse ;  /* 0x0000000005057220 */ /* 0x080fe20000400000 */
[----:B------:R-:W-:Y:S01]  /*1a60*/  FMUL R3, R3, R0 ;  /* 0x0000000003037220 */ /* 0x000fe20000400000 */
[----:B------:R-:W-:Y:S01]  /*1a70*/  IMAD R29, R19, UR5, R22 ;  /* 0x00000005131d7c24 */ /* 0x000fe2000f8e0216 */
[----:B------:R-:W-:Y:S01]  /*1a80*/  IADD3 R9, R9, R27, RZ ;  /* 0x0000001b09097210 */ /* 0x000fe20007ffe0ff */
[----:B------:R-:W-:Y:S01]  /*1a90*/  IMAD.WIDE.U32 R18, R19, R26, c[0x0][0x298] ;  /* 0x0000a60013127625 */ /* 0x000fe200078e001a */
[-C--:B------:R-:W-:Y:S01]  /*1aa0*/  FMUL R23, R14, R0.reuse ;  /* 0x000000000e177220 */ /* 0x080fe20000400000 */
[----:B------:R-:W-:Y:S01]  /*1ab0*/  FMUL R25, R25, R0 ;  /* 0x0000000019197220 */ /* 0x000fe20000400000 */
[----:B------:R0:W-:Y:S01]  /*1ac0*/  RED.E.ADD.F32.FTZ.RN.STRONG.GPU [R6.64], R15 ;  /* 0x0000000f0600798e */ /* 0x0001e2000c10e78a */
[----:B------:R-:W-:Y:S01]  /*1ad0*/  IMAD.WIDE.U32 R20, R20, R26, c[0x0][0x298] ;  /* 0x0000a60014147625 */ /* 0x000fe200078e001a */
[----:B------:R-:W-:Y:S01]  /*1ae0*/  ISETP.GE.U32.AND.EX P0, PT, R17, c[0x0][0x17c], PT, P0 ;  /* 0x00005f0011007a0c */ /* 0x000fe20003f06100 */
[-C--:B------:R-:W-:Y:S01]  /*1af0*/  FMUL R27, R4, R0.reuse ;  /* 0x00000000041b7220 */ /* 0x080fe20000400000 */
[----:B------:R-:W-:Y:S01]  /*1b00*/  IADD3 R19, R19, R29, RZ ;  /* 0x0000001d13137210 */ /* 0x000fe20007ffe0ff */
[-C--:B------:R-:W-:Y:S01]  /*1b10*/  FMUL R11, R11, R0.reuse ;  /* 0x000000000b0b7220 */ /* 0x080fe20000400000 */
[----:B------:R0:W-:Y:S01]  /*1b20*/  RED.E.ADD.F32.FTZ.RN.STRONG.GPU [R6.64+0x4], R5 ;  /* 0x000004050600798e */ /* 0x0001e2000c10e78a */
[----:B------:R-:W-:Y:S01]  /*1b30*/  IADD3 R21, R21, R33, RZ ;  /* 0x0000002115157210 */ /* 0x000fe20007ffe0ff */
[-C--:B------:R-:W-:Y:S01]  /*1b40*/  FMUL R29, R12, R0.reuse ;  /* 0x000000000c1d7220 */ /* 0x080fe20000400000 */
[-C--:B------:R-:W-:Y:S01]  /*1b50*/  FMUL R33, R24, R0.reuse ;  /* 0x0000000018217220 */ /* 0x080fe20000400000 */
[----:B------:R0:W-:Y:S01]  /*1b60*/  RED.E.ADD.F32.FTZ.RN.STRONG.GPU [R6.64+0x8], R3 ;  /* 0x000008030600798e */ /* 0x0001e2000c10e78a */
[-C--:B------:R-:W-:Y:S01]  /*1b70*/  FMUL R13, R13, R0.reuse ;  /* 0x000000000d0d7220 */ /* 0x080fe20000400000 */
[-C--:B------:R-:W-:Y:S01]  /*1b80*/  FMUL R35, R10, R0.reuse ;  /* 0x000000000a237220 */ /* 0x080fe20000400000 */
[----:B------:R-:W-:Y:S01]  /*1b90*/  FMUL R31, R31, R0 ;  /* 0x000000001f1f7220 */ /* 0x000fe20000400000 */
[----:B------:R0:W-:Y:S04]  /*1ba0*/  RED.E.ADD.F32.FTZ.RN.STRONG.GPU [R8.64], R23 ;  /* 0x000000170800798e */ /* 0x0001e8000c10e78a */
        /* <DEDUP_REMOVED lines=10> */
.L_x_1363:
[----:B------:R-:W-:Y:S05]  /*1c50*/  EXIT ;  /* 0x000000000000794d */ /* 0x000fea0003800000 */
        .weak           $__internal_32_$__cuda_sm20_rcp_rn_f32_slowpath
        .type           $__internal_32_$__cuda_sm20_rcp_rn_f32_slowpath,@function
        .size           $__internal_32_$__cuda_sm20_rcp_rn_f32_slowpath,($__internal_33_$__cuda_sm20_sqrt_rn_f32_slowpath - $__internal_32_$__cuda_sm20_rcp_rn_f32_slowpath)
$__internal_32_$__cuda_sm20_rcp_rn_f32_slowpath:
        /* <DEDUP_REMOVED lines=15> */
.L_x_1366:
        /* <DEDUP_REMOVED lines=33> */
.L_x_1368:
[----:B------:R0:W1:Y:S02]  /*1f60*/  MUFU.RCP R3, R0 ;  /* 0x0000000000037308 */ /* 0x0000640000001000 */
.L_x_1367:
[----:B------:R-:W-:Y:S05]  /*1f70*/  BSYNC B1 ;  /* 0x0000000000017941 */ /* 0x000fea0003800000 */
.L_x_1365:
[----:B-1----:R-:W-:Y:S02]  /*1f80*/  MOV R11, R3 ;  /* 0x00000003000b7202 */ /* 0x002fe40000000f00 */
[----:B------:R-:W-:Y:S02]  /*1f90*/  MOV R2, R4 ;  /* 0x0000000400027202 */ /* 0x000fe40000000f00 */
[----:B------:R-:W-:-:S04]  /*1fa0*/  MOV R3, 0x0 ;  /* 0x0000000000037802 */ /* 0x000fc80000000f00 */
[----:B------:R-:W-:Y:S05]  /*1fb0*/  RET.REL.NODEC R2 `(eval_bending_cuda_kernel_forward) ;  /* 0xffffe04002007950 */ /* 0x000fea0003c3ffff */
        .weak           $__internal_33_$__cuda_sm20_sqrt_rn_f32_slowpath
        .type           $__internal_33_$__cuda_sm20_sqrt_rn_f32_slowpath,@function
        .size           $__internal_33_$__cuda_sm20_sqrt_rn_f32_slowpath,($__internal_34_$__cuda_sm3x_div_rn_noftz_f32_slowpath - $__internal_33_$__cuda_sm20_sqrt_rn_f32_slowpath)
$__internal_33_$__cuda_sm20_sqrt_rn_f32_slowpath:
        /* <DEDUP_REMOVED lines=18> */
[----:B------:R-:W-:Y:S01]  /*20e0*/  @P0 FMUL.FTZ R57, R42, 2.3283064365386962891e-10 ;  /* 0x2f8000002a390820 */ /* 0x000fe20000410000 */
.L_x_1369:
[----:B------:R-:W-:Y:S02]  /*20f0*/  MOV R4, R15 ;  /* 0x0000000f00047202 */ /* 0x000fe40000000f00 */
[----:B------:R-:W-:-:S04]  /*2100*/  MOV R5, 0x0 ;  /* 0x0000000000057802 */ /* 0x000fc80000000f00 */
[----:B------:R-:W-:Y:S05]  /*2110*/  RET.REL.NODEC R4 `(eval_bending_cuda_kernel_forward) ;  /* 0xffffdee004007950 */ /* 0x000fea0003c3ffff */
        .weak           $__internal_34_$__cuda_sm3x_div_rn_noftz_f32_slowpath
        .type           $__internal_34_$__cuda_sm3x_div_rn_noftz_f32_slowpath,@function
        .size           $__internal_34_$__cuda_sm3x_div_rn_noftz_f32_slowpath,(.L_x_2030 - $__internal_34_$__cuda_sm3x_div_rn_noftz_f32_slowpath)
$__internal_34_$__cuda_sm3x_div_rn_noftz_f32_slowpath:
        /* <DEDUP_REMOVED lines=34> */
.L_x_1371:
[----:B------:R-:W-:Y:S01]  /*2340*/  LEA R41, R5, 0xc0800000, 0x17 ;  /* 0xc080000005297811 */ /* 0x000fe200078eb8ff */
[----:B------:R-:W-:Y:S03]  /*2350*/  BSSY B3, `(.L_x_1376) ;  /* 0x0000036000037945 */ /* 0x000fe60003800000 */
[----:B------:R-:W-:Y:S02]  /*2360*/  IADD3 R56, -R41, R4, RZ ;  /* 0x0000000429387210 */ /* 0x000fe40007ffe1ff */
[----:B------:R-:W-:Y:S02]  /*2370*/  IADD3 R4, R57, -0x7f, RZ ;  /* 0xffffff8139047810 */ /* 0x000fe40007ffe0ff */
[----:B------:R0:W1:Y:S01]  /*2380*/  MUFU.RCP R40, R56 ;  /* 0x0000003800287308 */ /* 0x0000620000001000 */
[----:B------:R-:W-:Y:S02]  /*2390*/  FADD.FTZ R42, -R56, -RZ ;  /* 0x800000ff382a7221 */ /* 0x000fe40000010100 */
        /* <DEDUP_REMOVED lines=25> */
[C---:B------:R-:W-:Y:S02]  /*2530*/  ISETP.NE.AND P1, PT, R39.reuse, RZ, PT ;  /* 0x000000ff2700720c */ /* 0x040fe40003f25270 */
        /* <DEDUP_REMOVED lines=19> */
.L_x_1378:
[----:B------:R-:W-:-:S04]  /*2670*/  LOP3.LUT R3, R3, 0x80000000, RZ, 0xc0, !PT ;  /* 0x8000000003037812 */ /* 0x000fc800078ec0ff */
[----:B------:R-:W-:Y:S01]  /*2680*/  LOP3.LUT R3, R3, 0x7f800000, RZ, 0xfc, !PT ;  /* 0x7f80000003037812 */ /* 0x000fe200078efcff */
[----:B------:R-:W-:Y:S05]  /*2690*/  BRA `(.L_x_1379) ;  /* 0x0000001000007947 */ /* 0x000fea0003800000 */
.L_x_1377:
[----:B------:R-:W-:Y:S02]  /*26a0*/  LEA R3, R56, R3, 0x17 ;  /* 0x0000000338037211 */ /* 0x000fe400078eb8ff */
.L_x_1379:
[----:B------:R-:W-:Y:S05]  /*26b0*/  BSYNC B3 ;  /* 0x0000000000037941 */ /* 0x000fea0003800000 */
.L_x_1376:
[----:B------:R-:W-:Y:S05]  /*26c0*/  BRA `(.L_x_1380) ;  /* 0x0000008000007947 */ /* 0x000fea0003800000 */
.L_x_1375:
[----:B------:R-:W-:-:S04]  /*26d0*/  LOP3.LUT R3, R4, 0x80000000, R3, 0x48, !PT ;  /* 0x8000000004037812 */ /* 0x000fc800078e4803 */
[----:B------:R-:W-:Y:S01]  /*26e0*/  LOP3.LUT R3, R3, 0x7f800000, RZ, 0xfc, !PT ;  /* 0x7f80000003037812 */ /* 0x000fe200078efcff */
[----:B------:R-:W-:Y:S05]  /*26f0*/  BRA `(.L_x_1380) ;  /* 0x0000005000007947 */ /* 0x000fea0003800000 */
.L_x_1374:
[----:B------:R-:W-:Y:S01]  /*2700*/  LOP3.LUT R3, R4, 0x80000000, R3, 0x48, !PT ;  /* 0x8000000004037812 */ /* 0x000fe200078e4803 */
[----:B------:R-:W-:Y:S05]  /*2710*/  BRA `(.L_x_1380) ;  /* 0x0000003000007947 */ /* 0x000fea0003800000 */
.L_x_1373:
[----:B------:R-:W0:Y:S01]  /*2720*/  MUFU.RSQ R3, -QNAN ;  /* 0xffc0000000037908 */ /* 0x000e220000001400 */
[----:B------:R-:W-:Y:S05]  /*2730*/  BRA `(.L_x_1380) ;  /* 0x0000001000007947 */ /* 0x000fea0003800000 */
.L_x_1372:
[----:B------:R-:W-:Y:S02]  /*2740*/  FADD.FTZ R3, R3, R4 ;  /* 0x0000000403037221 */ /* 0x000fe40000010000 */
.L_x_1380:
[----:B------:R-:W-:Y:S05]  /*2750*/  BSYNC B2 ;  /* 0x0000000000027941 */ /* 0x000fea0003800000 */
.L_x_1370:
[----:B------:R-:W-:Y:S02]  /*2760*/  MOV R4, R38 ;  /* 0x0000002600047202 */ /* 0x000fe40000000f00 */
[----:B------:R-:W-:-:S04]  /*2770*/  MOV R5, 0x0 ;  /* 0x0000000000057802 */ /* 0x000fc80000000f00 */
[----:B------:R-:W-:Y:S05]  /*2780*/  RET.REL.NODEC R4 `(eval_bending_cuda_kernel_forward) ;  /* 0xffffd87004007950 */ /* 0x000fea0003c3ffff */
.L_x_1381:
        /* <DEDUP_REMOVED lines=15> */
.L_x_2030:


//--------------------- .text.eval_triangles_body_contacts_cuda_kernel_backward --------------------------
	.section	.text.eval_triangles_body_contacts_cuda_kernel_backward,"ax",@progbits
	.sectioninfo	@"SHI_REGISTERS=150"
	.align	128
        .global         eval_triangles_body_contacts_cuda_kernel_backward
        .type           eval_triangles_body_contacts_cuda_kernel_backward,@function
        .size           eval_triangles_body_contacts_cuda_kernel_backward,(.L_x_2033 - eval_triangles_body_contacts_cuda_kernel_backward)
        .other          eval_triangles_body_contacts_cuda_kernel_backward,@"STO_CUDA_ENTRY STV_DEFAULT"
eval_triangles_body_contacts_cuda_kernel_backward:
.text.eval_triangles_body_contacts_cuda_kernel_backward:
        /* <DEDUP_REMOVED lines=46> */
.L_x_1500:
[----:B------:R-:W-:Y:S02]  /*02e0*/  IABS R4, c[0x0][0x180] ;  /* 0x0000600000047a13 */ /* 0x000fe40000000000 */
[----:B------:R-:W-:-:S02]  /*02f0*/  IABS R37, R50 ;  /* 0x0000003200257213 */ /* 0x000fc40000000000 */
[----:B---3--:R-:W0:Y:S01]  /*0300*/  I2F.RP R0, R4 ;  /* 0x0000000400007306 */ /* 0x008e220000209400 */
[----:B------:R-:W-:-:S07]  /*0310*/  ISETP.GE.AND P2, PT, R50, RZ, PT ;  /* 0x000000ff3200720c */ /* 0x000fce0003f46270 */
[----:B0-----:R-:W0:Y:S02]  /*0320*/  MUFU.RCP R0, R0 ;  /* 0x0000000000007308 */ /* 0x001e240000001000 */
[----:B0-----:R-:W-:-:S06]  /*0330*/  IADD3 R2, R0, 0xffffffe, RZ ;  /* 0x0ffffffe00027810 */ /* 0x001fcc0007ffe0ff */
[----:B-1----:R0:W1:Y:S02]  /*0340*/  F2I.FTZ.U32.TRUNC.NTZ R3, R2 ;  /* 0x0000000200037305 */ /* 0x002064000021f000 */
[----:B0-----:R-:W-:Y:S02]  /*0350*/  MOV R2, RZ ;  /* 0x000000ff00027202 */ /* 0x001fe40000000f00 */
[----:B-1----:R-:W-:-:S05]  /*0360*/  IADD3 R5, RZ, -R3, RZ ;  /* 0x80000003ff057210 */ /* 0x002fca0007ffe0ff */
[----:B------:R-:W-:-:S04]  /*0370*/  IMAD R5, R5, R4, RZ ;  /* 0x0000000405057224 */ /* 0x000fc800078e02ff */
[----:B------:R-:W-:Y:S01]  /*0380*/  IMAD.HI.U32 R3, R3, R5, R2 ;  /* 0x0000000503037227 */ /* 0x000fe200078e0002 */
[----:B------:R-:W-:-:S05]  /*0390*/  MOV R2, c[0x0][0x330] ;  /* 0x0000cc0000027a02 */ /* 0x000fca0000000f00 */
[----:B------:R-:W-:-:S05]  /*03a0*/  IMAD.HI.U32 R3, R3, R37, RZ ;  /* 0x0000002503037227 */ /* 0x000fca00078e00ff */
[----:B------:R-:W-:-:S05]  /*03b0*/  IADD3 R3, -R3, RZ, RZ ;  /* 0x000000ff03037210 */ /* 0x000fca0007ffe1ff */
[----:B------:R-:W-:-:S05]  /*03c0*/  IMAD R37, R4, R3, R37 ;  /* 0x0000000304257224 */ /* 0x000fca00078e0225 */
[----:B------:R-:W-:-:S13]  /*03d0*/  ISETP.GT.U32.AND P0, PT, R4, R37, PT ;  /* 0x000000250400720c */ /* 0x000fda0003f04070 */
[----:B------:R-:W-:Y:S02]  /*03e0*/  @!P0 IADD3 R37, R37, -R4, RZ ;  /* 0x8000000425258210 */ /* 0x000fe40007ffe0ff */
[----:B------:R-:W-:Y:S02]  /*03f0*/  ISETP.NE.AND P0, PT, RZ, c[0x0][0x180], PT ;  /* 0x00006000ff007a0c */ /* 0x000fe40003f05270 */
[----:B------:R-:W-:-:S13]  /*0400*/  ISETP.GT.U32.AND P1, PT, R4, R37, PT ;  /* 0x000000250400720c */ /* 0x000fda0003f24070 */
[----:B------:R-:W-:-:S04]  /*0410*/  @!P1 IADD3 R37, R37, -R4, RZ ;  /* 0x8000000425259210 */ /* 0x000fc80007ffe0ff */
[----:B------:R-:W-:Y:S02]  /*0420*/  @!P2 IADD3 R37, -R37, RZ, RZ ;  /* 0x000000ff2525a210 */ /* 0x000fe40007ffe1ff */
[----:B------:R-:W-:-:S04]  /*0430*/  @!P0 LOP3.LUT R37, RZ, c[0x0][0x180], RZ, 0x33, !PT ;  /* 0x00006000ff258a12 */ /* 0x000fc800078e33ff */
[----:B------:R-:W-:Y:S01]  /*0440*/  SHF.R.S32.HI R52, RZ, 0x1f, R37 ;  /* 0x0000001fff347819 */ /* 0x000fe20000011425 */
[----:B------:R-:W-:-:S04]  /*0450*/  IMAD.WIDE.U32 R2, R37, R2, c[0x0][0x310] ;  /* 0x0000c40025027625 */ /* 0x000fc800078e0002 */
[----:B------:R-:W-:Y:S01]  /*0460*/  IMAD R0, R52, c[0x0][0x330], RZ ;  /* 0x0000cc0034007a24 */ /* 0x000fe200078e02ff */
[----:B------:R-:W-:-:S03]  /*0470*/  MOV R6, R2 ;  /* 0x0000000200067202 */ /* 0x000fc60000000f00 */
[----:B------:R-:W-:-:S05]  /*0480*/  IMAD R7, R37, UR4, R0 ;  /* 0x0000000425077c24 */ /* 0x000fca000f8e0200 */
[----:B------:R-:W-:-:S05]  /*0490*/  IADD3 R7, R3, R7, RZ ;  /* 0x0000000703077210 */ /* 0x000fca0007ffe0ff */
[----:B--2---:R-:W2:Y:S01]  /*04a0*/  LDG.E R53, [R6.64] ;  /* 0x0000001606357981 */ /* 0x004ea2000c1e1900 */
[----:B------:R-:W-:Y:S01]  /*04b0*/  MOV R2, c[0x0][0x3d8] ;  /* 0x0000f60000027a02 */ /* 0x000fe20000000f00 */
[----:B------:R-:W-:-:S04]  /*04c0*/  IMAD R0, R52, c[0x0][0x3d8], RZ ;  /* 0x0000f60034007a24 */ /* 0x000fc800078e02ff */
[----:B------:R-:W-:-:S04]  /*04d0*/  IMAD.WIDE.U32 R2, R37, R2, c[0x0][0x3b8] ;  /* 0x0000ee0025027625 */ /* 0x000fc800078e0002 */
[----:B------:R-:W-:Y:S01]  /*04e0*/  IMAD R5, R37, UR7, R0 ;  /* 0x0000000725057c24 */ /* 0x000fe2000f8e0200 */
[----:B------:R-:W-:-:S04]  /*04f0*/  MOV R4, R2 ;  /* 0x0000000200047202 */ /* 0x000fc80000000f00 */
[----:B------:R-:W-:Y:S01]  /*0500*/  IADD3 R5, R3, R5, RZ ;  /* 0x0000000503057210 */ /* 0x000fe20007ffe0ff */
[----:B------:R-:W-:Y:S01]  /*0510*/  IMAD R0, R52, c[0x0][0x368], RZ ;  /* 0x0000da0034007a24 */ /* 0x000fe200078e02ff */
[----:B------:R-:W-:-:S03]  /*0520*/  MOV R8, c[0x0][0x288] ;  /* 0x0000a20000087a02 */ /* 0x000fc60000000f00 */
[----:B------:R0:W3:Y:S01]  /*0530*/  LDG.E R67, [R4.64] ;  /* 0x0000001604437981 */ /* 0x0000e2000c1e1900 */
[C---:B------:R-:W-:Y:S01]  /*0540*/  IMAD R55, R37.reuse, UR5, R0 ;  /* 0x0000000525377c24 */ /* 0x040fe2000f8e0200 */
[----:B------:R-:W-:Y:S01]  /*0550*/  SHF.R.S32.HI R56, RZ, 0x1f, R8 ;  /* 0x0000001fff387819 */ /* 0x000fe20000011408 */
[----:B----4-:R-:W-:-:S05]  /*0560*/  IMAD.WIDE.U32 R48, R37, c[0x0][0x368], RZ ;  /* 0x0000da0025307a25 */ /* 0x010fca00078e00ff */
[----:B------:R-:W-:Y:S02]  /*0570*/  IADD3 R2, P0, R48, c[0x0][0x348], RZ ;  /* 0x0000d20030027a10 */ /* 0x000fe40007f1e0ff */
[----:B------:R-:W-:-:S04]  /*0580*/  IADD3 R55, R49, R55, RZ ;  /* 0x0000003731377210 */ /* 0x000fc80007ffe0ff */
[----:B------:R-:W-:-:S05]  /*0590*/  IADD3.X R3, R55, c[0x0][0x34c], RZ, P0, !PT ;  /* 0x0000d30037037a10 */ /* 0x000fca00007fe4ff */
[----:B------:R1:W4:Y:S04]  /*05a0*/  LDG.E R58, [R2.64+0x4] ;  /* 0x00000416023a7981 */ /* 0x000328000c1e1900 */
[----:B------:R1:W3:Y:S04]  /*05b0*/  LDG.E R57, [R2.64] ;  /* 0x0000001602397981 */ /* 0x0002e8000c1e1900 */
[----:B------:R1:W3:Y:S01]  /*05c0*/  LDG.E R59, [R2.64+0x8] ;  /* 0x00000816023b7981 */ /* 0x0002e2000c1e1900 */
[----:B--2---:R-:W-:Y:S01]  /*05d0*/  SHF.R.S32.HI R54, RZ, 0x1f, R53 ;  /* 0x0000001fff367819 */ /* 0x004fe20000011435 */
[----:B------:R-:W-:-:S04]  /*05e0*/  IMAD.WIDE.U32 R6, R53, R8, c[0x0][0x268] ;  /* 0x00009a0035067625 */ /* 0x000fc800078e0008 */
[----:B------:R-:W-:-:S04]  /*05f0*/  IMAD R0, R54, c[0x0][0x288], RZ ;  /* 0x0000a20036007a24 */ /* 0x000fc800078e02ff */
[----:B0-----:R-:W-:Y:S01]  /*0600*/  IMAD R5, R53, R56, R0 ;  /* 0x0000003835057224 */ /* 0x001fe200078e0200 */
[----:B------:R-:W-:-:S04]  /*0610*/  MOV R4, R6 ;  /* 0x0000000600047202 */ /* 0x000fc80000000f00 */
[----:B------:R-:W-:-:S05]  /*0620*/  IADD3 R5, R7, R5, RZ ;  /* 0x0000000507057210 */ /* 0x000fca0007ffe0ff */
[----:B------:R0:W4:Y:S01]  /*0630*/  LDG.E R62, [R4.64+0x4] ;  /* 0x00000416043e7981 */ /* 0x000122000c1e1900 */
[----:B------:R-:W-:Y:S01]  /*0640*/  MOV R6, c[0x0][0x250] ;  /* 0x0000940000067a02 */ /* 0x000fe20000000f00 */
[----:B------:R-:W-:Y:S02]  /*0650*/  IMAD R0, R52, c[0x0][0x3a0], RZ ;  /* 0x0000e80034007a24 */ /* 0x000fe400078e02ff */
[----:B------:R0:W2:Y:S04]  /*0660*/  LDG.E R60, [R4.64+0xc] ;  /* 0x00000c16043c7981 */ /* 0x0000a8000c1e1900 */
[----:B------:R0:W2:Y:S01]  /*0670*/  LDG.E R61, [R4.64] ;  /* 0x00000016043d7981 */ /* 0x0000a2000c1e1900 */
[----:B------:R-:W-:Y:S01]  /*0680*/  IMAD R65, R37, UR6, R0 ;  /* 0x0000000625417c24 */ /* 0x000fe2000f8e0200 */
[----:B------:R-:W-:-:S02]  /*0690*/  SHF.R.S32.HI R64, RZ, 0x1f, R6 ;  /* 0x0000001fff407819 */ /* 0x000fc40000011406 */
[----:B------:R0:W2:Y:S01]  /*06a0*/  LDG.E R63, [R4.64+0x8] ;  /* 0x00000816043f7981 */ /* 0x0000a2000c1e1900 */
[----:B------:R-:W-:Y:S02]  /*06b0*/  IMAD R0, R54, c[0x0][0x250], RZ ;  /* 0x0000940036007a24 */ /* 0x000fe400078e02ff */
[----:B-1----:R-:W-:-:S04]  /*06c0*/  IMAD.WIDE.U32 R2, R53, R6, c[0x0][0x230] ;  /* 0x00008c0035027625 */ /* 0x002fc800078e0006 */
[----:B------:R-:W-:-:S05]  /*06d0*/  IMAD R11, R53, R64, R0 ;  /* 0x00000040350b7224 */ /* 0x000fca00078e0200 */
[----:B------:R-:W-:-:S05]  /*06e0*/  IADD3 R3, R3, R11, RZ ;  /* 0x0000000b03037210 */ /* 0x000fca0007ffe0ff */
[----:B------:R1:W2:Y:S04]  /*06f0*/  LDG.E R18, [R2.64+0x4] ;  /* 0x0000041602127981 */ /* 0x0002a8000c1e1900 */
[----:B------:R1:W2:Y:S04]  /*0700*/  LDG.E R17, [R2.64] ;  /* 0x0000001602117981 */ /* 0x0002a8000c1e1900 */
[----:B------:R1:W2:Y:S01]  /*0710*/  LDG.E R19, [R2.64+0x8] ;  /* 0x0000081602137981 */ /* 0x0002a2000c1e1900 */
[----:B------:R-:W-:Y:S01]  /*0720*/  MOV R10, c[0x0][0x2c0] ;  /* 0x0000b000000a7a02 */ /* 0x000fe20000000f00 */
[----:B------:R-:W-:Y:S01]  /*0730*/  IMAD.WIDE.U32 R46, R37, c[0x0][0x3a0], RZ ;  /* 0x0000e800252e7a25 */ /* 0x000fe200078e00ff */
[----:B------:R-:W-:-:S02]  /*0740*/  MOV R12, c[0x0][0x2f8] ;  /* 0x0000be00000c7a02 */ /* 0x000fc40000000f00 */
[----:B------:R-:W-:Y:S01]  /*0750*/  SHF.R.S32.HI R66, RZ, 0x1f, R10 ;  /* 0x0000001fff427819 */ /* 0x000fe2000001140a */
[----:B------:R-:W-:Y:S01]  /*0760*/  IMAD R9, R54, c[0x0][0x2c0], RZ ;  /* 0x0000b00036097a24 */ /* 0x000fe200078e02ff */
[----:B------:R-:W-:Y:S02]  /*0770*/  IADD3 R8, P0, R46, c[0x0][0x380], RZ ;  /* 0x0000e0002e087a10 */ /* 0x000fe40007f1e0ff */
[----:B------:R-:W-:Y:S02]  /*0780*/  IADD3 R65, R47, R65, RZ ;  /* 0x000000412f417210 */ /* 0x000fe40007ffe0ff */
[----:B---3--:R-:W-:Y:S01]  /*0790*/  SHF.L.U32 R67, R67, 0x2, RZ ;  /* 0x0000000243437819 */ /* 0x008fe200000006ff */
[----:B0-----:R-:W-:Y:S01]  /*07a0*/  IMAD.WIDE.U32 R4, R53, R10, c[0x0][0x2a0] ;  /* 0x0000a80035047625 */ /* 0x001fe200078e000a */
[----:B------:R-:W-:-:S03]  /*07b0*/  SHF.R.S32.HI R68, RZ, 0x1f, R12 ;  /* 0x0000001fff447819 */ /* 0x000fc6000001140c */
[----:B------:R-:W-:Y:S01]  /*07c0*/  IMAD R13, R53, R66, R9 ;  /* 0x00000042350d7224 */ /* 0x000fe200078e0209 */
[----:B------:R-:W-:Y:S01]  /*07d0*/  IADD3.X R9, R65, c[0x0][0x384], RZ, P0, !PT ;  /* 0x0000e10041097a10 */ /* 0x000fe200007fe4ff */
[----:B------:R-:W-:Y:S01]  /*07e0*/  IMAD R10, R54, c[0x0][0x2f8], RZ ;  /* 0x0000be00360a7a24 */ /* 0x000fe200078e02ff */
[----:B------:R-:W-:Y:S01]  /*07f0*/  SHF.R.S32.HI R72, RZ, 0x1f, R67 ;  /* 0x0000001fff487819 */ /* 0x000fe20000011443 */
[----:B------:R-:W-:Y:S01]  /*0800*/  IMAD.WIDE.U32 R6, R53, R12, c[0x0][0x2d8] ;  /* 0x0000b60035067625 */ /* 0x000fe200078e000c */
[----:B------:R-:W-:Y:S01]  /*0810*/  IADD3 R5, R5, R13, RZ ;  /* 0x0000000d05057210 */ /* 0x000fe20007ffe0ff */
[----:B------:R0:W5:Y:S02]  /*0820*/  LDG.E R0, [R8.64] ;  /* 0x0000001608007981 */ /* 0x000164000c1e1900 */
[----:B------:R-:W-:Y:S02]  /*0830*/  IMAD R15, R53, R68, R10 ;  /* 0x00000044350f7224 */ /* 0x000fe400078e020a */
[----:B------:R3:W5:Y:S01]  /*0840*/  LDG.E R22, [R4.64] ;  /* 0x0000001604167981 */ /* 0x000762000c1e1900 */
[----:B------:R-:W-:-:S02]  /*0850*/  IMAD.WIDE.U32 R44, R67, c[0x0][0x410], RZ ;  /* 0x00010400432c7a25 */ /* 0x000fc400078e00ff */
[----:B------:R-:W-:Y:S01]  /*0860*/  IADD3 R7, R7, R15, RZ ;  /* 0x0000000f07077210 */ /* 0x000fe20007ffe0ff */
[----:B------:R3:W5:Y:S01]  /*0870*/  LDG.E R23, [R4.64+0x4] ;  /* 0x0000041604177981 */ /* 0x000762000c1e1900 */
[----:B0-----:R-:W-:Y:S01]  /*0880*/  IMAD R9, R72, c[0x0][0x410], RZ ;  /* 0x0001040048097a24 */ /* 0x001fe200078e02ff */
[C---:B------:R-:W-:Y:S02]  /*0890*/  LOP3.LUT R8, R67.reuse, 0x1, RZ, 0xfc, !PT ;  /* 0x0000000143087812 */ /* 0x040fe400078efcff */
[----:B------:R3:W5:Y:S01]  /*08a0*/  LDG.E R24, [R4.64+0x8] ;  /* 0x0000081604187981 */ /* 0x000762000c1e1900 */
[C---:B------:R-:W-:Y:S01]  /*08b0*/  IMAD R73, R67.reuse, UR8, R9 ;  /* 0x0000000843497c24 */ /* 0x040fe2000f8e0209 */
[----:B------:R-:W-:Y:S02]  /*08c0*/  LOP3.LUT R38, R67, 0x3, RZ, 0xfc, !PT ;  /* 0x0000000343267812 */ /* 0x000fe400078efcff */
[----:B------:R0:W5:Y:S01]  /*08d0*/  LDG.E R69, [R6.64] ;  /* 0x0000001606457981 */ /* 0x000162000c1e1900 */
[----:B------:R-:W-:-:S03]  /*08e0*/  IMAD.WIDE.U32 R42, R8, c[0x0][0x410], RZ ;  /* 0x00010400082a7a25 */ /* 0x000fc600078e00ff */
[----:B------:R0:W5:Y:S01]  /*08f0*/  LDG.E R70, [R6.64+0x4] ;  /* 0x0000041606467981 */ /* 0x000162000c1e1900 */
[----:B---3--:R-:W-:-:S03]  /*0900*/  LOP3.LUT R5, R67, 0x2, RZ, 0xfc, !PT ;  /* 0x0000000243057812 */ /* 0x008fc600078efcff */
[----:B------:R0:W5:Y:S01]  /*0910*/  LDG.E R71, [R6.64+0x8] ;  /* 0x0000081606477981 */ /* 0x000162000c1e1900 */
[----:B------:R-:W-:Y:S01]  /*0920*/  IADD3 R4, P0, R44, c[0x0][0x3f0], RZ ;  /* 0x0000fc002c047a10 */ /* 0x000fe20007f1e0ff */
[----:B------:R-:W-:Y:S01]  /*0930*/  IMAD.WIDE.U32 R40, R5, c[0x0][0x410], RZ ;  /* 0x0001040005287a25 */ /* 0x000fe200078e00ff */
[----:B------:R-:W-:-:S03]  /*0940*/  IADD3 R73, R45, R73, RZ ;  /* 0x000000492d497210 */ /* 0x000fc60007ffe0ff */
[--C-:B------:R-:W-:Y:S02]  /*0950*/  IMAD R75, R5, UR8, R9.reuse ;  /* 0x00000008054b7c24 */ /* 0x100fe4000f8e0209 */
[--C-:B0-----:R-:W-:Y:S02]  /*0960*/  IMAD R7, R8, UR8, R9.reuse ;  /* 0x0000000808077c24 */ /* 0x101fe4000f8e0209 */
[C---:B------:R-:W-:Y:S01]  /*0970*/  IMAD R9, R38.reuse, UR8, R9 ;  /* 0x0000000826097c24 */ /* 0x040fe2000f8e0209 */
[----:B------:R-:W-:Y:S01]  /*0980*/  IADD3.X R5, R73, c[0x0][0x3f4], RZ, P0, !PT ;  /* 0x0000fd0049057a10 */ /* 0x000fe200007fe4ff */
[----:B------:R-:W-:Y:S01]  /*0990*/  IMAD.WIDE.U32 R38, R38, c[0x0][0x410], RZ ;  /* 0x0001040026267a25 */ /* 0x000fe200078e00ff */
[----:B-1----:R-:W-:Y:S02]  /*09a0*/  IADD3 R2, P1, R42, c[0x0][0x3f0], RZ ;  /* 0x0000fc002a027a10 */ /* 0x002fe40007f3e0ff */
[----:B------:R-:W-:Y:S02]  /*09b0*/  IADD3 R8, P2, R40, c[0x0][0x3f0], RZ ;  /* 0x0000fc0028087a10 */ /* 0x000fe40007f5e0ff */
[----:B------:R-:W-:Y:S01]  /*09c0*/  IADD3 R74, R43, R7, RZ ;  /* 0x000000072b4a7210 */ /* 0x000fe20007ffe0ff */
[----:B------:R0:W5:Y:S01]  /*09d0*/  LDG.E R5, [R4.64] ;  /* 0x0000001604057981 */ /* 0x000162000c1e1900 */
[----:B------:R-:W-:-:S02]  /*09e0*/  IADD3 R75, R41, R75, RZ ;  /* 0x0000004b294b7210 */ /* 0x000fc40007ffe0ff */
[----:B------:R-:W-:Y:S02]  /*09f0*/  IADD3 R76, R39, R9, RZ ;  /* 0x00000009274c7210 */ /* 0x000fe40007ffe0ff */
[----:B------:R-:W-:Y:S02]  /*0a00*/  IADD3.X R3, R74, c[0x0][0x3f4], RZ, P1, !PT ;  /* 0x0000fd004a037a10 */ /* 0x000fe40000ffe4ff */
[----:B------:R-:W-:-:S03]  /*0a10*/  IADD3.X R9, R75, c[0x0][0x3f4], RZ, P2, !PT ;  /* 0x0000fd004b097a10 */ /* 0x000fc600017fe4ff */
[----:B------:R1:W5:Y:S04]  /*0a20*/  LDG.E R6, [R2.64] ;  /* 0x0000001602067981 */ /* 0x000368000c1e1900 */
[----:B------:R3:W5:Y:S01]  /*0a30*/  LDG.E R91, [R8.64] ;  /* 0x00000016085b7981 */ /* 0x000762000c1e1900 */
[----:B------:R-:W-:-:S04]  /*0a40*/  IADD3 R10, P0, R38, c[0x0][0x3f0], RZ ;  /* 0x0000fc00260a7a10 */ /* 0x000fc80007f1e0ff */
[----:B------:R-:W-:-:S05]  /*0a50*/  IADD3.X R11, R76, c[0x0][0x3f4], RZ, P0, !PT ;  /* 0x0000fd004c0b7a10 */ /* 0x000fca00007fe4ff */
[----:B------:R0:W5:Y:S01]  /*0a60*/  LDG.E R7, [R10.64] ;  /* 0x000000160a077981 */ /* 0x000162000c1e1900 */
[----:B------:R-:W-:Y:S01]  /*0a70*/  YIELD ;  /* 0x0000000000007946 */ /* 0x000fe20003800000 */
[----:B------:R-:W-:Y:S01]  /*0a80*/  BSSY B1, `(.L_x_1383) ;  /* 0x000002e000017945 */ /* 0x000fe20003800000 */
[----:B----4-:R-:W-:Y:S01]  /*0a90*/  FMUL R12, R62, R58 ;  /* 0x0000003a3e0c7220 */ /* 0x010fe20000400000 */
[----:B--2---:R-:W-:-:S03]  /*0aa0*/  FADD R13, R60, R60 ;  /* 0x0000003c3c0d7221 */ /* 0x004fc60000000000 */
[C---:B------:R-:W-:Y:S01]  /*0ab0*/  FFMA R12, R61.reuse, R57, R12 ;  /* 0x000000393d0c7223 */ /* 0x040fe2000000000c */
[----:B------:R-:W-:Y:S01]  /*0ac0*/  FMUL R14, R61, R59 ;  /* 0x0000003b3d0e7220 */ /* 0x000fe20000400000 */
[----:B0-----:R-:W-:Y:S02]  /*0ad0*/  FFMA R4, R60, R13, -1 ;  /* 0xbf8000003c047423 */ /* 0x001fe4000000000d */
[----:B------:R-:W-:Y:S01]  /*0ae0*/  FFMA R12, R63, R59, R12 ;  /* 0x0000003b3f0c7223 */ /* 0x000fe2000000000c */
[-C--:B------:R-:W-:Y:S01]  /*0af0*/  FMUL R15, R58, R63.reuse ;  /* 0x0000003f3a0f7220 */ /* 0x080fe20000400000 */
[C---:B---3--:R-:W-:Y:S01]  /*0b00*/  FFMA R9, R57.reuse, R63, -R14 ;  /* 0x0000003f39097223 */ /* 0x048fe2000000080e */
[----:B-1----:R-:W-:Y:S01]  /*0b10*/  FMUL R3, R4, R58 ;  /* 0x0000003a04037220 */ /* 0x002fe20000400000 */
[----:B------:R-:W-:Y:S01]  /*0b20*/  FADD R12, R12, R12 ;  /* 0x0000000c0c0c7221 */ /* 0x000fe20000000000 */
[----:B------:R-:W-:Y:S01]  /*0b30*/  FFMA R15, R62, R59, -R15 ;  /* 0x0000003b3e0f7223 */ /* 0x000fe2000000080f */
[----:B------:R-:W-:Y:S01]  /*0b40*/  FMUL R2, R4, R57 ;  /* 0x0000003904027220 */ /* 0x000fe20000400000 */
[----:B------:R-:W-:Y:S01]  /*0b50*/  FMUL R16, R57, R62 ;  /* 0x0000003e39107220 */ /* 0x000fe20000400000 */
[----:B------:R-:W-:Y:S01]  /*0b60*/  FMUL R8, R60, R9 ;  /* 0x000000093c087220 */ /* 0x000fe20000400000 */
[-C--:B------:R-:W-:Y:S01]  /*0b70*/  FFMA R3, R62, R12.reuse, R3 ;  /* 0x0000000c3e037223 */ /* 0x080fe20000000003 */
[----:B------:R-:W-:Y:S01]  /*0b80*/  FMUL R15, R60, R15 ;  /* 0x0000000f3c0f7220 */ /* 0x000fe20000400000 */
[C---:B------:R-:W-:Y:S01]  /*0b90*/  FFMA R2, R61.reuse, R12, R2 ;  /* 0x0000000c3d027223 */ /* 0x040fe20000000002 */
[----:B------:R-:W-:Y:S01]  /*0ba0*/  FFMA R13, R61, R58, -R16 ;  /* 0x0000003a3d0d7223 */ /* 0x000fe20000000810 */
[----:B------:R-:W-:Y:S01]  /*0bb0*/  FMUL R4, R4, R59 ;  /* 0x0000003b04047220 */ /* 0x000fe20000400000 */
[----:B------:R-:W-:Y:S01]  /*0bc0*/  FFMA R3, R8, 2, R3 ;  /* 0x4000000008037823 */ /* 0x000fe20000000003 */
[----:B------:R-:W-:Y:S01]  /*0bd0*/  FFMA R2, R15, 2, R2 ;  /* 0x400000000f027823 */ /* 0x000fe20000000002 */
[----:B------:R-:W-:Y:S01]  /*0be0*/  FMUL R13, R60, R13 ;  /* 0x0000000d3c0d7220 */ /* 0x000fe20000400000 */
[----:B------:R-:W-:Y:S01]  /*0bf0*/  FFMA R4, R63, R12, R4 ;  /* 0x0000000c3f047223 */ /* 0x000fe20000000004 */
[----:B------:R-:W-:Y:S01]  /*0c00*/  FADD R95, R3, R18 ;  /* 0x00000012035f7221 */ /* 0x000fe20000000000 */
[----:B------:R-:W-:-:S02]  /*0c10*/  FADD R9, R2, R17 ;  /* 0x0000001102097221 */ /* 0x000fc40000000000 */
[----:B------:R-:W-:Y:S01]  /*0c20*/  FFMA R4, R13, 2, R4 ;  /* 0x400000000d047823 */ /* 0x000fe20000000004 */
[----:B------:R-:W-:Y:S01]  /*0c30*/  FADD R2, -R18, R95 ;  /* 0x0000005f12027221 */ /* 0x000fe20000000100 */
[----:B------:R-:W-:Y:S02]  /*0c40*/  FADD R3, -R17, R9 ;  /* 0x0000000911037221 */ /* 0x000fe40000000100 */
        /* <DEDUP_REMOVED lines=10> */
[----:B-----5:R-:W-:Y:S05]  /*0cf0*/  CALL.REL.NOINC `($__internal_36_$__cuda_sm20_sqrt_rn_f32_slowpath) ;  /* 0x00006e5000007944 */ /* 0x020fea0003c00000 */
[----:B------:R-:W-:Y:S01]  /*0d00*/  MOV R77, R118 ;  /* 0x00000076004d7202 */ /* 0x000fe20000000f00 */
[----:B------:R-:W-:Y:S05]  /*0d10*/  BRA `(.L_x_1385) ;  /* 0x0000004000007947 */ /* 0x000fea0003800000 */
.L_x_1384:
[----:B01----:R-:W-:Y:S01]  /*0d20*/  FMUL.FTZ R77, R18, R11 ;  /* 0x0000000b124d7220 */ /* 0x003fe20000410000 */
[----:B------:R-:W-:-:S03]  /*0d30*/  FMUL.FTZ R10, R11, 0.5 ;  /* 0x3f0000000b0a7820 */ /* 0x000fc60000410000 */
[----:B------:R-:W-:-:S04]  /*0d40*/  FFMA R8, -R77, R77, R18 ;  /* 0x0000004d4d087223 */ /* 0x000fc80000000112 */
[----:B------:R-:W-:Y:S02]  /*0d50*/  FFMA R77, R8, R10, R77 ;  /* 0x0000000a084d7223 */ /* 0x000fe4000000004d */
.L_x_1385:
[----:B------:R-:W-:Y:S05]  /*0d60*/  BSYNC B1 ;  /* 0x0000000000017941 */ /* 0x000fea0003800000 */
.L_x_1383:
        /* <DEDUP_REMOVED lines=17> */
[----:B-----5:R-:W-:Y:S05]  /*0e80*/  CALL.REL.NOINC `($__internal_37_$__cuda_sm3x_div_rn_noftz_f32_slowpath) ;  /* 0x00006e3000007944 */ /* 0x020fea0003c00000 */
[----:B0-----:R-:W-:Y:S02]  /*0e90*/  MOV R80, R125 ;  /* 0x0000007d00507202 */ /* 0x001fe40000000f00 */
.L_x_1389:
[----:B------:R-:W-:Y:S05]  /*0ea0*/  BSYNC B4 ;  /* 0x0000000000047941 */ /* 0x000fea0003800000 */
.L_x_1388:
        /* <DEDUP_REMOVED lines=14> */
.L_x_1391:
[----:B------:R-:W-:Y:S05]  /*0f90*/  BSYNC B4 ;  /* 0x0000000000047941 */ /* 0x000fea0003800000 */
.L_x_1390:
        /* <DEDUP_REMOVED lines=14> */
.L_x_1392:
[----:B------:R-:W-:Y:S05]  /*1080*/  BSYNC B4 ;  /* 0x0000000000047941 */ /* 0x000fea0003800000 */
.L_x_1387:
[----:B------:R-:W-:Y:S05]  /*1090*/  BSYNC B3 ;  /* 0x0000000000037941 */ /* 0x000fea0003800000 */
.L_x_1386:
[----:B------:R-:W-:Y:S02]  /*10a0*/  IABS R8, c[0x0][0x180] ;  /* 0x0000600000087a13 */ /* 0x000fe40000000000 */
[----:B------:R-:W-:Y:S02]  /*10b0*/  IABS R14, R50 ;  /* 0x00000032000e7213 */ /* 0x000fe40000000000 */
[----:B------:R-:W0:Y:S01]  /*10c0*/  I2F.RP R12, R8 ;  /* 0x00000008000c7306 */ /* 0x000e220000209400 */
[----:B------:R-:W-:-:S07]  /*10d0*/  MOV R25, c[0x0][0x218] ;  /* 0x0000860000197a02 */ /* 0x000fce0000000f00 */
[----:B0-----:R-:W0:Y:S02]  /*10e0*/  MUFU.RCP R12, R12 ;  /* 0x0000000c000c7308 */ /* 0x001e240000001000 */
[----:B0-----:R-:W-:-:S06]  /*10f0*/  IADD3 R10, R12, 0xffffffe, RZ ;  /* 0x0ffffffe0c0a7810 */ /* 0x001fcc0007ffe0ff */
[----:B------:R0:W1:Y:S02]  /*1100*/  F2I.FTZ.U32.TRUNC.NTZ R11, R10 ;  /* 0x0000000a000b7305 */ /* 0x000064000021f000 */
[----:B0-----:R-:W-:Y:S02]  /*1110*/  MOV R10, RZ ;  /* 0x000000ff000a7202 */ /* 0x001fe40000000f00 */
[----:B-1----:R-:W-:-:S05]  /*1120*/  IADD3 R13, RZ, -R11, RZ ;  /* 0x8000000bff0d7210 */ /* 0x002fca0007ffe0ff */
[----:B------:R-:W-:-:S04]  /*1130*/  IMAD R13, R13, R8, RZ ;  /* 0x000000080d0d7224 */ /* 0x000fc800078e02ff */
[----:B------:R-:W-:Y:S01]  /*1140*/  IMAD.HI.U32 R13, R11, R13, R10 ;  /* 0x0000000d0b0d7227 */ /* 0x000fe200078e000a */
[----:B------:R-:W-:-:S05]  /*1150*/  MOV R11, R14 ;  /* 0x0000000e000b7202 */ /* 0x000fca0000000f00 */
[----:B------:R-:W-:-:S05]  /*1160*/  IMAD.HI.U32 R13, R13, R11, RZ ;  /* 0x0000000b0d0d7227 */ /* 0x000fca00078e00ff */
[----:B------:R-:W-:-:S05]  /*1170*/  IADD3 R12, -R13, RZ, RZ ;  /* 0x000000ff0d0c7210 */ /* 0x000fca0007ffe1ff */
[----:B------:R-:W-:-:S05]  /*1180*/  IMAD R11, R8, R12, R11 ;  /* 0x0000000c080b7224 */ /* 0x000fca00078e020b */
[----:B------:R-:W-:-:S13]  /*1190*/  ISETP.GT.U32.AND P2, PT, R8, R11, PT ;  /* 0x0000000b0800720c */ /* 0x000fda0003f44070 */
[-C--:B------:R-:W-:Y:S02]  /*11a0*/  @!P2 IADD3 R11, R11, -R8.reuse, RZ ;  /* 0x800000080b0ba210 */ /* 0x080fe40007ffe0ff */
[----:B------:R-:W-:Y:S02]  /*11b0*/  @!P2 IADD3 R13, R13, 0x1, RZ ;  /* 0x000000010d0da810 */ /* 0x000fe40007ffe0ff */
[----:B------:R-:W-:Y:S02]  /*11c0*/  ISETP.GE.U32.AND P0, PT, R11, R8, PT ;  /* 0x000000080b00720c */ /* 0x000fe40003f06070 */
[----:B------:R-:W-:Y:S02]  /*11d0*/  LOP3.LUT R8, R50, c[0x0][0x180], RZ, 0x3c, !PT ;  /* 0x0000600032087a12 */ /* 0x000fe400078e3cff */
[----:B------:R-:W-:Y:S02]  /*11e0*/  ISETP.NE.AND P2, PT, RZ, c[0x0][0x180], PT ;  /* 0x00006000ff007a0c */ /* 0x000fe40003f45270 */
[----:B------:R-:W-:-:S07]  /*11f0*/  ISETP.GE.AND P1, PT, R8, RZ, PT ;  /* 0x000000ff0800720c */ /* 0x000fce0003f26270 */
[----:B------:R-:W-:-:S04]  /*1200*/  @P0 IADD3 R13, R13, 0x1, RZ ;  /* 0x000000010d0d0810 */ /* 0x000fc80007ffe0ff */
[----:B------:R-:W-:-:S04]  /*1210*/  MOV R8, R13 ;  /* 0x0000000d00087202 */ /* 0x000fc80000000f00 */
[----:B------:R-:W-:Y:S02]  /*1220*/  @!P1 IADD3 R8, -R8, RZ, RZ ;  /* 0x000000ff08089210 */ /* 0x000fe40007ffe1ff */
[----:B------:R-:W-:-:S04]  /*1230*/  @!P2 LOP3.LUT R8, RZ, c[0x0][0x180], RZ, 0x33, !PT ;  /* 0x00006000ff08aa12 */ /* 0x000fc800078e33ff */
[----:B------:R-:W-:-:S04]  /*1240*/  LEA R8, R8, R8, 0x1 ;  /* 0x0000000808087211 */ /* 0x000fc800078e08ff */
[----:B------:R-:W-:Y:S02]  /*1250*/  SHF.R.S32.HI R10, RZ, 0x1f, R8 ;  /* 0x0000001fff0a7819 */ /* 0x000fe40000011408 */
[C---:B------:R-:W-:Y:S02]  /*1260*/  IADD3 R12, R8.reuse, 0x1, RZ ;  /* 0x00000001080c7810 */ /* 0x040fe40007ffe0ff */
[----:B------:R-:W-:Y:S01]  /*1270*/  IADD3 R14, R8, 0x2, RZ ;  /* 0x00000002080e7810 */ /* 0x000fe20007ffe0ff */
[----:B------:R-:W-:Y:S01]  /*1280*/  IMAD R13, R10, c[0x0][0x218], RZ ;  /* 0x000086000a0d7a24 */ /* 0x000fe200078e02ff */
[----:B------:R-:W-:Y:S02]  /*1290*/  SHF.R.S32.HI R11, RZ, 0x1f, R12 ;  /* 0x0000001fff0b7819 */ /* 0x000fe4000001140c */
[----:B------:R-:W-:Y:S01]  /*12a0*/  SHF.R.S32.HI R10, RZ, 0x1f, R14 ;  /* 0x0000001fff0a7819 */ /* 0x000fe2000001140e */
[----:B------:R-:W-:Y:S02]  /*12b0*/  IMAD R17, R8, UR9, R13 ;  /* 0x0000000908117c24 */ /* 0x000fe4000f8e020d */
[----:B------:R-:W-:-:S02]  /*12c0*/  IMAD R15, R11, c[0x0][0x218], RZ ;  /* 0x000086000b0f7a24 */ /* 0x000fc400078e02ff */
[----:B------:R-:W-:Y:S02]  /*12d0*/  IMAD R21, R10, c[0x0][0x218], RZ ;  /* 0x000086000a157a24 */ /* 0x000fe400078e02ff */
[----:B------:R-:W-:-:S04]  /*12e0*/  IMAD.WIDE.U32 R10, R8, R25, c[0x0][0x1f8] ;  /* 0x00007e00080a7625 */ /* 0x000fc800078e0019 */
[C---:B------:R-:W-:Y:S01]  /*12f0*/  IMAD R19, R12.reuse, UR9, R15 ;  /* 0x000000090c137c24 */ /* 0x040fe2000f8e020f */
[----:B------:R-:W-:Y:S01]  /*1300*/  IADD3 R11, R11, R17, RZ ;  /* 0x000000110b0b7210 */ /* 0x000fe20007ffe0ff */
[----:B------:R-:W-:-:S04]  /*1310*/  IMAD.WIDE.U32 R12, R12, R25, c[0x0][0x1f8] ;  /* 0x00007e000c0c7625 */ /* 0x000fc800078e0019 */
[C---:B------:R-:W-:Y:S01]  /*1320*/  IMAD R21, R14.reuse, UR9, R21 ;  /* 0x000000090e157c24 */ /* 0x040fe2000f8e0215 */
[----:B------:R-:W-:Y:S01]  /*1330*/  IADD3 R17, R13, R19, RZ ;  /* 0x000000130d117210 */ /* 0x000fe20007ffe0ff */
[----:B------:R-:W-:Y:S01]  /*1340*/  IMAD.WIDE.U32 R14, R14, R25, c[0x0][0x1f8] ;  /* 0x00007e000e0e7625 */ /* 0x000fe200078e0019 */
[----:B------:R-:W-:Y:S01]  /*1350*/  MOV R16, R12 ;  /* 0x0000000c00107202 */ /* 0x000fe20000000f00 */
[----:B------:R-:W2:Y:S03]  /*1360*/  LDG.E R81, [R10.64] ;  /* 0x000000160a517981 */ /* 0x000ea6000c1e1900 */
[----:B------:R-:W-:Y:S01]  /*1370*/  IADD3 R19, R15, R21, RZ ;  /* 0x000000150f137210 */ /* 0x000fe20007ffe0ff */
[----:B------:R-:W3:Y:S01]  /*1380*/  LDG.E R82, [R16.64] ;  /* 0x0000001610527981 */ /* 0x000ee2000c1e1900 */
[----:B------:R-:W-:-:S05]  /*1390*/  MOV R18, R14 ;  /* 0x0000000e00127202 */ /* 0x000fca0000000f00 */
[----:B------:R-:W4:Y:S01]  /*13a0*/  LDG.E R83, [R18.64] ;  /* 0x0000001612537981 */ /* 0x000f22000c1e1900 */
[----:B------:R-:W-:-:S04]  /*13b0*/  MOV R20, c[0x0][0x1a8] ;  /* 0x00006a0000147a02 */ /* 0x000fc80000000f00 */
[----:B------:R-:W-:Y:S02]  /*13c0*/  SHF.R.S32.HI R84, RZ, 0x1f, R20 ;  /* 0x0000001fff547819 */ /* 0x000fe40000011414 */
[----:B--2---:R-:W-:Y:S02]  /*13d0*/  SHF.R.S32.HI R85, RZ, 0x1f, R81 ;  /* 0x0000001fff557819 */ /* 0x004fe40000011451 */
[----:B---3--:R-:W-:-:S03]  /*13e0*/  SHF.R.S32.HI R86, RZ, 0x1f, R82 ;  /* 0x0000001fff567819 */ /* 0x008fc60000011452 */
[----:B------:R-:W-:Y:S01]  /*13f0*/  IMAD R8, R85, c[0x0][0x1a8], RZ ;  /* 0x00006a0055087a24 */ /* 0x000fe200078e02ff */
[----:B----4-:R-:W-:Y:S01]  /*1400*/  SHF.R.S32.HI R87, RZ, 0x1f, R83 ;  /* 0x0000001fff577819 */ /* 0x010fe20000011453 */
[----:B------:R-:W-:Y:S02]  /*1410*/  IMAD R21, R86, c[0x0][0x1a8], RZ ;  /* 0x00006a0056157a24 */ /* 0x000fe400078e02ff */
[----:B------:R-:W-:-:S04]  /*1420*/  IMAD.WIDE.U32 R12, R81, R20, c[0x0][0x188] ;  /* 0x00006200510c7625 */ /* 0x000fc800078e0014 */
[----:B------:R-:W-:Y:S02]  /*1430*/  IMAD R10, R87, c[0x0][0x1a8], RZ ;  /* 0x00006a00570a7a24 */ /* 0x000fe400078e02ff */
[----:B------:R-:W-:Y:S02]  /*1440*/  IMAD R11, R81, R84, R8 ;  /* 0x00000054510b7224 */ /* 0x000fe400078e0208 */
[----:B------:R-:W-:-:S04]  /*1450*/  IMAD.WIDE.U32 R14, R82, R20, c[0x0][0x188] ;  /* 0x00006200520e7625 */ /* 0x000fc800078e0014 */
[----:B------:R-:W-:Y:S02]  /*1460*/  IMAD R21, R82, R84, R21 ;  /* 0x0000005452157224 */ /* 0x000fe400078e0215 */
[----:B------:R-:W-:Y:S01]  /*1470*/  IMAD.WIDE.U32 R16, R83, R20, c[0x0][0x188] ;  /* 0x0000620053107625 */ /* 0x000fe200078e0014 */
[----:B------:R-:W-:-:S03]  /*1480*/  IADD3 R11, R13, R11, RZ ;  /* 0x0000000b0d0b7210 */ /* 0x000fc60007ffe0ff */
[----:B------:R-:W-:Y:S01]  /*1490*/  IMAD R19, R83, R84, R10 ;  /* 0x0000005453137224 */ /* 0x000fe200078e020a */
[----:B------:R-:W-:Y:S02]  /*14a0*/  MOV R10, R12 ;  /* 0x0000000c000a7202 */ /* 0x000fe40000000f00 */
[----:B------:R-:W-:Y:S02]  /*14b0*/  IADD3 R13, R15, R21, RZ ;  /* 0x000000150f0d7210 */ /* 0x000fe40007ffe0ff */
[----:B------:R-:W-:Y:S01]  /*14c0*/  MOV R12, R14 ;  /* 0x0000000e000c7202 */ /* 0x000fe20000000f00 */
[----:B------:R0:W2:Y:S01]  /*14d0*/  LDG.E R90, [R10.64+0x4] ;  /* 0x000004160a5a7981 */ /* 0x0000a2000c1e1900 */
[----:B------:R-:W-:Y:S02]  /*14e0*/  IADD3 R15, R17, R19, RZ ;  /* 0x00000013110f7210 */ /* 0x000fe40007ffe0ff */
[----:B------:R-:W-:Y:S01]  /*14f0*/  MOV R14, R16 ;  /* 0x00000010000e7202 */ /* 0x000fe20000000f00 */
[----:B------:R1:W3:Y:S04]  /*1500*/  LDG.E R100, [R12.64+0x4] ;  /* 0x000004160c647981 */ /* 0x0002e8000c1e1900 */
[----:B------:R2:W4:Y:S04]  /*1510*/  LDG.E R94, [R14.64+0x4] ;  /* 0x000004160e5e7981 */ /* 0x000528000c1e1900 */
[----:B------:R0:W4:Y:S04]  /*1520*/  LDG.E R89, [R10.64] ;  /* 0x000000160a597981 */ /* 0x000128000c1e1900 */
[----:B------:R1:W4:Y:S04]  /*1530*/  LDG.E R103, [R12.64] ;  /* 0x000000160c677981 */ /* 0x000328000c1e1900 */
[----:B------:R2:W4:Y:S04]  /*1540*/  LDG.E R93, [R14.64] ;  /* 0x000000160e5d7981 */ /* 0x000528000c1e1900 */
[----:B------:R1:W4:Y:S04]  /*1550*/  LDG.E R102, [R12.64+0x8] ;  /* 0x000008160c667981 */ /* 0x000328000c1e1900 */
[----:B------:R0:W4:Y:S04]  /*1560*/  LDG.E R92, [R10.64+0x8] ;  /* 0x000008160a5c7981 */ /* 0x000128000c1e1900 */
[----:B------:R2:W4:Y:S01]  /*1570*/  LDG.E R98, [R14.64+0x8] ;  /* 0x000008160e627981 */ /* 0x000522000c1e1900 */
[----:B------:R-:W-:Y:S01]  /*1580*/  MOV R20, c[0x0][0x1e0] ;  /* 0x0000780000147a02 */ /* 0x000fe20000000f00 */
[----:B------:R-:W-:-:S03]  /*1590*/  IMAD R19, R86, c[0x0][0x1e0], RZ ;  /* 0x0000780056137a24 */ /* 0x000fc600078e02ff */
[----:B------:R-:W-:Y:S01]  /*15a0*/  SHF.R.S32.HI R88, RZ, 0x1f, R20 ;  /* 0x0000001fff587819 */ /* 0x000fe20000011414 */
[----:B------:R-:W-:-:S04]  /*15b0*/  IMAD.WIDE.U32 R16, R82, R20, c[0x0][0x1c0] ;  /* 0x0000700052107625 */ /* 0x000fc800078e0014 */
[----:B------:R-:W-:Y:S02]  /*15c0*/  IMAD R19, R82, R88, R19 ;  /* 0x0000005852137224 */ /* 0x000fe400078e0213 */
[----:B------:R-:W-:-:S03]  /*15d0*/  IMAD R8, R85, c[0x0][0x1e0], RZ ;  /* 0x0000780055087a24 */ /* 0x000fc600078e02ff */
[----:B------:R-:W-:Y:S01]  /*15e0*/  IADD3 R17, R17, R19, RZ ;  /* 0x0000001311117210 */ /* 0x000fe20007ffe0ff */
[C---:B------:R-:W-:Y:S02]  /*15f0*/  IMAD R25, R81.reuse, R88, R8 ;  /* 0x0000005851197224 */ /* 0x040fe400078e0208 */
[----:B------:R-:W-:Y:S01]  /*1600*/  IMAD.WIDE.U32 R18, R81, R20, c[0x0][0x1c0] ;  /* 0x0000700051127625 */ /* 0x000fe200078e0014 */
[C---:B-----5:R-:W-:Y:S01]  /*1610*/  FFMA R95, R0.reuse, R78, R95 ;  /* 0x0000004e005f7223 */ /* 0x060fe2000000005f */
[C---:B------:R-:W-:Y:S01]  /*1620*/  FFMA R96, R0.reuse, R79, R9 ;  /* 0x0000004f00607223 */ /* 0x040fe20000000009 */
[----:B------:R2:W5:Y:S01]  /*1630*/  LDG.E R105, [R16.64] ;  /* 0x0000001610697981 */ /* 0x000562000c1e1900 */
[----:B------:R-:W-:Y:S01]  /*1640*/  IMAD R8, R87, c[0x0][0x1e0], RZ ;  /* 0x0000780057087a24 */ /* 0x000fe200078e02ff */
[----:B-1----:R-:W-:Y:S01]  /*1650*/  IADD3 R13, R19, R25, RZ ;  /* 0x00000019130d7210 */ /* 0x002fe20007ffe0ff */
[C---:B------:R-:W-:Y:S01]  /*1660*/  IMAD.WIDE.U32 R20, R83.reuse, R20, c[0x0][0x1c0] ;  /* 0x0000700053147625 */ /* 0x040fe200078e0014 */
[----:B------:R-:W-:Y:S01]  /*1670*/  MOV R12, R18 ;  /* 0x00000012000c7202 */ /* 0x000fe20000000f00 */
[----:B------:R1:W5:Y:S02]  /*1680*/  LDG.E R107, [R16.64+0x4] ;  /* 0x00000416106b7981 */ /* 0x000364000c1e1900 */
[----:B------:R-:W-:Y:S01]  /*1690*/  IMAD R27, R83, R88, R8 ;  /* 0x00000058531b7224 */ /* 0x000fe200078e0208 */
[----:B0-----:R-:W-:Y:S01]  /*16a0*/  MOV R10, R20 ;  /* 0x00000014000a7202 */ /* 0x001fe20000000f00 */
[----:B------:R1:W5:Y:S01]  /*16b0*/  LDG.E R106, [R16.64+0x8] ;  /* 0x00000816106a7981 */ /* 0x000362000c1e1900 */
[----:B------:R-:W-:-:S02]  /*16c0*/  FFMA R101, R0, R80, R101 ;  /* 0x0000005000657223 */ /* 0x000fc40000000065 */
[----:B------:R-:W-:Y:S01]  /*16d0*/  IADD3 R11, R21, R27, RZ ;  /* 0x0000001b150b7210 */ /* 0x000fe20007ffe0ff */
[----:B------:R0:W5:Y:S04]  /*16e0*/  LDG.E R108, [R12.64] ;  /* 0x000000160c6c7981 */ /* 0x000168000c1e1900 */
[----:B------:R0:W5:Y:S04]  /*16f0*/  LDG.E R109, [R12.64+0x4] ;  /* 0x000004160c6d7981 */ /* 0x000168000c1e1900 */
[----:B------:R0:W5:Y:S04]  /*1700*/  LDG.E R110, [R12.64+0x8] ;  /* 0x000008160c6e7981 */ /* 0x000168000c1e1900 */
[----:B------:R0:W5:Y:S04]  /*1710*/  LDG.E R112, [R10.64] ;  /* 0x000000160a707981 */ /* 0x000168000c1e1900 */
[----:B------:R0:W5:Y:S04]  /*1720*/  LDG.E R111, [R10.64+0x4] ;  /* 0x000004160a6f7981 */ /* 0x000168000c1e1900 */
[----:B------:R0:W5:Y:S01]  /*1730*/  LDG.E R114, [R10.64+0x8] ;  /* 0x000008160a727981 */ /* 0x000162000c1e1900 */
[----:B------:R-:W-:Y:S01]  /*1740*/  BSSY B3, `(.L_x_1393) ;  /* 0x0000094000037945 */ /* 0x000fe20003800000 */
[----:B------:R-:W-:Y:S01]  /*1750*/  MOV R116, RZ ;  /* 0x000000ff00747202 */ /* 0x000fe20000000f00 */
[--C-:B--2---:R-:W-:Y:S01]  /*1760*/  FADD R15, R95, -R90.reuse ;  /* 0x8000005a5f0f7221 */ /* 0x104fe20000000000 */
[----:B---3--:R-:W-:Y:S01]  /*1770*/  FADD R97, R100, -R90 ;  /* 0x8000005a64617221 */ /* 0x008fe20000000000 */
[----:B----4-:R-:W-:-:S03]  /*1780*/  FADD R8, -R90, R94 ;  /* 0x0000005e5a087221 */ /* 0x010fc60000000100 */
[-C--:B0-----:R-:W-:Y:S01]  /*1790*/  FMUL R12, R97, R15.reuse ;  /* 0x0000000f610c7220 */ /* 0x081fe20000400000 */
[--C-:B------:R-:W-:Y:S01]  /*17a0*/  FADD R14, R96, -R89.reuse ;  /* 0x80000059600e7221 */ /* 0x100fe20000000000 */
[----:B-1----:R-:W-:Y:S01]  /*17b0*/  FMUL R16, R8, R15 ;  /* 0x0000000f08107220 */ /* 0x002fe20000400000 */
[----:B------:R-:W-:Y:S01]  /*17c0*/  FADD R99, R103, -R89 ;  /* 0x8000005967637221 */ /* 0x000fe20000000000 */
[----:B------:R-:W-:-:S03]  /*17d0*/  FADD R9, -R89, R93 ;  /* 0x0000005d59097221 */ /* 0x000fc60000000100 */
[-C--:B------:R-:W-:Y:S01]  /*17e0*/  FFMA R11, R99, R14.reuse, R12 ;  /* 0x0000000e630b7223 */ /* 0x080fe2000000000c */
[----:B------:R-:W-:Y:S01]  /*17f0*/  FFMA R15, R9, R14, R16 ;  /* 0x0000000e090f7223 */ /* 0x000fe20000000010 */
[--C-:B------:R-:W-:Y:S01]  /*1800*/  FADD R13, R101, -R92.reuse ;  /* 0x8000005c650d7221 */ /* 0x100fe20000000000 */
[----:B------:R-:W-:Y:S01]  /*1810*/  FADD R104, R102, -R92 ;  /* 0x8000005c66687221 */ /* 0x000fe20000000000 */
[----:B------:R-:W-:-:S03]  /*1820*/  FADD R10, -R92, R98 ;  /* 0x000000625c0a7221 */ /* 0x000fc60000000100 */
[-C--:B------:R-:W-:Y:S01]  /*1830*/  FFMA R11, R104, R13.reuse, R11 ;  /* 0x0000000d680b7223 */ /* 0x080fe2000000000b */
[----:B------:R-:W-:-:S04]  /*1840*/  FFMA R12, R10, R13, R15 ;  /* 0x0000000d0a0c7223 */ /* 0x000fc8000000000f */
[----:B------:R-:W-:Y:S02]  /*1850*/  FSETP.LE.AND P1, PT, R11, RZ, PT ;  /* 0x000000ff0b00720b */ /* 0x000fe40003f23000 */
[----:B------:R-:W-:Y:S02]  /*1860*/  FSETP.GTU.AND P0, PT, R12, RZ, PT ;  /* 0x000000ff0c00720b */ /* 0x000fe40003f0c000 */
[----:B------:R-:W-:Y:S02]  /*1870*/  MOV R13, 0x3f800000 ;  /* 0x3f800000000d7802 */ /* 0x000fe40000000f00 */
[----:B------:R-:W-:-:S09]  /*1880*/  MOV R14, RZ ;  /* 0x000000ff000e7202 */ /* 0x000fd20000000f00 */
[----:B------:R-:W-:Y:S05]  /*1890*/  @!P0 BRA P1, `(.L_x_1394) ;  /* 0x000007e000008947 */ /* 0x000fea0000800000 */
[----:B------:R-:W-:Y:S01]  /*18a0*/  FADD R13, R95, -R100 ;  /* 0x800000645f0d7221 */ /* 0x000fe20000000000 */
[----:B------:R-:W-:Y:S01]  /*18b0*/  FADD R14, R96, -R103 ;  /* 0x80000067600e7221 */ /* 0x000fe20000000000 */
[----:B------:R-:W-:Y:S01]  /*18c0*/  FADD R15, R101, -R102 ;  /* 0x80000066650f7221 */ /* 0x000fe20000000000 */
[----:B------:R-:W-:Y:S01]  /*18d0*/  MOV R116, RZ ;  /* 0x000000ff00747202 */ /* 0x000fe20000000f00 */
[-C--:B------:R-:W-:Y:S01]  /*18e0*/  FMUL R16, R97, R13.reuse ;  /* 0x0000000d61107220 */ /* 0x080fe20000400000 */
[----:B------:R-:W-:-:S03]  /*18f0*/  FMUL R18, R8, R13 ;  /* 0x0000000d08127220 */ /* 0x000fc60000400000 */
[-C--:B------:R-:W-:Y:S01]  /*1900*/  FFMA R13, R99, R14.reuse, R16 ;  /* 0x0000000e630d7223 */ /* 0x080fe20000000010 */
[----:B------:R-:W-:Y:S01]  /*1910*/  FFMA R17, R9, R14, R18 ;  /* 0x0000000e09117223 */ /* 0x000fe20000000012 */
[----:B------:R-:W-:Y:S02]  /*1920*/  MOV R14, 0x3f800000 ;  /* 0x3f800000000e7802 */ /* 0x000fe40000000f00 */
[-C--:B------:R-:W-:Y:S01]  /*1930*/  FFMA R19, R104, R15.reuse, R13 ;  /* 0x0000000f68137223 */ /* 0x080fe2000000000d */
[----:B------:R-:W-:Y:S01]  /*1940*/  FFMA R20, R10, R15, R17 ;  /* 0x0000000f0a147223 */ /* 0x000fe20000000011 */
[----:B------:R-:W-:-:S03]  /*1950*/  MOV R13, RZ ;  /* 0x000000ff000d7202 */ /* 0x000fc60000000f00 */
[----:B------:R-:W-:Y:S02]  /*1960*/  FSETP.GE.AND P1, PT, R19, RZ, PT ;  /* 0x000000ff1300720b */ /* 0x000fe40003f26000 */
[----:B------:R-:W-:-:S13]  /*1970*/  FSETP.GTU.AND P0, PT, R20, R19, PT ;  /* 0x000000131400720b */ /* 0x000fda0003f0c000 */
[----:B------:R-:W-:Y:S05]  /*1980*/  @!P0 BRA P1, `(.L_x_1394) ;  /* 0x000006f000008947 */ /* 0x000fea0000800000 */
[----:B------:R-:W-:Y:S01]  /*1990*/  FMUL R14, R12, R19 ;  /* 0x000000130c0e7220 */ /* 0x000fe20000400000 */
[----:B------:R-:W-:-:S03]  /*19a0*/  FSETP.LE.AND P1, PT, R19, RZ, PT ;  /* 0x000000ff1300720b */ /* 0x000fc60003f23000 */
[----:B------:R-:W-:-:S05]  /*19b0*/  FFMA R25, R11, R20, -R14 ;  /* 0x000000140b197223 */ /* 0x000fca000000080e */
[----:B------:R-:W-:-:S04]  /*19c0*/  FSETP.GTU.AND P0, PT, R25, RZ, PT ;  /* 0x000000ff1900720b */ /* 0x000fc80003f0c000 */
[----:B------:R-:W-:-:S13]  /*19d0*/  FSETP.GE.AND P0, PT, R11, RZ, !P0 ;  /* 0x000000ff0b00720b */ /* 0x000fda0004706000 */
[----:B------:R-:W-:Y:S05]  /*19e0*/  @P0 BRA P1, `(.L_x_1395) ;  /* 0x0000057000000947 */ /* 0x000fea0000800000 */
[----:B------:R-:W-:Y:S01]  /*19f0*/  FADD R13, R95, -R94 ;  /* 0x8000005e5f0d7221 */ /* 0x000fe20000000000 */
[----:B------:R-:W-:Y:S01]  /*1a00*/  FADD R14, R96, -R93 ;  /* 0x8000005d600e7221 */ /* 0x000fe20000000000 */
[----:B------:R-:W-:Y:S01]  /*1a10*/  FADD R15, R101, -R98 ;  /* 0x80000062650f7221 */ /* 0x000fe20000000000 */
[----:B------:R-:W-:Y:S01]  /*1a20*/  MOV R116, 0x3f800000 ;  /* 0x3f80000000747802 */ /* 0x000fe20000000f00 */
[-C--:B------:R-:W-:Y:S01]  /*1a30*/  FMUL R16, R97, R13.reuse ;  /* 0x0000000d61107220 */ /* 0x080fe20000400000 */
[----:B------:R-:W-:-:S03]  /*1a40*/  FMUL R18, R8, R13 ;  /* 0x0000000d08127220 */ /* 0x000fc60000400000 */
[-C--:B------:R-:W-:Y:S01]  /*1a50*/  FFMA R13, R99, R14.reuse, R16 ;  /* 0x0000000e630d7223 */ /* 0x080fe20000000010 */
[----:B------:R-:W-:Y:S01]  /*1a60*/  FFMA R17, R9, R14, R18 ;  /* 0x0000000e09117223 */ /* 0x000fe20000000012 */
[----:B------:R-:W-:Y:S02]  /*1a70*/  MOV R14, RZ ;  /* 0x000000ff000e7202 */ /* 0x000fe40000000f00 */
[-C--:B------:R-:W-:Y:S01]  /*1a80*/  FFMA R21, R104, R15.reuse, R13 ;  /* 0x0000000f68157223 */ /* 0x080fe2000000000d */
[----:B------:R-:W-:Y:S01]  /*1a90*/  FFMA R18, R10, R15, R17 ;  /* 0x0000000f0a127223 */ /* 0x000fe20000000011 */
[----:B------:R-:W-:-:S04]  /*1aa0*/  MOV R13, RZ ;  /* 0x000000ff000d7202 */ /* 0x000fc80000000f00 */
[----:B------:R-:W-:Y:S02]  /*1ab0*/  FSETP.GTU.AND P0, PT, R21, R18, PT ;  /* 0x000000121500720b */ /* 0x000fe40003f0c000 */
[----:B------:R-:W-:-:S13]  /*1ac0*/  FSETP.GE.AND P1, PT, R18, RZ, PT ;  /* 0x000000ff1200720b */ /* 0x000fda0003f26000 */
        /* <DEDUP_REMOVED lines=8> */
[----:B------:R-:W-:Y:S01]  /*1b50*/  FADD R13, -R19, R20 ;  /* 0x00000014130d7221 */ /* 0x000fe20000000100 */
[----:B------:R-:W-:Y:S03]  /*1b60*/  BSSY B4, `(.L_x_1397) ;  /* 0x0000011000047945 */ /* 0x000fe60003800000 */
[----:B------:R-:W-:-:S04]  /*1b70*/  FADD R28, R26, R13 ;  /* 0x0000000d1a1c7221 */ /* 0x000fc80000000000 */
[----:B------:R-:W0:Y:S08]  /*1b80*/  MUFU.RCP R14, R28 ;  /* 0x0000001c000e7308 */ /* 0x000e300000001000 */
[----:B------:R-:W1:Y:S01]  /*1b90*/  FCHK P0, R13, R28 ;  /* 0x0000001c0d007302 */ /* 0x000e620000000000 */
[----:B0-----:R-:W-:-:S04]  /*1ba0*/  FFMA R15, -R28, R14, 1 ;  /* 0x3f8000001c0f7423 */ /* 0x001fc8000000010e */
[----:B------:R-:W-:Y:S01]  /*1bb0*/  FFMA R16, R14, R15, R14 ;  /* 0x0000000f0e107223 */ /* 0x000fe2000000000e */
[----:B------:R-:W-:-:S03]  /*1bc0*/  FMUL R14, R20, R21 ;  /* 0x00000015140e7220 */ /* 0x000fc60000400000 */
[----:B------:R-:W-:Y:S01]  /*1bd0*/  FFMA R15, R13, R16, RZ ;  /* 0x000000100d0f7223 */ /* 0x000fe200000000ff */
[----:B------:R-:W-:-:S03]  /*1be0*/  FFMA R18, R19, R18, -R14 ;  /* 0x0000001213127223 */ /* 0x000fc6000000080e */
[----:B------:R-:W-:-:S04]  /*1bf0*/  FFMA R17, -R28, R15, R13 ;  /* 0x0000000f1c117223 */ /* 0x000fc8000000010d */
[----:B------:R-:W-:Y:S01]  /*1c00*/  FFMA R14, R16, R17, R15 ;  /* 0x00000011100e7223 */ /* 0x000fe2000000000f */
[----:B-1----:R-:W-:Y:S05]  /*1c10*/  @!P0 BRA `(.L_x_1398) ;  /* 0x0000005000008947 */ /* 0x002fea0003800000 */
[----:B------:R-:W-:Y:S02]  /*1c20*/  MOV R21, R28 ;  /* 0x0000001c00157202 */ /* 0x000fe40000000f00 */
[----:B------:R-:W-:Y:S02]  /*1c30*/  MOV R20, R13 ;  /* 0x0000000d00147202 */ /* 0x000fe40000000f00 */
[----:B------:R-:W-:Y:S02]  /*1c40*/  MOV R128, 0x1c60 ;  /* 0x00001c6000807802 */ /* 0x000fe40000000f00 */
[----:B-----5:R-:W-:Y:S05]  /*1c50*/  CALL.REL.NOINC `($__internal_37_$__cuda_sm3x_div_rn_noftz_f32_slowpath) ;  /* 0x0000606000007944 */ /* 0x020fea0003c00000 */
[----:B0-----:R-:W-:Y:S02]  /*1c60*/  MOV R14, R125 ;  /* 0x0000007d000e7202 */ /* 0x001fe40000000f00 */
.L_x_1398:
[----:B------:R-:W-:Y:S05]  /*1c70*/  BSYNC B4 ;  /* 0x0000000000047941 */ /* 0x000fea0003800000 */
.L_x_1397:
[----:B------:R-:W-:Y:S02]  /*1c80*/  FSETP.GTU.AND P0, PT, R18, RZ, PT ;  /* 0x000000ff1200720b */ /* 0x000fe40003f0c000 */
[----:B------:R-:W-:Y:S02]  /*1c90*/  FSETP.GE.AND P1, PT, R26, RZ, PT ;  /* 0x000000ff1a00720b */ /* 0x000fe40003f26000 */
[----:B------:R-:W-:-:S13]  /*1ca0*/  FSETP.GE.AND P0, PT, R13, RZ, !P0 ;  /* 0x000000ff0d00720b */ /* 0x000fda0004706000 */
[----:B------:R-:W-:Y:S05]  /*1cb0*/  @P0 BRA P1, `(.L_x_1399) ;  /* 0x0000015000000947 */ /* 0x000fea0000800000 */
[----:B------:R-:W-:Y:S01]  /*1cc0*/  FADD R13, R27, R18 ;  /* 0x000000121b0d7221 */ /* 0x000fe20000000000 */
[----:B------:R-:W-:Y:S03]  /*1cd0*/  BSSY B2, `(.L_x_1400) ;  /* 0x000000e000027945 */ /* 0x000fe60003800000 */
[----:B------:R-:W-:-:S05]  /*1ce0*/  FADD R21, R25, R13 ;  /* 0x0000000d19157221 */ /* 0x000fca0000000000 */
[----:B------:R-:W-:-:S04]  /*1cf0*/  IADD3 R13, R21, 0x1800000, RZ ;  /* 0x01800000150d7810 */ /* 0x000fc80007ffe0ff */
[----:B------:R-:W-:-:S04]  /*1d00*/  LOP3.LUT R13, R13, 0x7f800000, RZ, 0xc0, !PT ;  /* 0x7f8000000d0d7812 */ /* 0x000fc800078ec0ff */
[----:B------:R-:W-:-:S13]  /*1d10*/  ISETP.GT.U32.AND P0, PT, R13, 0x1ffffff, PT ;  /* 0x01ffffff0d00780c */ /* 0x000fda0003f04070 */
[----:B------:R-:W-:Y:S05]  /*1d20*/  @P0 BRA `(.L_x_1401) ;  /* 0x0000004000000947 */ /* 0x000fea0003800000 */
[----:B------:R-:W-:Y:S02]  /*1d30*/  MOV R122, 0x1d50 ;  /* 0x00001d50007a7802 */ /* 0x000fe40000000f00 */
[----:B-----5:R-:W-:Y:S05]  /*1d40*/  CALL.REL.NOINC `($__internal_35_$__cuda_sm20_rcp_rn_f32_slowpath) ;  /* 0x00005ab000007944 */ /* 0x020fea0003c00000 */
[----:B-1----:R-:W-:Y:S01]  /*1d50*/  MOV R116, R118 ;  /* 0x0000007600747202 */ /* 0x002fe20000000f00 */
[----:B------:R-:W-:Y:S05]  /*1d60*/  BRA `(.L_x_1402) ;  /* 0x0000004000007947 */ /* 0x000fea0003800000 */
.L_x_1401:
[----:B------:R-:W0:Y:S02]  /*1d70*/  MUFU.RCP R116, R21 ;  /* 0x0000001500747308 */ /* 0x000e240000001000 */
[----:B0-----:R-:W-:-:S04]  /*1d80*/  FFMA R13, R21, R116, -1 ;  /* 0xbf800000150d7423 */ /* 0x001fc80000000074 */
[----:B------:R-:W-:-:S04]  /*1d90*/  FADD.FTZ R13, -R13, -RZ ;  /* 0x800000ff0d0d7221 */ /* 0x000fc80000010100 */
[----:B------:R-:W-:Y:S02]  /*1da0*/  FFMA R116, R116, R13, R116 ;  /* 0x0000000d74747223 */ /* 0x000fe40000000074 */
.L_x_1402:
[----:B------:R-:W-:Y:S05]  /*1db0*/  BSYNC B2 ;  /* 0x0000000000027941 */ /* 0x000fea0003800000 */
.L_x_1400:
[-C--:B------:R-:W-:Y:S01]  /*1dc0*/  FMUL R14, R27, R116.reuse ;  /* 0x000000741b0e7220 */ /* 0x080fe20000400000 */
[----:B------:R-:W-:-:S03]  /*1dd0*/  FMUL R116, R25, R116 ;  /* 0x0000007419747220 */ /* 0x000fc60000400000 */
[----:B------:R-:W-:-:S04]  /*1de0*/  FADD R13, -R14, 1 ;  /* 0x3f8000000e0d7421 */ /* 0x000fc80000000100 */
[----:B------:R-:W-:Y:S01]  /*1df0*/  FADD R13, R13, -R116 ;  /* 0x800000740d0d7221 */ /* 0x000fe20000000000 */
[----:B------:R-:W-:Y:S05]  /*1e00*/  BRA `(.L_x_1394) ;  /* 0x0000027000007947 */ /* 0x000fea0003800000 */
.L_x_1399:
[----:B------:R-:W-:Y:S01]  /*1e10*/  FADD R116, -R14, 1 ;  /* 0x3f8000000e747421 */ /* 0x000fe20000000100 */
[----:B------:R-:W-:Y:S01]  /*1e20*/  MOV R13, RZ ;  /* 0x000000ff000d7202 */ /* 0x000fe20000000f00 */
[----:B------:R-:W-:Y:S05]  /*1e30*/  BRA `(.L_x_1394) ;  /* 0x0000024000007947 */ /* 0x000fea0003800000 */
.L_x_1396:
[----:B------:R-:W-:Y:S01]  /*1e40*/  FADD R21, R12, -R18 ;  /* 0x800000120c157221 */ /* 0x000fe20000000000 */
        /* <DEDUP_REMOVED lines=11> */
[----:B-----5:R-:W-:Y:S05]  /*1f00*/  CALL.REL.NOINC `($__internal_37_$__cuda_sm3x_div_rn_noftz_f32_slowpath) ;  /* 0x00005db000007944 */ /* 0x020fea0003c00000 */
[----:B0-----:R-:W-:Y:S02]  /*1f10*/  MOV R116, R125 ;  /* 0x0000007d00747202 */ /* 0x001fe40000000f00 */
.L_x_1404:
[----:B------:R-:W-:Y:S05]  /*1f20*/  BSYNC B4 ;  /* 0x0000000000047941 */ /* 0x000fea0003800000 */
.L_x_1403:
[----:B------:R-:W-:Y:S01]  /*1f30*/  FADD R13, -R116, 1 ;  /* 0x3f800000740d7421 */ /* 0x000fe20000000100 */
[----:B------:R-:W-:Y:S01]  /*1f40*/  MOV R14, RZ ;  /* 0x000000ff000e7202 */ /* 0x000fe20000000f00 */
[----:B------:R-:W-:Y:S05]  /*1f50*/  BRA `(.L_x_1394) ;  /* 0x0000012000007947 */ /* 0x000fea0003800000 */
.L_x_1395:
        /* <DEDUP_REMOVED lines=15> */
.L_x_1406:
[----:B------:R-:W-:Y:S05]  /*2050*/  BSYNC B4 ;  /* 0x0000000000047941 */ /* 0x000fea0003800000 */
.L_x_1405:
[----:B------:R-:W-:Y:S01]  /*2060*/  FADD R13, -R14, 1 ;  /* 0x3f8000000e0d7421 */ /* 0x000fe20000000100 */
[----:B------:R-:W-:Y:S02]  /*2070*/  MOV R116, RZ ;  /* 0x000000ff00747202 */ /* 0x000fe40000000f00 */
.L_x_1394:
[----:B------:R-:W-:Y:S05]  /*2080*/  BSYNC B3 ;  /* 0x0000000000037941 */ /* 0x000fea0003800000 */
.L_x_1393:
[-C--:B------:R-:W-:Y:S01]  /*2090*/  FMUL R15, R100, R14.reuse ;  /* 0x0000000e640f7220 */ /* 0x080fe20000400000 */
[-C--:B------:R-:W-:Y:S01]  /*20a0*/  FMUL R16, R103, R14.reuse ;  /* 0x0000000e67107220 */ /* 0x080fe20000400000 */
[----:B------:R-:W-:Y:S02]  /*20b0*/  BSSY B1, `(.L_x_1407) ;  /* 0x000001a000017945 */ /* 0x000fe40003800000 */
[-C--:B------:R-:W-:Y:S01]  /*20c0*/  FFMA R17, R90, R13.reuse, R15 ;  /* 0x0000000d5a117223 */ /* 0x080fe2000000000f */
[----:B------:R-:W-:Y:S01]  /*20d0*/  FMUL R15, R102, R14 ;  /* 0x0000000e660f7220 */ /* 0x000fe20000400000 */
[----:B------:R-:W-:-:S02]  /*20e0*/  FFMA R16, R89, R13, R16 ;  /* 0x0000000d59107223 */ /* 0x000fc40000000010 */
[-C--:B------:R-:W-:Y:S01]  /*20f0*/  FFMA R18, R94, R116.reuse, R17 ;  /* 0x000000745e127223 */ /* 0x080fe20000000011 */
[----:B------:R-:W-:Y:S01]  /*2100*/  FFMA R17, R92, R13, R15 ;  /* 0x0000000d5c117223 */ /* 0x000fe2000000000f */
[-C--:B------:R-:W-:Y:S02]  /*2110*/  FFMA R19, R93, R116.reuse, R16 ;  /* 0x000000745d137223 */ /* 0x080fe40000000010 */
[----:B------:R-:W-:Y:S01]  /*2120*/  FADD R15, R95, -R18 ;  /* 0x800000125f0f7221 */ /* 0x000fe20000000000 */
[----:B------:R-:W-:Y:S01]  /*2130*/  FFMA R18, R98, R116, R17 ;  /* 0x0000007462127223 */ /* 0x000fe20000000011 */
[----:B------:R-:W-:Y:S02]  /*2140*/  FADD R16, R96, -R19 ;  /* 0x8000001360107221 */ /* 0x000fe40000000000 */
[----:B------:R-:W-:Y:S01]  /*2150*/  FMUL R19, R15, R15 ;  /* 0x0000000f0f137220 */ /* 0x000fe20000400000 */
[----:B------:R-:W-:-:S03]  /*2160*/  FADD R17, R101, -R18 ;  /* 0x8000001265117221 */ /* 0x000fc60000000000 */
[----:B------:R-:W-:-:S04]  /*2170*/  FFMA R18, R16, R16, R19 ;  /* 0x0000001010127223 */ /* 0x000fc80000000013 */
[----:B------:R-:W-:-:S04]  /*2180*/  FFMA R115, R17, R17, R18 ;  /* 0x0000001111737223 */ /* 0x000fc80000000012 */
[----:B------:R0:W1:Y:S01]  /*2190*/  MUFU.RSQ R18, R115 ;  /* 0x0000007300127308 */ /* 0x0000620000001400 */
[----:B------:R-:W-:-:S04]  /*21a0*/  IADD3 R19, R115, -0xd000000, RZ ;  /* 0xf300000073137810 */ /* 0x000fc80007ffe0ff */
[----:B------:R-:W-:-:S13]  /*21b0*/  ISETP.GT.U32.AND P0, PT, R19, 0x727fffff, PT ;  /* 0x727fffff1300780c */ /* 0x000fda0003f04070 */
[----:B------:R-:W-:Y:S05]  /*21c0*/  @!P0 BRA `(.L_x_1408) ;  /* 0x0000004000008947 */ /* 0x000fea0003800000 */
[----:B01----:R-:W-:Y:S02]  /*21d0*/  MOV R18, R115 ;  /* 0x0000007300127202 */ /* 0x003fe40000000f00 */
[----:B------:R-:W-:Y:S02]  /*21e0*/  MOV R28, 0x2200 ;  /* 0x00002200001c7802 */ /* 0x000fe40000000f00 */
[----:B-----5:R-:W-:Y:S05]  /*21f0*/  CALL.REL.NOINC `($__internal_36_$__cuda_sm20_sqrt_rn_f32_slowpath) ;  /* 0x0000595000007944 */ /* 0x020fea0003c00000 */
[----:B------:R-:W-:Y:S05]  /*2200*/  BRA `(.L_x_1409) ;  /* 0x0000004000007947 */ /* 0x000fea0003800000 */
.L_x_1408:
[----:B01----:R-:W-:Y:S01]  /*2210*/  FMUL.FTZ R118, R115, R18 ;  /* 0x0000001273767220 */ /* 0x003fe20000410000 */
[----:B------:R-:W-:-:S03]  /*2220*/  FMUL.FTZ R18, R18, 0.5 ;  /* 0x3f00000012127820 */ /* 0x000fc60000410000 */
[----:B------:R-:W-:-:S04]  /*2230*/  FFMA R19, -R118, R118, R115 ;  /* 0x0000007676137223 */ /* 0x000fc80000000173 */
[----:B------:R-:W-:Y:S02]  /*2240*/  FFMA R118, R19, R18, R118 ;  /* 0x0000001213767223 */ /* 0x000fe40000000076 */
.L_x_1409:
[----:B------:R-:W-:Y:S05]  /*2250*/  BSYNC B1 ;  /* 0x0000000000017941 */ /* 0x000fea0003800000 */
.L_x_1407:
        /* <DEDUP_REMOVED lines=19> */
.L_x_1413:
[----:B------:R-:W-:Y:S05]  /*2390*/  BSYNC B4 ;  /* 0x0000000000047941 */ /* 0x000fea0003800000 */
.L_x_1412:
        /* <DEDUP_REMOVED lines=14> */
.L_x_1415:
[----:B------:R-:W-:Y:S05]  /*2480*/  BSYNC B4 ;  /* 0x0000000000047941 */ /* 0x000fea0003800000 */
.L_x_1414:
        /* <DEDUP_REMOVED lines=14> */
.L_x_1416:
[----:B------:R-:W-:Y:S05]  /*2570*/  BSYNC B4 ;  /* 0x0000000000047941 */ /* 0x000fea0003800000 */
.L_x_1411:
[----:B------:R-:W-:Y:S05]  /*2580*/  BSYNC B3 ;  /* 0x0000000000037941 */ /* 0x000fea0003800000 */
.L_x_1410:
[----:B------:R-:W-:-:S04]  /*2590*/  ISETP.NE.U32.AND P0, PT, RZ, c[0x0][0x708], PT ;  /* 0x0001c200ff007a0c */ /* 0x000fc80003f05070 */
[----:B------:R-:W-:-:S13]  /*25a0*/  ISETP.NE.AND.EX P0, PT, RZ, c[0x0][0x70c], PT, P0 ;  /* 0x0001c300ff007a0c */ /* 0x000fda0003f05300 */
[----:B------:R-:W-:Y:S01]  /*25b0*/  @P0 IMAD R20, R87, c[0x0][0x728], RZ ;  /* 0x0001ca0057140a24 */ /* 0x000fe200078e02ff */
[----:B------:R-:W-:Y:S01]  /*25c0*/  @P0 MOV R26, c[0x0][0x728] ;  /* 0x0001ca00001a0a02 */ /* 0x000fe20000000f00 */
[----:B------:R-:W-:Y:S01]  /*25d0*/  @P0 IMAD R27, R86, c[0x0][0x728], RZ ;  /* 0x0001ca00561b0a24 */ /* 0x000fe200078e02ff */
[----:B------:R-:W-:Y:S01]  /*25e0*/  @P0 MOV R31, c[0x0][0x728] ;  /* 0x0001ca00001f0a02 */ /* 0x000fe20000000f00 */
[C---:B------:R-:W-:Y:S01]  /*25f0*/  @P0 IMAD R25, R83.reuse, UR10, R20 ;  /* 0x0000000a53190c24 */ /* 0x040fe2000f8e0214 */
[----:B------:R-:W-:Y:S01]  /*2600*/  @P0 MOV R30, c[0x0][0x728] ;  /* 0x0001ca00001e0a02 */ /* 0x000fe20000000f00 */
[----:B------:R-:W-:-:S04]  /*2610*/  @P0 IMAD.WIDE.U32 R20, R83, R26, c[0x0][0x708] ;  /* 0x0001c20053140625 */ /* 0x000fc800078e001a */
[C---:B------:R-:W-:Y:S01]  /*2620*/  @P0 IMAD R29, R82.reuse, UR10, R27 ;  /* 0x0000000a521d0c24 */ /* 0x040fe2000f8e021b */
[----:B------:R-:W-:Y:S01]  /*2630*/  @P0 IADD3 R21, R21, R25, RZ ;  /* 0x0000001915150210 */ /* 0x000fe20007ffe0ff */
[----:B------:R-:W-:-:S04]  /*2640*/  @P0 IMAD.WIDE.U32 R26, R82, R31, c[0x0][0x708] ;  /* 0x0001c200521a0625 */ /* 0x000fc800078e001f */
[----:B------:R0:W2:Y:S01]  /*2650*/  @P0 LDG.E R133, [R20.64+0x4] ;  /* 0x0000041614850981 */ /* 0x0000a2000c1e1900 */
[----:B------:R-:W-:Y:S01]  /*2660*/  @P0 IADD3 R27, R27, R29, RZ ;  /* 0x0000001d1b1b0210 */ /* 0x000fe20007ffe0ff */
[----:B------:R-:W-:Y:S02]  /*2670*/  @P0 IMAD R28, R85, c[0x0][0x728], RZ ;  /* 0x0001ca00551c0a24 */ /* 0x000fe400078e02ff */
[----:B------:R0:W3:Y:S02]  /*2680*/  @P0 LDG.E R33, [R20.64] ;  /* 0x0000001614210981 */ /* 0x0000e4000c1e1900 */
[C---:B------:R-:W-:Y:S02]  /*2690*/  @P0 IMAD R25, R81.reuse, UR10, R28 ;  /* 0x0000000a51190c24 */ /* 0x040fe4000f8e021c */
[----:B------:R1:W4:Y:S01]  /*26a0*/  @P0 LDG.E R135, [R26.64] ;  /* 0x000000161a870981 */ /* 0x000322000c1e1900 */
[----:B------:R-:W-:-:S03]  /*26b0*/  @P0 IMAD.WIDE.U32 R28, R81, R30, c[0x0][0x708] ;  /* 0x0001c200511c0625 */ /* 0x000fc600078e001e */
[----:B------:R1:W4:Y:S04]  /*26c0*/  @P0 LDG.E R136, [R26.64+0x4] ;  /* 0x000004161a880981 */ /* 0x000328000c1e1900 */
[----:B------:R0:W4:Y:S01]  /*26d0*/  @P0 LDG.E R134, [R20.64+0x8] ;  /* 0x0000081614860981 */ /* 0x000122000c1e1900 */
[----:B------:R-:W-:Y:S01]  /*26e0*/  @P0 IADD3 R29, R29, R25, RZ ;  /* 0x000000191d1d0210 */ /* 0x000fe20007ffe0ff */
[----:B------:R-:W-:Y:S01]  /*26f0*/  FMUL R25, R71, R2 ;  /* 0x0000000247197220 */ /* 0x000fe20000400000 */
[-C--:B------:R-:W-:Y:S01]  /*2700*/  FMUL R30, R69, R4.reuse ;  /* 0x00000004451e7220 */ /* 0x080fe20000400000 */
[----:B------:R1:W5:Y:S02]  /*2710*/  @P0 LDG.E R137, [R26.64+0x8] ;  /* 0x000008161a890981 */ /* 0x000364000c1e1900 */
[----:B------:R-:W-:Y:S01]  /*2720*/  FFMA R25, R70, R4, -R25 ;  /* 0x0000000446197223 */ /* 0x000fe20000000819 */
[----:B------:R-:W-:Y:S01]  /*2730*/  FFMA R30, R71, R3, -R30 ;  /* 0x00000003471e7223 */ /* 0x000fe2000000081e */
[----:B------:R1:W5:Y:S02]  /*2740*/  @P0 LDG.E R138, [R28.64] ;  /* 0x000000161c8a0981 */ /* 0x000364000c1e1900 */
[-C--:B0----5:R-:W-:Y:S01]  /*2750*/  FMUL R20, R107, R14.reuse ;  /* 0x0000000e6b147220 */ /* 0x0a1fe20000400000 */
[-C--:B------:R-:W-:Y:S01]  /*2760*/  FMUL R21, R105, R14.reuse ;  /* 0x0000000e69157220 */ /* 0x080fe20000400000 */
[----:B------:R-:W-:Y:S01]  /*2770*/  FADD R22, R22, R25 ;  /* 0x0000001916167221 */ /* 0x000fe20000000000 */
[----:B------:R0:W5:Y:S01]  /*2780*/  @P0 LDG.E R140, [R28.64+0x4] ;  /* 0x000004161c8c0981 */ /* 0x000162000c1e1900 */
[-C--:B------:R-:W-:Y:S01]  /*2790*/  FFMA R20, R109, R13.reuse, R20 ;  /* 0x0000000d6d147223 */ /* 0x080fe20000000014 */
[----:B------:R-:W-:Y:S01]  /*27a0*/  FADD R25, R23, R30 ;  /* 0x0000001e17197221 */ /* 0x000fe20000000000 */
[----:B------:R-:W-:Y:S01]  /*27b0*/  FFMA R21, R108, R13, R21 ;  /* 0x0000000d6c157223 */ /* 0x000fe20000000015 */
[----:B------:R-:W-:Y:S01]  /*27c0*/  FMUL R30, R70, R3 ;  /* 0x00000003461e7220 */ /* 0x000fe20000400000 */
[----:B------:R-:W-:Y:S01]  /*27d0*/  FMUL R23, R106, R14 ;  /* 0x0000000e6a177220 */ /* 0x000fe20000400000 */
[-C--:B------:R-:W-:Y:S01]  /*27e0*/  FFMA R20, R111, R116.reuse, R20 ;  /* 0x000000746f147223 */ /* 0x080fe20000000014 */
[----:B------:R-:W-:Y:S01]  /*27f0*/  FFMA R21, R112, R116, R21 ;  /* 0x0000007470157223 */ /* 0x000fe20000000015 */
[----:B-1----:R-:W-:Y:S01]  /*2800*/  FFMA R27, R69, R2, -R30 ;  /* 0x00000002451b7223 */ /* 0x002fe2000000081e */
[----:B------:R-:W-:Y:S01]  /*2810*/  FFMA R23, R110, R13, R23 ;  /* 0x0000000d6e177223 */ /* 0x000fe20000000017 */
[----:B------:R-:W-:Y:S01]  /*2820*/  FADD R122, R20, -R25 ;  /* 0x80000019147a7221 */ /* 0x000fe20000000000 */
[----:B------:R-:W-:Y:S01]  /*2830*/  FADD R120, R21, -R22 ;  /* 0x8000001615787221 */ /* 0x000fe20000000000 */
[----:B------:R-:W-:Y:S01]  /*2840*/  FADD R24, R24, R27 ;  /* 0x0000001b18187221 */ /* 0x000fe20000000000 */
[----:B------:R-:W-:Y:S01]  /*2850*/  FFMA R23, R114, R116, R23 ;  /* 0x0000007472177223 */ /* 0x000fe20000000017 */
[----:B------:R-:W-:Y:S01]  /*2860*/  FMUL R21, R122, R19 ;  /* 0x000000137a157220 */ /* 0x000fe20000400000 */
[----:B------:R0:W5:Y:S02]  /*2870*/  @P0 LDG.E R141, [R28.64+0x8] ;  /* 0x000008161c8d0981 */ /* 0x000164000c1e1900 */
[----:B------:R-:W-:Y:S01]  /*2880*/  FADD R117, R23, -R24 ;  /* 0x8000001817757221 */ /* 0x000fe20000000000 */
[-C--:B------:R-:W-:Y:S01]  /*2890*/  FFMA R22, R120, R113.reuse, R21 ;  /* 0x0000007178167223 */ /* 0x080fe20000000015 */
[----:B------:R-:W-:-:S03]  /*28a0*/  FMUL R24, RZ, R113 ;  /* 0x00000071ff187220 */ /* 0x000fc60000400000 */
[-C--:B------:R-:W-:Y:S01]  /*28b0*/  FFMA R119, R117, R18.reuse, R22 ;  /* 0x0000001275777223 */ /* 0x080fe20000000016 */
[----:B------:R-:W-:Y:S01]  /*28c0*/  FADD R23, R115, -0.050000000745058059692 ;  /* 0xbd4ccccd73177421 */ /* 0x000fe20000000000 */
[C---:B0-----:R-:W-:Y:S01]  /*28d0*/  FADD R29, -R24.reuse, R18 ;  /* 0x00000012181d7221 */ /* 0x041fe20000000100 */
[-C--:B------:R-:W-:Y:S02]  /*28e0*/  FMUL R28, RZ, R18.reuse ;  /* 0x00000012ff1c7220 */ /* 0x080fe40000400000 */
[----:B------:R-:W-:Y:S01]  /*28f0*/  FMNMX R21, RZ, R119, !PT ;  /* 0x00000077ff157209 */ /* 0x000fe20007800000 */
[----:B------:R-:W-:Y:S01]  /*2900*/  FFMA R124, -RZ, R19, R24 ;  /* 0x00000013ff7c7223 */ /* 0x000fe20000000118 */
[----:B------:R-:W-:Y:S01]  /*2910*/  FADD R127, R24, -R19 ;  /* 0x80000013187f7221 */ /* 0x000fe20000000000 */
[----:B------:R-:W-:Y:S01]  /*2920*/  FMNMX R22, RZ, R23, PT ;  /* 0x00000017ff167209 */ /* 0x000fe20003800000 */
[----:B------:R-:W-:Y:S01]  /*2930*/  FMUL R24, R91, R29 ;  /* 0x0000001d5b187220 */ /* 0x000fe20000400000 */
[----:B------:R-:W-:Y:S01]  /*2940*/  FSET.BF.LT.AND R20, R115, 0.050000000745058059692, PT ;  /* 0x3d4ccccd7314780a */ /* 0x000fe20003801000 */
[-C--:B------:R-:W-:Y:S01]  /*2950*/  FFMA R23, R119, -R19.reuse, R122 ;  /* 0x8000001377177223 */ /* 0x080fe2000000007a */
[----:B------:R-:W-:Y:S01]  /*2960*/  FFMA R123, RZ, R18, -R113 ;  /* 0x00000012ff7b7223 */ /* 0x000fe20000000871 */
[----:B------:R-:W-:Y:S01]  /*2970*/  FFMA R131, RZ, R19, -R28 ;  /* 0x00000013ff837223 */ /* 0x000fe2000000081c */
[----:B------:R-:W-:Y:S01]  /*2980*/  FMUL R25, R6, R21 ;  /* 0x0000001506197220 */ /* 0x000fe20000400000 */
[----:B------:R-:W-:Y:S01]  /*2990*/  FMUL R27, R23, R24 ;  /* 0x00000018171b7220 */ /* 0x000fe20000400000 */
[----:B------:R-:W-:Y:S01]  /*29a0*/  FFMA R121, -RZ, R18, R19 ;  /* 0x00000012ff797223 */ /* 0x000fe20000000113 */
[C---:B------:R-:W-:Y:S01]  /*29b0*/  FMUL R126, R91.reuse, R123 ;  /* 0x0000007b5b7e7220 */ /* 0x040fe20000400000 */
[----:B------:R-:W-:Y:S01]  /*29c0*/  FMUL R35, R91, R131 ;  /* 0x000000835b237220 */ /* 0x000fe20000400000 */
[----:B------:R-:W-:Y:S01]  /*29d0*/  FFMA R26, R119, -R113, R120 ;  /* 0x80000071771a7223 */ /* 0x000fe20000000078 */
[----:B------:R-:W-:Y:S01]  /*29e0*/  FFMA R24, R25, -R20, RZ ;  /* 0x8000001419187223 */ /* 0x000fe200000000ff */
[C---:B------:R-:W-:Y:S01]  /*29f0*/  FMUL R125, R91.reuse, R121 ;  /* 0x000000795b7d7220 */ /* 0x040fe20000400000 */
[----:B------:R-:W-:Y:S01]  /*2a00*/  FMUL R32, R91, R127 ;  /* 0x0000007f5b207220 */ /* 0x000fe20000400000 */
[----:B------:R-:W-:Y:S01]  /*2a10*/  FFMA R25, R119, -R18, R117 ;  /* 0x8000001277197223 */ /* 0x000fe20000000075 */
[----:B------:R-:W-:Y:S01]  /*2a20*/  FMUL R30, R23, R126 ;  /* 0x0000007e171e7220 */ /* 0x000fe20000400000 */
[C---:B------:R-:W-:Y:S01]  /*2a30*/  FFMA R34, R26.reuse, R35, R27 ;  /* 0x000000231a227223 */ /* 0x040fe2000000001b */
[----:B------:R-:W-:Y:S01]  /*2a40*/  FFMA R24, R5, R22, R24 ;  /* 0x0000001605187223 */ /* 0x000fe20000000018 */
[----:B------:R-:W-:Y:S01]  /*2a50*/  FMUL R128, R91, R124 ;  /* 0x0000007c5b807220 */ /* 0x000fe20000400000 */
[----:B------:R-:W-:Y:S01]  /*2a60*/  FFMA R31, R26, R125, R30 ;  /* 0x0000007d1a1f7223 */ /* 0x000fe2000000001e */
[----:B------:R-:W-:Y:S01]  /*2a70*/  FFMA R32, R25, R32, R34 ;  /* 0x0000002019207223 */ /* 0x000fe20000000022 */
[----:B------:R-:W-:-:S02]  /*2a80*/  FMUL R27, R7, R24 ;  /* 0x00000018071b7220 */ /* 0x000fc40000400000 */
[----:B------:R-:W-:-:S03]  /*2a90*/  FFMA R130, R25, R128, R31 ;  /* 0x0000008019827223 */ /* 0x000fc6000000001f */
[C---:B------:R-:W-:Y:S01]  /*2aa0*/  FSETP.GT.AND P3, PT, R27.reuse, R32, PT ;  /* 0x000000201b00720b */ /* 0x040fe20003f64000 */
[----:B------:R-:W-:Y:S01]  /*2ab0*/  FADD R129, RZ, -R27 ;  /* 0x8000001bff817221 */ /* 0x000fe20000000000 */
[C---:B------:R-:W-:Y:S02]  /*2ac0*/  FSETP.GT.AND P4, PT, R27.reuse, R130, PT ;  /* 0x000000821b00720b */ /* 0x040fe40003f84000 */
[C---:B------:R-:W-:Y:S02]  /*2ad0*/  FSEL R36, R27.reuse, R32, P3 ;  /* 0x000000201b247208 */ /* 0x040fe40001800000 */
[----:B------:R-:W-:Y:S02]  /*2ae0*/  FSEL R34, R27, R130, P4 ;  /* 0x000000821b227208 */ /* 0x000fe40002000000 */
[-C--:B------:R-:W-:Y:S02]  /*2af0*/  FSETP.GEU.AND P2, PT, R36, R129.reuse, PT ;  /* 0x000000812400720b */ /* 0x080fe40003f4e000 */
[----:B------:R-:W-:-:S02]  /*2b00*/  FSETP.GEU.AND P5, PT, R34, R129, PT ;  /* 0x000000812200720b */ /* 0x000fc40003fae000 */
[-C--:B------:R-:W-:Y:S02]  /*2b10*/  FSEL R36, R36, R129.reuse, !P2 ;  /* 0x0000008124247208 */ /* 0x080fe40005000000 */
[-C--:B------:R-:W-:Y:S02]  /*2b20*/  FSETP.GT.AND P1, PT, R32, R129.reuse, PT ;  /* 0x000000812000720b */ /* 0x080fe40003f24000 */
[----:B------:R-:W-:Y:S01]  /*2b30*/  FSEL R34, R34, R129, !P5 ;  /* 0x0000008122227208 */ /* 0x000fe20006800000 */
[----:B------:R-:W-:Y:S01]  /*2b40*/  FMUL R30, R29, R36 ;  /* 0x000000241d1e7220 */ /* 0x000fe20000400000 */
[CC--:B------:R-:W-:Y:S02]  /*2b50*/  FSETP.LEU.AND P2, PT, R27.reuse, R32.reuse, P1 ;  /* 0x000000201b00720b */ /* 0x0c0fe40000f4b000 */
[----:B------:R-:W-:Y:S01]  /*2b60*/  FSETP.GT.OR P1, PT, R27, R32, P1 ;  /* 0x000000201b00720b */ /* 0x000fe20000f24400 */
[----:B------:R-:W-:Y:S01]  /*2b70*/  FADD R27, RZ, -R20 ;  /* 0x80000014ff1b7221 */ /* 0x000fe20000000000 */
[----:B------:R-:W-:Y:S01]  /*2b80*/  FFMA R132, R123, R34, R30 ;  /* 0x000000227b847223 */ /* 0x000fe2000000001e */
[----:B------:R-:W-:-:S03]  /*2b90*/  FMUL R32, R131, R36 ;  /* 0x0000002483207220 */ /* 0x000fc60000400000 */
[----:B------:R-:W-:Y:S01]  /*2ba0*/  FMUL R31, R132, R27 ;  /* 0x0000001b841f7220 */ /* 0x000fe20000400000 */
[----:B------:R-:W-:Y:S01]  /*2bb0*/  FFMA R32, R121, R34, R32 ;  /* 0x0000002279207223 */ /* 0x000fe20000000020 */
[-C--:B------:R-:W-:Y:S01]  /*2bc0*/  FFMA R144, -RZ, R113.reuse, R18 ;  /* 0x00000071ff907223 */ /* 0x080fe20000000112 */
[----:B------:R-:W-:Y:S01]  /*2bd0*/  FFMA R142, RZ, R113, -R19 ;  /* 0x00000071ff8e7223 */ /* 0x000fe20000000813 */
[----:B------:R-:W-:Y:S01]  /*2be0*/  FFMA R145, R24, R19, R31 ;  /* 0x0000001318917223 */ /* 0x000fe2000000001f */
[----:B--2---:R-:W-:Y:S01]  /*2bf0*/  @P0 FADD R30, RZ, R133 ;  /* 0x00000085ff1e0221 */ /* 0x004fe20000000000 */
[----:B------:R-:W-:Y:S01]  /*2c00*/  FMUL R133, R32, R27 ;  /* 0x0000001b20857220 */ /* 0x000fe20000400000 */
[----:B---3--:R-:W-:Y:S01]  /*2c10*/  @P0 FADD R29, RZ, R33 ;  /* 0x00000021ff1d0221 */ /* 0x008fe20000000000 */
[----:B----4-:R-:W-:Y:S01]  /*2c20*/  @P0 FADD R135, RZ, R135 ;  /* 0x00000087ff870221 */ /* 0x010fe20000000000 */
        /* <DEDUP_REMOVED lines=18> */
[----:B----4-:R-:W-:-:S02]  /*2d50*/  FADD R31, RZ, R31 ;  /* 0x0000001fff1f7221 */ /* 0x010fc40000000000 */
.L_x_1417:
[----:B------:R-:W-:Y:S01]  /*2d60*/  FFMA R143, R24, R113, R133 ;  /* 0x00000071188f7223 */ /* 0x000fe20000000085 */
[----:B------:R-:W-:Y:S01]  /*2d70*/  FMUL R32, R145, R30 ;  /* 0x0000001e91207220 */ /* 0x000fe20000400000 */
[-C--:B------:R-:W-:Y:S01]  /*2d80*/  FFMA R134, R30, R116.reuse, RZ ;  /* 0x000000741e867223 */ /* 0x080fe200000000ff */
[----:B------:R-:W-:Y:S01]  /*2d90*/  @P0 FADD R138, RZ, R138 ;  /* 0x0000008aff8a0221 */ /* 0x000fe20000000000 */
[----:B-----5:R-:W-:Y:S01]  /*2da0*/  @P0 FADD R140, RZ, R140 ;  /* 0x0000008cff8c0221 */ /* 0x020fe20000000000 */
[----:B------:R-:W-:Y:S01]  /*2db0*/  FFMA R132, R143, R29, R32 ;  /* 0x0000001d8f847223 */ /* 0x000fe20000000020 */
[-C--:B------:R-:W-:Y:S01]  /*2dc0*/  FFMA R30, R29, R116.reuse, RZ ;  /* 0x000000741d1e7223 */ /* 0x080fe200000000ff */
[----:B------:R-:W-:Y:S01]  /*2dd0*/  FFMA R146, R31, R116, RZ ;  /* 0x000000741f927223 */ /* 0x000fe200000000ff */
[----:B------:R-:W-:Y:S01]  /*2de0*/  @P0 FADD R137, RZ, R137 ;  /* 0x00000089ff890221 */ /* 0x000fe20000000000 */
[----:B------:R-:W-:Y:S05]  /*2df0*/  @P0 BRA `(.L_x_1418) ;  /* 0x0000011000000947 */ /* 0x000fea0003800000 */
[----:B------:R-:W-:Y:S02]  /*2e00*/  ISETP.NE.U32.AND P5, PT, RZ, c[0x0][0x430], PT ;  /* 0x00010c00ff007a0c */ /* 0x000fe40003fa5070 */
[----:B------:R-:W-:-:S02]  /*2e10*/  MOV R137, RZ ;  /* 0x000000ff00897202 */ /* 0x000fc40000000f00 */
[----:B------:R-:W-:Y:S02]  /*2e20*/  ISETP.NE.AND.EX P5, PT, RZ, c[0x0][0x434], PT, P5 ;  /* 0x00010d00ff007a0c */ /* 0x000fe40003fa5350 */
[----:B------:R-:W-:Y:S02]  /*2e30*/  MOV R139, RZ ;  /* 0x000000ff008b7202 */ /* 0x000fe40000000f00 */
[----:B------:R-:W-:-:S09]  /*2e40*/  MOV R135, RZ ;  /* 0x000000ff00877202 */ /* 0x000fd20000000f00 */
        /* <DEDUP_REMOVED lines=12> */
.L_x_1418:
[-C--:B------:R-:W-:Y:S01]  /*2f10*/  FFMA R133, R135, R14.reuse, R30 ;  /* 0x0000000e87857223 */ /* 0x080fe2000000001e */
[----:B------:R-:W-:Y:S01]  /*2f20*/  FFMA R147, R139, R14, R134 ;  /* 0x0000000e8b937223 */ /* 0x000fe20000000086 */
        /* <DEDUP_REMOVED lines=18> */
[----:B----4-:R-:W-:-:S03]  /*3050*/  FADD R136, RZ, R136 ;  /* 0x00000088ff887221 */ /* 0x010fc60000000000 */
.L_x_1419:
[-C--:B------:R-:W-:Y:S01]  /*3060*/  FFMA R30, R140, R13.reuse, R147 ;  /* 0x0000000d8c1e7223 */ /* 0x080fe20000000093 */
[----:B------:R-:W-:Y:S01]  /*3070*/  FMUL R127, R127, R36 ;  /* 0x000000247f7f7220 */ /* 0x000fe20000400000 */
[----:B------:R-:W-:Y:S01]  /*3080*/  FFMA R33, R137, R14, R146 ;  /* 0x0000000e89217223 */ /* 0x000fe20000000092 */
[-C--:B------:R-:W-:Y:S01]  /*3090*/  FFMA R29, R138, R13.reuse, R133 ;  /* 0x0000000d8a1d7223 */ /* 0x080fe20000000085 */
[----:B------:R-:W-:Y:S01]  /*30a0*/  FADD R30, RZ, R30 ;  /* 0x0000001eff1e7221 */ /* 0x000fe20000000000 */
[----:B------:R-:W-:Y:S01]  /*30b0*/  FFMA R32, R124, R34, R127 ;  /* 0x000000227c207223 */ /* 0x000fe2000000007f */
[----:B------:R-:W-:Y:S01]  /*30c0*/  FFMA R33, R136, R13, R33 ;  /* 0x0000000d88217223 */ /* 0x000fe20000000021 */
[----:B------:R-:W-:Y:S01]  /*30d0*/  FADD R29, RZ, R29 ;  /* 0x0000001dff1d7221 */ /* 0x000fe20000000000 */
[C---:B------:R-:W-:Y:S01]  /*30e0*/  FFMA R141, R27.reuse, R30, RZ ;  /* 0x0000001e1b8d7223 */ /* 0x040fe200000000ff */
[----:B------:R-:W-:Y:S01]  /*30f0*/  FMUL R127, R32, R27 ;  /* 0x0000001b207f7220 */ /* 0x000fe20000400000 */
[----:B------:R-:W-:Y:S01]  /*3100*/  FADD R33, RZ, R33 ;  /* 0x00000021ff217221 */ /* 0x000fe20000000000 */
[----:B------:R-:W-:Y:S01]  /*3110*/  FFMA R32, R27, R29, RZ ;  /* 0x0000001d1b207223 */ /* 0x000fe200000000ff */
[----:B------:R-:W-:Y:S01]  /*3120*/  FMUL R146, R144, R141 ;  /* 0x0000008d90927220 */ /* 0x000fe20000400000 */
[----:B------:R-:W-:Y:S01]  /*3130*/  FMUL R134, R145, R139 ;  /* 0x0000008b91867220 */ /* 0x000fe20000400000 */
[----:B------:R-:W-:Y:S01]  /*3140*/  FFMA R27, R27, R33, RZ ;  /* 0x000000211b1b7223 */ /* 0x000fe200000000ff */
[----:B------:R-:W-:Y:S01]  /*3150*/  FFMA R147, R24, R18, R127 ;  /* 0x0000001218937223 */ /* 0x000fe2000000007f */
[----:B------:R-:W-:Y:S01]  /*3160*/  FFMA R133, R131, R32, R146 ;  /* 0x0000002083857223 */ /* 0x000fe20000000092 */
[----:B------:R-:W-:Y:S01]  /*3170*/  FFMA R134, R143, R135, R134 ;  /* 0x000000878f867223 */ /* 0x000fe20000000086 */
[----:B------:R-:W-:Y:S01]  /*3180*/  BSSY B1, `(.L_x_1420) ;  /* 0x0000033000017945 */ /* 0x000fe20003800000 */
[C---:B------:R-:W-:Y:S01]  /*3190*/  FFMA R127, R147.reuse, R31, R132 ;  /* 0x0000001f937f7223 */ /* 0x040fe20000000084 */
[----:B------:R-:W-:Y:S01]  /*31a0*/  FFMA R135, R142, R27, R133 ;  /* 0x0000001b8e877223 */ /* 0x000fe20000000085 */
[C---:B------:R-:W-:Y:S01]  /*31b0*/  FADD R132, R28.reuse, -R113 ;  /* 0x800000711c847221 */ /* 0x040fe20000000000 */
[----:B------:R-:W-:Y:S01]  /*31c0*/  FADD R31, -R28, R19 ;  /* 0x000000131c1f7221 */ /* 0x000fe20000000100 */
[----:B------:R-:W-:Y:S01]  /*31d0*/  FFMA R139, R147, R137, R134 ;  /* 0x00000089938b7223 */ /* 0x000fe20000000086 */
[----:B------:R-:W-:Y:S01]  /*31e0*/  FADD R135, RZ, R135 ;  /* 0x00000087ff877221 */ /* 0x000fe20000000000 */
[-C--:B------:R-:W-:Y:S01]  /*31f0*/  FMUL R132, R132, R141.reuse ;  /* 0x0000008d84847220 */ /* 0x080fe20000400000 */
[----:B------:R-:W-:Y:S01]  /*3200*/  FMUL R133, R145, R140 ;  /* 0x0000008c91857220 */ /* 0x000fe20000400000 */
[-C--:B------:R-:W-:Y:S01]  /*3210*/  FFMA R28, R36, R141.reuse, RZ ;  /* 0x0000008d241c7223 */ /* 0x080fe200000000ff */
[----:B------:R-:W-:Y:S01]  /*3220*/  FFMA R141, R34, R141, RZ ;  /* 0x0000008d228d7223 */ /* 0x000fe200000000ff */
[----:B------:R-:W-:Y:S01]  /*3230*/  FSEL R134, R135, RZ, !P1 ;  /* 0x000000ff87867208 */ /* 0x000fe20004800000 */
[----:B------:R-:W-:Y:S01]  /*3240*/  FFMA R31, R31, R32, R132 ;  /* 0x000000201f1f7223 */ /* 0x000fe20000000084 */
[----:B------:R-:W-:Y:S01]  /*3250*/  FFMA R133, R143, R138, R133 ;  /* 0x0000008a8f857223 */ /* 0x000fe20000000085 */
[-C--:B------:R-:W-:Y:S01]  /*3260*/  FFMA R132, R36, R32.reuse, RZ ;  /* 0x0000002024847223 */ /* 0x080fe200000000ff */
[C---:B------:R-:W-:Y:S01]  /*3270*/  FFMA R140, R34.reuse, R32, RZ ;  /* 0x00000020228c7223 */ /* 0x040fe200000000ff */
[----:B------:R-:W-:Y:S01]  /*3280*/  FFMA R137, R23, R134, RZ ;  /* 0x0000008617897223 */ /* 0x000fe200000000ff */
[-C--:B------:R-:W-:Y:S01]  /*3290*/  FFMA R143, R34, R27.reuse, RZ ;  /* 0x0000001b228f7223 */ /* 0x080fe200000000ff */
[-C--:B------:R-:W-:Y:S01]  /*32a0*/  FFMA R36, R36, R27.reuse, RZ ;  /* 0x0000001b24247223 */ /* 0x080fe200000000ff */
[----:B------:R-:W-:Y:S01]  /*32b0*/  FFMA R34, R124, R27, R31 ;  /* 0x0000001b7c227223 */ /* 0x000fe2000000001f */
[----:B------:R-:W-:Y:S01]  /*32c0*/  FFMA R133, R147, R136, R133 ;  /* 0x0000008893857223 */ /* 0x000fe20000000085 */
[C---:B------:R-:W-:Y:S01]  /*32d0*/  FMUL R27, R91.reuse, R142 ;  /* 0x0000008e5b1b7220 */ /* 0x040fe20000400000 */
[----:B------:R-:W-:Y:S01]  /*32e0*/  FMUL R138, R144, R137 ;  /* 0x00000089908a7220 */ /* 0x000fe20000400000 */
[-C--:B------:R-:W-:Y:S01]  /*32f0*/  FFMA R136, R26, R134.reuse, RZ ;  /* 0x000000861a887223 */ /* 0x080fe200000000ff */
[----:B------:R-:W-:Y:S01]  /*3300*/  FMUL R32, R30, R19 ;  /* 0x000000131e207220 */ /* 0x000fe20000400000 */
[----:B------:R-:W-:Y:S01]  /*3310*/  FFMA R31, R91, R137, R28 ;  /* 0x000000895b1f7223 */ /* 0x000fe2000000001c */
[----:B------:R-:W-:Y:S01]  /*3320*/  FFMA R147, R27, R134, RZ ;  /* 0x000000861b937223 */ /* 0x000fe200000000ff */
[----:B------:R-:W-:Y:S01]  /*3330*/  FMUL R28, R91, R144 ;  /* 0x000000905b1c7220 */ /* 0x000fe20000400000 */
[----:B------:R-:W-:Y:S01]  /*3340*/  FFMA R27, R25, R134, RZ ;  /* 0x00000086191b7223 */ /* 0x000fe200000000ff */
[----:B------:R-:W-:Y:S01]  /*3350*/  FFMA R131, R131, R136, R138 ;  /* 0x0000008883837223 */ /* 0x000fe2000000008a */
[----:B------:R-:W-:Y:S01]  /*3360*/  FFMA R32, R29, R113, R32 ;  /* 0x000000711d207223 */ /* 0x000fe20000000020 */
[-C--:B------:R-:W-:Y:S01]  /*3370*/  FFMA R144, R35, R134.reuse, RZ ;  /* 0x0000008623907223 */ /* 0x080fe200000000ff */
[----:B------:R-:W-:Y:S01]  /*3380*/  FFMA R145, R28, R134, RZ ;  /* 0x000000861c917223 */ /* 0x000fe200000000ff */
[C---:B------:R-:W-:Y:S01]  /*3390*/  FFMA R136, R91.reuse, R136, R132 ;  /* 0x000000885b887223 */ /* 0x040fe20000000084 */
[-C--:B------:R-:W-:Y:S01]  /*33a0*/  FFMA R137, R91, R27.reuse, R36 ;  /* 0x0000001b5b897223 */ /* 0x080fe20000000024 */
[----:B------:R-:W-:Y:S01]  /*33b0*/  FFMA R131, R142, R27, R131 ;  /* 0x0000001b8e837223 */ /* 0x000fe20000000083 */
[C---:B------:R-:W-:Y:S01]  /*33c0*/  FFMA R132, R24.reuse, R29, RZ ;  /* 0x0000001d18847223 */ /* 0x040fe200000000ff */
[C---:B------:R-:W-:Y:S01]  /*33d0*/  FFMA R36, R24.reuse, R30, RZ ;  /* 0x0000001e18247223 */ /* 0x040fe200000000ff */
[----:B------:R-:W-:Y:S01]  /*33e0*/  FFMA R35, R33, R18, R32 ;  /* 0x0000001221237223 */ /* 0x000fe20000000020 */
[----:B------:R-:W-:Y:S01]  /*33f0*/  FFMA R134, R24, R33, RZ ;  /* 0x0000002118867223 */ /* 0x000fe200000000ff */
[----:B------:R-:W-:Y:S01]  /*3400*/  FADD R34, RZ, R34 ;  /* 0x00000022ff227221 */ /* 0x000fe20000000000 */
[----:B------:R-:W-:-:S02]  /*3410*/  FSEL R27, R135, RZ, P3 ;  /* 0x000000ff871b7208 */ /* 0x000fc40001800000 */
[----:B------:R-:W-:Y:S01]  /*3420*/  FSEL R28, R135, RZ, P2 ;  /* 0x000000ff871c7208 */ /* 0x000fe20001000000 */
[----:B------:R-:W-:Y:S05]  /*3430*/  @P4 BRA `(.L_x_1421) ;  /* 0x0000005000004947 */ /* 0x000fea0003800000 */
[----:B------:R-:W-:-:S13]  /*3440*/  FSETP.GT.AND P0, PT, R130, R129, PT ;  /* 0x000000818200720b */ /* 0x000fda0003f04000 */
[----:B------:R-:W-:Y:S05]  /*3450*/  @!P0 BRA `(.L_x_1422) ;  /* 0x0000005000008947 */ /* 0x000fea0003800000 */
[----:B------:R-:W-:Y:S01]  /*3460*/  FADD R28, R28, R34 ;  /* 0x000000221c1c7221 */ /* 0x000fe20000000000 */
[----:B------:R-:W-:Y:S01]  /*3470*/  MOV R34, RZ ;  /* 0x000000ff00227202 */ /* 0x000fe20000000f00 */
[----:B------:R-:W-:Y:S05]  /*3480*/  BRA `(.L_x_1422) ;  /* 0x0000002000007947 */ /* 0x000fea0003800000 */
.L_x_1421:
[----:B------:R-:W-:Y:S01]  /*3490*/  FADD R27, R27, R34 ;  /* 0x000000221b1b7221 */ /* 0x000fe20000000000 */
[----:B------:R-:W-:Y:S02]  /*34a0*/  MOV R34, RZ ;  /* 0x000000ff00227202 */ /* 0x000fe40000000f00 */
.L_x_1422:
[----:B------:R-:W-:Y:S05]  /*34b0*/  BSYNC B1 ;  /* 0x0000000000017941 */ /* 0x000fea0003800000 */
.L_x_1420:
[-C--:B------:R-:W-:Y:S01]  /*34c0*/  FFMA R30, R23, R34.reuse, RZ ;  /* 0x00000022171e7223 */ /* 0x080fe200000000ff */
[----:B------:R-:W-:Y:S01]  /*34d0*/  FFMA R26, R26, R34, RZ ;  /* 0x000000221a1a7223 */ /* 0x000fe200000000ff */
[----:B------:R-:W-:Y:S01]  /*34e0*/  FFMA R29, RZ, R136, -R137 ;  /* 0x00000088ff1d7223 */ /* 0x000fe20000000889 */
[----:B------:R-:W-:Y:S01]  /*34f0*/  FADD R32, -R28, R27 ;  /* 0x0000001b1c207221 */ /* 0x000fe20000000100 */
[-C--:B------:R-:W-:Y:S01]  /*3500*/  FFMA R125, R125, R34.reuse, R144 ;  /* 0x000000227d7d7223 */ /* 0x080fe20000000090 */
[-C--:B------:R-:W-:Y:S01]  /*3510*/  FFMA R126, R126, R34.reuse, R145 ;  /* 0x000000227e7e7223 */ /* 0x080fe20000000091 */
[----:B------:R-:W-:Y:S01]  /*3520*/  FFMA R128, R128, R34, R147 ;  /* 0x0000002280807223 */ /* 0x000fe20000000093 */
[----:B------:R-:W-:Y:S01]  /*3530*/  FFMA R27, R91, R30, R141 ;  /* 0x0000001e5b1b7223 */ /* 0x000fe2000000008d */
[----:B------:R-:W-:Y:S01]  /*3540*/  FFMA R34, R25, R34, RZ ;  /* 0x0000002219227223 */ /* 0x000fe200000000ff */
[----:B------:R-:W-:Y:S01]  /*3550*/  FMUL R30, R123, R30 ;  /* 0x0000001e7b1e7220 */ /* 0x000fe20000400000 */
[----:B------:R-:W-:Y:S01]  /*3560*/  FFMA R23, R91, R26, R140 ;  /* 0x0000001a5b177223 */ /* 0x000fe2000000008c */
[----:B------:R-:W-:Y:S01]  /*3570*/  FADD R29, R36, R29 ;  /* 0x0000001d241d7221 */ /* 0x000fe20000000000 */
[----:B------:R-:W-:Y:S01]  /*3580*/  FADD R36, RZ, R35 ;  /* 0x00000023ff247221 */ /* 0x000fe20000000000 */
[----:B------:R-:W-:Y:S01]  /*3590*/  FFMA R7, R7, R32, RZ ;  /* 0x0000002007077223 */ /* 0x000fe200000000ff */
[----:B------:R-:W-:Y:S01]  /*35a0*/  FFMA R28, R91, R34, R143 ;  /* 0x000000225b1c7223 */ /* 0x000fe2000000008f */
[----:B------:R-:W-:Y:S01]  /*35b0*/  FFMA R121, R121, R26, R30 ;  /* 0x0000001a79797223 */ /* 0x000fe2000000001e */
[----:B------:R-:W-:Y:S01]  /*35c0*/  FMUL R30, RZ, R23 ;  /* 0x00000017ff1e7220 */ /* 0x000fe20000400000 */
[----:B------:R-:W-:Y:S01]  /*35d0*/  FADD R7, R7, R36 ;  /* 0x0000002407077221 */ /* 0x000fe20000000000 */
[----:B------:R-:W-:Y:S01]  /*35e0*/  FMUL R25, RZ, R31 ;  /* 0x0000001fff197220 */ /* 0x000fe20000400000 */
[-C--:B------:R-:W-:Y:S01]  /*35f0*/  FFMA R26, -RZ, R28.reuse, R23 ;  /* 0x0000001cff1a7223 */ /* 0x080fe20000000117 */
[----:B------:R-:W-:Y:S01]  /*3600*/  FFMA R28, RZ, R28, -R27 ;  /* 0x0000001cff1c7223 */ /* 0x000fe2000000081b */
[----:B------:R-:W-:Y:S01]  /*3610*/  FFMA R30, RZ, R27, -R30 ;  /* 0x0000001bff1e7223 */ /* 0x000fe2000000081e */
[----:B------:R-:W-:Y:S01]  /*3620*/  FADD R27, RZ, -R7 ;  /* 0x80000007ff1b7221 */ /* 0x000fe20000000000 */
[----:B------:R-:W-:Y:S01]  /*3630*/  FFMA R25, RZ, R137, -R25 ;  /* 0x00000089ff197223 */ /* 0x000fe20000000819 */
[----:B------:R-:W-:Y:S01]  /*3640*/  FFMA R24, R24, R32, RZ ;  /* 0x0000002018187223 */ /* 0x000fe200000000ff */
[----:B------:R-:W-:Y:S01]  /*3650*/  FADD R32, RZ, -R126 ;  /* 0x8000007eff207221 */ /* 0x000fe20000000000 */
[----:B------:R-:W-:Y:S01]  /*3660*/  FFMA R27, R20, R27, RZ ;  /* 0x0000001b141b7223 */ /* 0x000fe200000000ff */
[----:B------:R-:W-:Y:S01]  /*3670*/  FADD R25, R132, R25 ;  /* 0x0000001984197221 */ /* 0x000fe20000000000 */
[----:B------:R-:W-:Y:S01]  /*3680*/  FADD R26, R29, R26 ;  /* 0x0000001a1d1a7221 */ /* 0x000fe20000000000 */
[----:B------:R-:W-:Y:S01]  /*3690*/  FADD R20, RZ, -R125 ;  /* 0x8000007dff147221 */ /* 0x000fe20000000000 */
[----:B------:R-:W-:Y:S01]  /*36a0*/  FMUL R29, R32, R19 ;  /* 0x00000013201d7220 */ /* 0x000fe20000400000 */
[----:B------:R-:W-:Y:S01]  /*36b0*/  FFMA R6, R6, R27, RZ ;  /* 0x0000001b06067223 */ /* 0x000fe200000000ff */
[----:B------:R-:W-:Y:S01]  /*36c0*/  FFMA R23, R124, R34, R121 ;  /* 0x000000227c177223 */ /* 0x000fe20000000079 */
[----:B------:R-:W-:Y:S01]  /*36d0*/  FADD R28, R25, R28 ;  /* 0x0000001c191c7221 */ /* 0x000fe20000000000 */
[----:B------:R-:W-:Y:S01]  /*36e0*/  FSETP.GT.AND P0, PT, R119, RZ, PT ;  /* 0x000000ff7700720b */ /* 0x000fe20003f04000 */
[----:B------:R-:W-:Y:S01]  /*36f0*/  FADD R25, RZ, -R128 ;  /* 0x80000080ff197221 */ /* 0x000fe20000000000 */
[----:B------:R-:W-:Y:S01]  /*3700*/  FFMA R34, R20, R113, R29 ;  /* 0x0000007114227223 */ /* 0x000fe2000000001d */
[----:B------:R-:W-:Y:S01]  /*3710*/  FFMA R31, -RZ, R136, R31 ;  /* 0x00000088ff1f7223 */ /* 0x000fe2000000011f */
[-C--:B------:R-:W-:Y:S01]  /*3720*/  FFMA R22, R22, R7.reuse, RZ ;  /* 0x0000000716167223 */ /* 0x080fe200000000ff */
[----:B------:R-:W-:Y:S01]  /*3730*/  FFMA R33, R5, R7, RZ ;  /* 0x0000000705217223 */ /* 0x000fe200000000ff */
[----:B------:R-:W-:Y:S01]  /*3740*/  FSEL R6, R6, RZ, P0 ;  /* 0x000000ff06067208 */ /* 0x000fe20000000000 */
[----:B------:R-:W-:Y:S01]  /*3750*/  FFMA R7, R25, R18, R34 ;  /* 0x0000001219077223 */ /* 0x000fe20000000022 */
[----:B------:R-:W-:Y:S01]  /*3760*/  FADD R31, R134, R31 ;  /* 0x0000001f861f7221 */ /* 0x000fe20000000000 */
[----:B------:R-:W-:Y:S01]  /*3770*/  FFMA R5, R119, R20, R28 ;  /* 0x0000001477057223 */ /* 0x000fe2000000001c */
[----:B------:R-:W-:Y:S01]  /*3780*/  FADD R126, RZ, R126 ;  /* 0x0000007eff7e7221 */ /* 0x000fe20000000000 */
[----:B------:R-:W-:Y:S01]  /*3790*/  FADD R20, R6, R7 ;  /* 0x0000000706147221 */ /* 0x000fe20000000000 */
[----:B------:R-:W-:Y:S01]  /*37a0*/  FADD R30, R31, R30 ;  /* 0x0000001e1f1e7221 */ /* 0x000fe20000000000 */
[----:B------:R-:W-:Y:S01]  /*37b0*/  FADD R6, RZ, R125 ;  /* 0x0000007dff067221 */ /* 0x000fe20000000000 */
[----:B------:R-:W-:Y:S01]  /*37c0*/  FADD R28, RZ, R131 ;  /* 0x00000083ff1c7221 */ /* 0x000fe20000000000 */
[C---:B------:R-:W-:Y:S01]  /*37d0*/  FFMA R126, R20.reuse, R19, R126 ;  /* 0x00000013147e7223 */ /* 0x040fe2000000007e */
[----:B------:R-:W-:Y:S01]  /*37e0*/  FFMA R30, R119, R25, R30 ;  /* 0x00000019771e7223 */ /* 0x000fe2000000001e */
[----:B------:R-:W-:Y:S01]  /*37f0*/  FFMA R25, R21, R27, RZ ;  /* 0x0000001b15197223 */ /* 0x000fe200000000ff */
[----:B------:R-:W-:Y:S01]  /*3800*/  FFMA R27, R20, R113, R6 ;  /* 0x00000071141b7223 */ /* 0x000fe20000000006 */
[----:B------:R-:W-:Y:S01]  /*3810*/  FADD R6, RZ, R126 ;  /* 0x0000007eff067221 */ /* 0x000fe20000000000 */
[----:B------:R-:W-:Y:S01]  /*3820*/  FADD R7, RZ, R128 ;  /* 0x00000080ff077221 */ /* 0x000fe20000000000 */
[----:B------:R-:W-:Y:S01]  /*3830*/  FSETP.GEU.AND P1, PT, R115, 0.050000000745058059692, PT ;  /* 0x3d4ccccd7300780b */ /* 0x000fe20003f2e000 */
[----:B------:R-:W-:Y:S01]  /*3840*/  FFMA R29, R119, R32, R26 ;  /* 0x00000020771d7223 */ /* 0x000fe2000000001a */
[----:B------:R-:W-:Y:S01]  /*3850*/  FADD R23, R23, R28 ;  /* 0x0000001c17177221 */ /* 0x000fe20000000000 */
[----:B------:R-:W-:Y:S01]  /*3860*/  FFMA R115, R120, R20, R5 ;  /* 0x0000001478737223 */ /* 0x000fe20000000005 */
[----:B------:R-:W-:Y:S01]  /*3870*/  FADD R5, RZ, R27 ;  /* 0x0000001bff057221 */ /* 0x000fe20000000000 */
[----:B------:R-:W-:Y:S01]  /*3880*/  FFMA R28, R20, R18, R7 ;  /* 0x00000012141c7223 */ /* 0x000fe20000000007 */
[-C--:B------:R-:W-:Y:S01]  /*3890*/  FMUL R26, R107, R6.reuse ;  /* 0x000000066b1a7220 */ /* 0x080fe20000400000 */
[-C--:B------:R-:W-:Y:S01]  /*38a0*/  FMUL R111, R111, R6.reuse ;  /* 0x000000066f6f7220 */ /* 0x080fe20000400000 */
[----:B------:R-:W-:Y:S01]  /*38b0*/  FMUL R109, R109, R6 ;  /* 0x000000066d6d7220 */ /* 0x000fe20000400000 */
[----:B------:R-:W-:Y:S01]  /*38c0*/  FSETP.GT.AND P0, PT, R118, RZ, PT ;  /* 0x000000ff7600720b */ /* 0x000fe20003f04000 */
[----:B------:R-:W-:Y:S01]  /*38d0*/  FADD R7, RZ, R28 ;  /* 0x0000001cff077221 */ /* 0x000fe20000000000 */
[-C--:B------:R-:W-:Y:S01]  /*38e0*/  FFMA R105, R105, R5.reuse, R26 ;  /* 0x0000000569697223 */ /* 0x080fe2000000001a */
[-C--:B------:R-:W-:Y:S01]  /*38f0*/  FFMA R111, R112, R5.reuse, R111 ;  /* 0x00000005706f7223 */ /* 0x080fe2000000006f */
[----:B------:R-:W-:Y:S01]  /*3900*/  FFMA R109, R108, R5, R109 ;  /* 0x000000056c6d7223 */ /* 0x000fe2000000006d */
[----:B------:R-:W-:Y:S01]  /*3910*/  FADD R32, RZ, R139 ;  /* 0x0000008bff207221 */ /* 0x000fe20000000000 */
[-C--:B------:R-:W-:Y:S01]  /*3920*/  FFMA R105, R106, R7.reuse, R105 ;  /* 0x000000076a697223 */ /* 0x080fe20000000069 */
[-C--:B------:R-:W-:Y:S01]  /*3930*/  FFMA R111, R114, R7.reuse, R111 ;  /* 0x00000007726f7223 */ /* 0x080fe2000000006f */
[----:B------:R-:W-:Y:S01]  /*3940*/  FFMA R109, R110, R7, R109 ;  /* 0x000000076e6d7223 */ /* 0x000fe2000000006d */
[----:B------:R-:W-:Y:S01]  /*3950*/  FADD R26, RZ, R127 ;  /* 0x0000007fff1a7221 */ /* 0x000fe20000000000 */
[----:B------:R-:W-:Y:S01]  /*3960*/  FADD R105, RZ, R105 ;  /* 0x00000069ff697221 */ /* 0x000fe20000000000 */
[----:B------:R-:W-:Y:S01]  /*3970*/  FADD R34, RZ, R133 ;  /* 0x00000085ff227221 */ /* 0x000fe20000000000 */
[----:B------:R-:W-:Y:S01]  /*3980*/  FADD R111, RZ, R111 ;  /* 0x0000006fff6f7221 */ /* 0x000fe20000000000 */
[----:B------:R-:W-:Y:S01]  /*3990*/  FADD R109, RZ, R109 ;  /* 0x0000006dff6d7221 */ /* 0x000fe20000000000 */
[----:B------:R-:W-:Y:S01]  /*39a0*/  BSSY B2, `(.L_x_1423) ;  /* 0x0000035000027945 */ /* 0x000fe20003800000 */
[----:B------:R-:W-:Y:S01]  /*39b0*/  FADD R123, R105, R32 ;  /* 0x00000020697b7221 */ /* 0x000fe20000000000 */
[-C--:B------:R-:W-:Y:S01]  /*39c0*/  FFMA R107, R122, R20.reuse, R29 ;  /* 0x000000147a6b7223 */ /* 0x080fe2000000001d */
[----:B------:R-:W-:Y:S01]  /*39d0*/  FFMA R108, R117, R20, R30 ;  /* 0x00000014756c7223 */ /* 0x000fe2000000001e */
[----:B------:R-:W-:Y:S01]  /*39e0*/  FADD R112, R111, R26 ;  /* 0x0000001a6f707221 */ /* 0x000fe20000000000 */
[----:B------:R-:W-:Y:S01]  /*39f0*/  FADD R114, R109, R34 ;  /* 0x000000226d727221 */ /* 0x000fe20000000000 */
[----:B------:R-:W-:Y:S01]  /*3a00*/  FSEL R105, R33, RZ, !P1 ;  /* 0x000000ff21697208 */ /* 0x000fe20004800000 */
[----:B------:R-:W-:Y:S01]  /*3a10*/  CS2R R20, SRZ ;  /* 0x0000000000147805 */ /* 0x000fe2000001ff00 */
[----:B------:R-:W-:Y:S01]  /*3a20*/  MOV R117, RZ ;  /* 0x000000ff00757202 */ /* 0x000fe20000000f00 */
[----:B------:R-:W-:Y:S01]  /*3a30*/  FADD R27, RZ, -R27 ;  /* 0x8000001bff1b7221 */ /* 0x000fe20000000000 */
[----:B------:R-:W-:Y:S01]  /*3a40*/  MOV R106, RZ ;  /* 0x000000ff006a7202 */ /* 0x000fe20000000f00 */
[----:B------:R-:W-:Y:S01]  /*3a50*/  FADD R26, RZ, -R126 ;  /* 0x8000007eff1a7221 */ /* 0x000fe20000000000 */
[----:B------:R-:W-:Y:S01]  /*3a60*/  FADD R28, RZ, -R28 ;  /* 0x8000001cff1c7221 */ /* 0x000fe20000000000 */
[C---:B------:R-:W-:Y:S01]  /*3a70*/  FFMA R35, R6.reuse, R116, RZ ;  /* 0x0000007406237223 */ /* 0x040fe200000000ff */
[C---:B------:R-:W-:Y:S01]  /*3a80*/  FFMA R32, R6.reuse, R14, RZ ;  /* 0x0000000e06207223 */ /* 0x040fe200000000ff */
[-C--:B------:R-:W-:Y:S01]  /*3a90*/  FFMA R29, R6, R13.reuse, RZ ;  /* 0x0000000d061d7223 */ /* 0x080fe200000000ff */
[C---:B------:R-:W-:Y:S01]  /*3aa0*/  FFMA R36, R5.reuse, R116, RZ ;  /* 0x0000007405247223 */ /* 0x040fe200000000ff */
[C---:B------:R-:W-:Y:S01]  /*3ab0*/  FFMA R33, R5.reuse, R14, RZ ;  /* 0x0000000e05217223 */ /* 0x040fe200000000ff */
[-C--:B------:R-:W-:Y:S01]  /*3ac0*/  FFMA R30, R5, R13.reuse, RZ ;  /* 0x0000000d051e7223 */ /* 0x080fe200000000ff */
        /* <DEDUP_REMOVED lines=11> */
[----:B------:R-:W-:Y:S05]  /*3b80*/  CALL.REL.NOINC `($__internal_35_$__cuda_sm20_rcp_rn_f32_slowpath) ;  /* 0x00003c7000007944 */ /* 0x000fea0003c00000 */
[----:B-1----:R-:W-:Y:S01]  /*3b90*/  MOV R5, R118 ;  /* 0x0000007600057202 */ /* 0x002fe20000000f00 */
[----:B------:R-:W-:Y:S05]  /*3ba0*/  BRA `(.L_x_1427) ;  /* 0x0000004000007947 */ /* 0x000fea0003800000 */
.L_x_1426:
[----:B------:R-:W0:Y:S02]  /*3bb0*/  MUFU.RCP R6, R118 ;  /* 0x0000007600067308 */ /* 0x000e240000001000 */
[----:B0-----:R-:W-:-:S04]  /*3bc0*/  FFMA R5, R6, R118, -1 ;  /* 0xbf80000006057423 */ /* 0x001fc80000000076 */
[----:B------:R-:W-:-:S04]  /*3bd0*/  FADD.FTZ R5, -R5, -RZ ;  /* 0x800000ff05057221 */ /* 0x000fc80000010100 */
[----:B------:R-:W-:Y:S02]  /*3be0*/  FFMA R5, R6, R5, R6 ;  /* 0x0000000506057223 */ /* 0x000fe40000000006 */
.L_x_1427:
[----:B------:R-:W-:Y:S05]  /*3bf0*/  BSYNC B3 ;  /* 0x0000000000037941 */ /* 0x000fea0003800000 */
.L_x_1425:
        /* <DEDUP_REMOVED lines=15> */
.L_x_1424:
[----:B------:R-:W-:Y:S05]  /*3cf0*/  BSYNC B2 ;  /* 0x0000000000027941 */ /* 0x000fea0003800000 */
.L_x_1423:
[-C--:B------:R-:W-:Y:S01]  /*3d00*/  FFMA R106, R15, R105.reuse, R106 ;  /* 0x000000690f6a7223 */ /* 0x080fe2000000006a */
[-C--:B------:R-:W-:Y:S01]  /*3d10*/  FFMA R21, R16, R105.reuse, R21 ;  /* 0x0000006910157223 */ /* 0x080fe20000000015 */
[-C--:B------:R-:W-:Y:S01]  /*3d20*/  FFMA R20, R17, R105.reuse, R20 ;  /* 0x0000006911147223 */ /* 0x080fe20000000014 */
[----:B------:R-:W-:Y:S01]  /*3d30*/  FSETP.GTU.AND P0, PT, R12, RZ, PT ;  /* 0x000000ff0c00720b */ /* 0x000fe20003f0c000 */
[-C--:B------:R-:W-:Y:S01]  /*3d40*/  FFMA R15, R15, R105.reuse, R106 ;  /* 0x000000690f0f7223 */ /* 0x080fe2000000006a */
[-C--:B------:R-:W-:Y:S01]  /*3d50*/  FFMA R21, R16, R105.reuse, R21 ;  /* 0x0000006910157223 */ /* 0x080fe20000000015 */
[----:B------:R-:W-:Y:S01]  /*3d60*/  FFMA R20, R17, R105, R20 ;  /* 0x0000006911147223 */ /* 0x000fe20000000014 */
[----:B------:R-:W-:Y:S01]  /*3d70*/  FSETP.LE.AND P1, PT, R11, RZ, PT ;  /* 0x000000ff0b00720b */ /* 0x000fe20003f23000 */
[----:B------:R-:W-:Y:S01]  /*3d80*/  FADD R5, RZ, -R15 ;  /* 0x8000000fff057221 */ /* 0x000fe20000000000 */
[----:B------:R-:W-:Y:S01]  /*3d90*/  FADD R6, RZ, -R21 ;  /* 0x80000015ff067221 */ /* 0x000fe20000000000 */
[----:B------:R-:W-:Y:S01]  /*3da0*/  FADD R7, RZ, -R20 ;  /* 0x80000014ff077221 */ /* 0x000fe20000000000 */
[----:B------:R-:W-:Y:S01]  /*3db0*/  BSSY B7, `(.L_x_1428) ;  /* 0x0000187000077945 */ /* 0x000fe20003800000 */
[----:B------:R-:W-:Y:S01]  /*3dc0*/  FADD R5, RZ, R5 ;  /* 0x00000005ff057221 */ /* 0x000fe20000000000 */
[----:B------:R-:W-:Y:S01]  /*3dd0*/  FADD R6, RZ, R6 ;  /* 0x00000006ff067221 */ /* 0x000fe20000000000 */
[----:B------:R-:W-:Y:S01]  /*3de0*/  FADD R7, RZ, R7 ;  /* 0x00000007ff077221 */ /* 0x000fe20000000000 */
[----:B------:R-:W-:Y:S01]  /*3df0*/  FADD R113, RZ, R20 ;  /* 0x00000014ff717221 */ /* 0x000fe20000000000 */
[-C--:B------:R-:W-:Y:S01]  /*3e00*/  FMUL R16, R94, R5.reuse ;  /* 0x000000055e107220 */ /* 0x080fe20000400000 */
[-C--:B------:R-:W-:Y:S01]  /*3e10*/  FMUL R18, R100, R5.reuse ;  /* 0x0000000564127220 */ /* 0x080fe20000400000 */
[----:B------:R-:W-:Y:S01]  /*3e20*/  FMUL R108, R90, R5 ;  /* 0x000000055a6c7220 */ /* 0x000fe20000400000 */
[C---:B------:R-:W-:Y:S01]  /*3e30*/  FFMA R105, R5.reuse, R116, RZ ;  /* 0x0000007405697223 */ /* 0x040fe200000000ff */
[C---:B------:R-:W-:Y:S01]  /*3e40*/  FFMA R17, R5.reuse, R14, RZ ;  /* 0x0000000e05117223 */ /* 0x040fe200000000ff */
[----:B------:R-:W-:Y:S01]  /*3e50*/  FFMA R19, R5, R13, RZ ;  /* 0x0000000d05137223 */ /* 0x000fe200000000ff */
[-C--:B------:R-:W-:Y:S01]  /*3e60*/  FFMA R5, R93, R6.reuse, R16 ;  /* 0x000000065d057223 */ /* 0x080fe20000000010 */
[-C--:B------:R-:W-:Y:S01]  /*3e70*/  FFMA R109, R103, R6.reuse, R18 ;  /* 0x00000006676d7223 */ /* 0x080fe20000000012 */
[----:B------:R-:W-:Y:S01]  /*3e80*/  FFMA R111, R89, R6, R108 ;  /* 0x00000006596f7223 */ /* 0x000fe2000000006c */
[-C--:B------:R-:W-:Y:S01]  /*3e90*/  FFMA R107, R6, R14.reuse, RZ ;  /* 0x0000000e066b7223 */ /* 0x080fe200000000ff */
[C---:B------:R-:W-:Y:S01]  /*3ea0*/  FFMA R108, R7.reuse, R14, RZ ;  /* 0x0000000e076c7223 */ /* 0x040fe200000000ff */
[-C--:B------:R-:W-:Y:S01]  /*3eb0*/  FFMA R5, R98, R7.reuse, R5 ;  /* 0x0000000762057223 */ /* 0x080fe20000000005 */
[-C--:B------:R-:W-:Y:S01]  /*3ec0*/  FFMA R14, R102, R7.reuse, R109 ;  /* 0x00000007660e7223 */ /* 0x080fe2000000006d */
[----:B------:R-:W-:Y:S01]  /*3ed0*/  FFMA R111, R92, R7, R111 ;  /* 0x000000075c6f7223 */ /* 0x000fe2000000006f */
[CC--:B------:R-:W-:Y:S01]  /*3ee0*/  FFMA R106, R6.reuse, R116.reuse, RZ ;  /* 0x00000074066a7223 */ /* 0x0c0fe200000000ff */
[----:B------:R-:W-:Y:S01]  /*3ef0*/  FADD R5, RZ, R5 ;  /* 0x00000005ff057221 */ /* 0x000fe20000000000 */
[----:B------:R-:W-:Y:S01]  /*3f00*/  FADD R14, RZ, R14 ;  /* 0x0000000eff0e7221 */ /* 0x000fe20000000000 */
[----:B------:R-:W-:Y:S01]  /*3f10*/  FADD R111, RZ, R111 ;  /* 0x0000006fff6f7221 */ /* 0x000fe20000000000 */
[C---:B------:R-:W-:Y:S01]  /*3f20*/  FFMA R116, R7.reuse, R116, RZ ;  /* 0x0000007407747223 */ /* 0x040fe200000000ff */
[-C--:B------:R-:W-:Y:S01]  /*3f30*/  FFMA R109, R6, R13.reuse, RZ ;  /* 0x0000000d066d7223 */ /* 0x080fe200000000ff */
[----:B------:R-:W-:Y:S01]  /*3f40*/  FFMA R110, R7, R13, RZ ;  /* 0x0000000d076e7223 */ /* 0x000fe200000000ff */
[----:B------:R-:W-:Y:S01]  /*3f50*/  FADD R124, R112, R5 ;  /* 0x00000005707c7221 */ /* 0x000fe20000000000 */
[----:B------:R-:W-:Y:S01]  /*3f60*/  FADD R123, R123, R14 ;  /* 0x0000000e7b7b7221 */ /* 0x000fe20000000000 */
[----:B------:R-:W-:Y:S01]  /*3f70*/  FADD R125, R114, R111 ;  /* 0x0000006f727d7221 */ /* 0x000fe20000000000 */
[----:B------:R-:W-:Y:S01]  /*3f80*/  CS2R R6, SRZ ;  /* 0x0000000000067805 */ /* 0x000fe2000001ff00 */
[----:B------:R-:W-:Y:S01]  /*3f90*/  MOV R14, RZ ;  /* 0x000000ff000e7202 */ /* 0x000fe20000000f00 */
[----:B------:R-:W-:Y:S01]  /*3fa0*/  FADD R111, RZ, R15 ;  /* 0x0000000fff6f7221 */ /* 0x000fe20000000000 */
[----:B------:R-:W-:Y:S01]  /*3fb0*/  MOV R16, RZ ;  /* 0x000000ff00107202 */ /* 0x000fe20000000f00 */
[----:B------:R-:W-:Y:S01]  /*3fc0*/  FADD R112, RZ, R21 ;  /* 0x00000015ff707221 */ /* 0x000fe20000000000 */
[----:B------:R-:W-:-:S02]  /*3fd0*/  MOV R18, RZ ;  /* 0x000000ff00127202 */ /* 0x000fc40000000f00 */
[----:B------:R-:W-:Y:S02]  /*3fe0*/  MOV R5, RZ ;  /* 0x000000ff00057202 */ /* 0x000fe40000000f00 */
[----:B------:R-:W-:Y:S01]  /*3ff0*/  MOV R13, RZ ;  /* 0x000000ff000d7202 */ /* 0x000fe20000000f00 */
[----:B------:R-:W-:Y:S05]  /*4000*/  @!P0 BRA P1, `(.L_x_1429) ;  /* 0x0000161000008947 */ /* 0x000fea0000800000 */
[----:B------:R-:W-:Y:S01]  /*4010*/  FADD R100, R95, -R100 ;  /* 0x800000645f647221 */ /* 0x000fe20000000000 */
[----:B------:R-:W-:Y:S01]  /*4020*/  FADD R114, R96, -R103 ;  /* 0x8000006760727221 */ /* 0x000fe20000000000 */
[----:B------:R-:W-:Y:S01]  /*4030*/  FADD R103, R101, -R102 ;  /* 0x8000006665677221 */ /* 0x000fe20000000000 */
[----:B------:R-:W-:Y:S01]  /*4040*/  BSSY B6, `(.L_x_1430) ;  /* 0x000014b000067945 */ /* 0x000fe20003800000 */
[-C--:B------:R-:W-:Y:S01]  /*4050*/  FMUL R6, R97, R100.reuse ;  /* 0x0000006461067220 */ /* 0x080fe20000400000 */
[----:B------:R-:W-:Y:S01]  /*4060*/  FMUL R14, R8, R100 ;  /* 0x00000064080e7220 */ /* 0x000fe20000400000 */
[----:B------:R-:W-:Y:S01]  /*4070*/  MOV R13, RZ ;  /* 0x000000ff000d7202 */ /* 0x000fe20000000f00 */
[----:B------:R-:W-:Y:S01]  /*4080*/  CS2R R118, SRZ ;  /* 0x0000000000767805 */ /* 0x000fe2000001ff00 */
[-C--:B------:R-:W-:Y:S01]  /*4090*/  FFMA R5, R99, R114.reuse, R6 ;  /* 0x0000007263057223 */ /* 0x080fe20000000006 */
[----:B------:R-:W-:Y:S01]  /*40a0*/  FFMA R115, R9, R114, R14 ;  /* 0x0000007209737223 */ /* 0x000fe2000000000e */
[----:B------:R-:W-:Y:S01]  /*40b0*/  MOV R15, RZ ;  /* 0x000000ff000f7202 */ /* 0x000fe20000000f00 */
[----:B------:R-:W-:Y:S01]  /*40c0*/  CS2R R6, SRZ ;  /* 0x0000000000067805 */ /* 0x000fe2000001ff00 */
[-C--:B------:R-:W-:Y:S01]  /*40d0*/  FFMA R102, R104, R103.reuse, R5 ;  /* 0x0000006768667223 */ /* 0x080fe20000000005 */
[----:B------:R-:W-:Y:S01]  /*40e0*/  FFMA R115, R10, R103, R115 ;  /* 0x000000670a737223 */ /* 0x000fe20000000073 */
[----:B------:R-:W-:Y:S01]  /*40f0*/  MOV R117, RZ ;  /* 0x000000ff00757202 */ /* 0x000fe20000000f00 */
[----:B------:R-:W-:Y:S01]  /*4100*/  CS2R R120, SRZ ;  /* 0x0000000000787805 */ /* 0x000fe2000001ff00 */
[----:B------:R-:W-:-:S02]  /*4110*/  MOV R18, RZ ;  /* 0x000000ff00127202 */ /* 0x000fc40000000f00 */
[----:B------:R-:W-:Y:S02]  /*4120*/  FSETP.GE.AND P1, PT, R102, RZ, PT ;  /* 0x000000ff6600720b */ /* 0x000fe40003f26000 */
[----:B------:R-:W-:-:S13]  /*4130*/  FSETP.GTU.AND P0, PT, R115, R102, PT ;  /* 0x000000667300720b */ /* 0x000fda0003f0c000 */
[----:B------:R-:W-:Y:S05]  /*4140*/  @!P0 BRA P1, `(.L_x_1431) ;  /* 0x000013a000008947 */ /* 0x000fea0000800000 */
[----:B------:R-:W-:Y:S01]  /*4150*/  FMUL R18, R12, R102 ;  /* 0x000000660c127220 */ /* 0x000fe20000400000 */
[----:B------:R-:W-:Y:S01]  /*4160*/  FSETP.LE.AND P1, PT, R102, RZ, PT ;  /* 0x000000ff6600720b */ /* 0x000fe20003f23000 */
[----:B------:R-:W-:Y:S02]  /*4170*/  BSSY B5, `(.L_x_1432) ;  /* 0x00000ff000057945 */ /* 0x000fe40003800000 */
[----:B------:R-:W-:-:S05]  /*4180*/  FFMA R18, R11, R115, -R18 ;  /* 0x000000730b127223 */ /* 0x000fca0000000812 */
[----:B------:R-:W-:-:S04]  /*4190*/  FSETP.GTU.AND P0, PT, R18, RZ, PT ;  /* 0x000000ff1200720b */ /* 0x000fc80003f0c000 */
[----:B------:R-:W-:-:S13]  /*41a0*/  FSETP.GE.AND P0, PT, R11, RZ, !P0 ;  /* 0x000000ff0b00720b */ /* 0x000fda0004706000 */
[----:B------:R-:W-:Y:S05]  /*41b0*/  @P0 BRA P1, `(.L_x_1433) ;  /* 0x00000ee000000947 */ /* 0x000fea0000800000 */
[----:B------:R-:W-:Y:S01]  /*41c0*/  FADD R7, R95, -R94 ;  /* 0x8000005e5f077221 */ /* 0x000fe20000000000 */
[----:B------:R-:W-:Y:S01]  /*41d0*/  FADD R6, R96, -R93 ;  /* 0x8000005d60067221 */ /* 0x000fe20000000000 */
[----:B------:R-:W-:Y:S01]  /*41e0*/  FADD R5, R101, -R98 ;  /* 0x8000006265057221 */ /* 0x000fe20000000000 */
[----:B------:R-:W-:Y:S01]  /*41f0*/  BSSY B4, `(.L_x_1434) ;  /* 0x00000d7000047945 */ /* 0x000fe20003800000 */
[-C--:B------:R-:W-:Y:S01]  /*4200*/  FMUL R14, R97, R7.reuse ;  /* 0x00000007610e7220 */ /* 0x080fe20000400000 */
[----:B------:R-:W-:Y:S01]  /*4210*/  FMUL R16, R8, R7 ;  /* 0x0000000708107220 */ /* 0x000fe20000400000 */
[----:B------:R-:W-:Y:S02]  /*4220*/  MOV R94, RZ ;  /* 0x000000ff005e7202 */ /* 0x000fe40000000f00 */
[-C--:B------:R-:W-:Y:S01]  /*4230*/  FFMA R13, R99, R6.reuse, R14 ;  /* 0x00000006630d7223 */ /* 0x080fe2000000000e */
[----:B------:R-:W-:Y:S01]  /*4240*/  FFMA R15, R9, R6, R16 ;  /* 0x00000006090f7223 */ /* 0x000fe20000000010 */
[----:B------:R-:W-:-:S02]  /*4250*/  MOV R20, RZ ;  /* 0x000000ff00147202 */ /* 0x000fc40000000f00 */
[-C--:B------:R-:W-:Y:S01]  /*4260*/  FFMA R98, R104, R5.reuse, R13 ;  /* 0x0000000568627223 */ /* 0x080fe2000000000d */
[----:B------:R-:W-:Y:S01]  /*4270*/  FFMA R13, R10, R5, R15 ;  /* 0x000000050a0d7223 */ /* 0x000fe2000000000f */
[----:B------:R-:W-:Y:S01]  /*4280*/  MOV R16, RZ ;  /* 0x000000ff00107202 */ /* 0x000fe20000000f00 */
[----:B------:R-:W-:Y:S01]  /*4290*/  CS2R R14, SRZ ;  /* 0x00000000000e7805 */ /* 0x000fe2000001ff00 */
[----:B------:R-:W-:Y:S02]  /*42a0*/  MOV R122, RZ ;  /* 0x000000ff007a7202 */ /* 0x000fe40000000f00 */
[----:B------:R-:W-:Y:S02]  /*42b0*/  FSETP.GTU.AND P0, PT, R98, R13, PT ;  /* 0x0000000d6200720b */ /* 0x000fe40003f0c000 */
[----:B------:R-:W-:Y:S02]  /*42c0*/  FSETP.GE.AND P1, PT, R13, RZ, PT ;  /* 0x000000ff0d00720b */ /* 0x000fe40003f26000 */
[----:B------:R-:W-:-:S02]  /*42d0*/  MOV R117, RZ ;  /* 0x000000ff00757202 */ /* 0x000fc40000000f00 */
[----:B------:R-:W-:-:S09]  /*42e0*/  MOV R93, RZ ;  /* 0x000000ff005d7202 */ /* 0x000fd20000000f00 */
        /* <DEDUP_REMOVED lines=8> */
[----:B------:R-:W-:Y:S01]  /*4370*/  FMUL R15, R115, R98 ;  /* 0x00000062730f7220 */ /* 0x000fe20000400000 */
[----:B------:R-:W-:Y:S01]  /*4380*/  FADD R129, R98, -R13 ;  /* 0x8000000d62817221 */ /* 0x000fe20000000000 */
[C---:B------:R-:W-:Y:S01]  /*4390*/  FADD R14, -R102.reuse, R115 ;  /* 0x00000073660e7221 */ /* 0x040fe20000000100 */
[----:B------:R-:W-:Y:S01]  /*43a0*/  BSSY B8, `(.L_x_1438) ;  /* 0x000003b000087945 */ /* 0x000fe20003800000 */
[----:B------:R-:W-:Y:S02]  /*43b0*/  FFMA R15, R102, R13, -R15 ;  /* 0x0000000d660f7223 */ /* 0x000fe4000000080f */
[----:B------:R-:W-:-:S03]  /*43c0*/  FSETP.GE.AND P1, PT, R129, RZ, PT ;  /* 0x000000ff8100720b */ /* 0x000fc60003f26000 */
[----:B------:R-:W-:-:S04]  /*43d0*/  FSETP.GTU.AND P0, PT, R15, RZ, PT ;  /* 0x000000ff0f00720b */ /* 0x000fc80003f0c000 */
        /* <DEDUP_REMOVED lines=14> */
.L_x_1441:
[----:B------:R-:W0:Y:S02]  /*44c0*/  MUFU.RCP R21, R127 ;  /* 0x0000007f00157308 */ /* 0x000e240000001000 */
[----:B0-----:R-:W-:-:S04]  /*44d0*/  FFMA R15, R127, R21, -1 ;  /* 0xbf8000007f0f7423 */ /* 0x001fc80000000015 */
[----:B------:R-:W-:-:S04]  /*44e0*/  FADD.FTZ R16, -R15, -RZ ;  /* 0x800000ff0f107221 */ /* 0x000fc80000010100 */
[----:B------:R-:W-:Y:S02]  /*44f0*/  FFMA R21, R21, R16, R21 ;  /* 0x0000001015157223 */ /* 0x000fe40000000015 */
.L_x_1442:
[----:B------:R-:W-:Y:S05]  /*4500*/  BSYNC B2 ;  /* 0x0000000000027941 */ /* 0x000fea0003800000 */
.L_x_1440:
[----:B------:R-:W-:Y:S01]  /*4510*/  FADD R15, RZ, R124 ;  /* 0x0000007cff0f7221 */ /* 0x000fe20000000000 */
[----:B------:R-:W-:Y:S01]  /*4520*/  FADD R16, RZ, R125 ;  /* 0x0000007dff107221 */ /* 0x000fe20000000000 */
[----:B------:R-:W-:Y:S01]  /*4530*/  FADD R93, RZ, R123 ;  /* 0x0000007bff5d7221 */ /* 0x000fe20000000000 */
[----:B------:R-:W0:Y:S01]  /*4540*/  MUFU.RCP R117, R127 ;  /* 0x0000007f00757308 */ /* 0x000e220000001000 */
[----:B------:R-:W-:Y:S01]  /*4550*/  BSSY B9, `(.L_x_1443) ;  /* 0x0000014000097945 */ /* 0x000fe20003800000 */
[----:B------:R-:W-:Y:S01]  /*4560*/  FADD R15, R15, -R16 ;  /* 0x800000100f0f7221 */ /* 0x000fe20000000000 */
[----:B------:R-:W-:Y:S01]  /*4570*/  FADD R16, -R16, R93 ;  /* 0x0000005d10107221 */ /* 0x000fe20000000100 */
[----:B------:R-:W-:Y:S02]  /*4580*/  MOV R118, RZ ;  /* 0x000000ff00767202 */ /* 0x000fe40000000f00 */
[----:B------:R-:W-:Y:S01]  /*4590*/  FFMA R93, R18, R15, RZ ;  /* 0x0000000f125d7223 */ /* 0x000fe200000000ff */
[-C--:B------:R-:W-:Y:S01]  /*45a0*/  FFMA R15, R15, R21.reuse, RZ ;  /* 0x000000150f0f7223 */ /* 0x080fe200000000ff */
[----:B------:R-:W-:-:S02]  /*45b0*/  FFMA R120, R16, R21, RZ ;  /* 0x0000001510787223 */ /* 0x000fc400000000ff */
[----:B------:R-:W-:-:S04]  /*45c0*/  FFMA R20, R126, R16, R93 ;  /* 0x000000107e147223 */ /* 0x000fc8000000005d */
[----:B------:R-:W-:Y:S01]  /*45d0*/  FMUL R20, R20, R21 ;  /* 0x0000001514147220 */ /* 0x000fe20000400000 */
[----:B0-----:R-:W-:-:S03]  /*45e0*/  FFMA R18, -R127, R117, 1 ;  /* 0x3f8000007f127423 */ /* 0x001fc60000000175 */
[----:B------:R-:W0:Y:S01]  /*45f0*/  FCHK P0, R20, R127 ;  /* 0x0000007f14007302 */ /* 0x000e220000000000 */
[----:B------:R-:W-:-:S04]  /*4600*/  FFMA R93, R117, R18, R117 ;  /* 0x00000012755d7223 */ /* 0x000fc80000000075 */
[----:B------:R-:W-:-:S04]  /*4610*/  FFMA R18, R20, R93, RZ ;  /* 0x0000005d14127223 */ /* 0x000fc800000000ff */
[----:B------:R-:W-:-:S04]  /*4620*/  FFMA R117, -R127, R18, R20 ;  /* 0x000000127f757223 */ /* 0x000fc80000000114 */
[----:B------:R-:W-:Y:S01]  /*4630*/  FFMA R18, R93, R117, R18 ;  /* 0x000000755d127223 */ /* 0x000fe20000000012 */
[----:B0-----:R-:W-:Y:S05]  /*4640*/  @!P0 BRA `(.L_x_1444) ;  /* 0x0000004000008947 */ /* 0x001fea0003800000 */
[----:B------:R-:W-:Y:S02]  /*4650*/  MOV R21, R127 ;  /* 0x0000007f00157202 */ /* 0x000fe40000000f00 */
[----:B------:R-:W-:Y:S02]  /*4660*/  MOV R128, 0x4680 ;  /* 0x0000468000807802 */ /* 0x000fe40000000f00 */
[----:B------:R-:W-:Y:S05]  /*4670*/  CALL.REL.NOINC `($__internal_37_$__cuda_sm3x_div_rn_noftz_f32_slowpath) ;  /* 0x0000364000007944 */ /* 0x000fea0003c00000 */
[----:B0-----:R-:W-:Y:S02]  /*4680*/  MOV R18, R125 ;  /* 0x0000007d00127202 */ /* 0x001fe40000000f00 */
.L_x_1444:
[----:B------:R-:W-:Y:S05]  /*4690*/  BSYNC B9 ;  /* 0x0000000000097941 */ /* 0x000fea0003800000 */
.L_x_1443:
[----:B------:R-:W-:-:S04]  /*46a0*/  FADD R18, RZ, -R18 ;  /* 0x80000012ff127221 */ /* 0x000fc80000000000 */
[--C-:B------:R-:W-:Y:S01]  /*46b0*/  FADD R117, RZ, R18.reuse ;  /* 0x00000012ff757221 */ /* 0x100fe20000000000 */
[----:B------:R-:W-:-:S03]  /*46c0*/  FADD R16, R15, R18 ;  /* 0x000000120f107221 */ /* 0x000fc60000000000 */
[----:B------:R-:W-:Y:S01]  /*46d0*/  FADD R18, R120, R117 ;  /* 0x0000007578127221 */ /* 0x000fe20000000000 */
[----:B------:R-:W-:Y:S05]  /*46e0*/  BRA `(.L_x_1445) ;  /* 0x0000006000007947 */ /* 0x000fea0003800000 */
.L_x_1439:
[----:B------:R-:W-:Y:S01]  /*46f0*/  FADD R118, RZ, R123 ;  /* 0x0000007bff767221 */ /* 0x000fe20000000000 */
[----:B------:R-:W-:Y:S01]  /*4700*/  FADD R15, RZ, R124 ;  /* 0x0000007cff0f7221 */ /* 0x000fe20000000000 */
[----:B------:R-:W-:Y:S02]  /*4710*/  MOV R117, RZ ;  /* 0x000000ff00757202 */ /* 0x000fe40000000f00 */
[----:B------:R-:W-:Y:S01]  /*4720*/  MOV R18, RZ ;  /* 0x000000ff00127202 */ /* 0x000fe20000000f00 */
[----:B------:R-:W-:Y:S01]  /*4730*/  FADD R118, -R15, R118 ;  /* 0x000000760f767221 */ /* 0x000fe20000000100 */
[----:B------:R-:W-:Y:S02]  /*4740*/  MOV R16, RZ ;  /* 0x000000ff00107202 */ /* 0x000fe40000000f00 */
.L_x_1445:
[----:B------:R-:W-:Y:S05]  /*4750*/  BSYNC B8 ;  /* 0x0000000000087941 */ /* 0x000fea0003800000 */
.L_x_1438:
[----:B------:R-:W-:Y:S01]  /*4760*/  FADD R129, R129, R14 ;  /* 0x0000000e81817221 */ /* 0x000fe20000000000 */
        /* <DEDUP_REMOVED lines=12> */
[----:B------:R-:W-:Y:S05]  /*4830*/  CALL.REL.NOINC `($__internal_37_$__cuda_sm3x_div_rn_noftz_f32_slowpath) ;  /* 0x0000348000007944 */ /* 0x000fea0003c00000 */
[----:B0-----:R-:W-:Y:S02]  /*4840*/  MOV R15, R125 ;  /* 0x0000007d000f7202 */ /* 0x001fe40000000f00 */
.L_x_1447:
[----:B------:R-:W-:Y:S05]  /*4850*/  BSYNC B8 ;  /* 0x0000000000087941 */ /* 0x000fea0003800000 */
.L_x_1446:
[----:B------:R-:W0:Y:S01]  /*4860*/  MUFU.RCP R20, R129 ;  /* 0x0000008100147308 */ /* 0x000e220000001000 */
[----:B------:R-:W-:Y:S01]  /*4870*/  BSSY B8, `(.L_x_1448) ;  /* 0x000000f000087945 */ /* 0x000fe20003800000 */
[----:B------:R-:W-:Y:S01]  /*4880*/  FADD R119, RZ, R15 ;  /* 0x0000000fff777221 */ /* 0x000fe20000000000 */
[----:B------:R-:W-:-:S05]  /*4890*/  MOV R93, RZ ;  /* 0x000000ff005d7202 */ /* 0x000fca0000000f00 */
        /* <DEDUP_REMOVED lines=12> */
.L_x_1449:
[----:B------:R-:W-:Y:S05]  /*4960*/  BSYNC B8 ;  /* 0x0000000000087941 */ /* 0x000fea0003800000 */
.L_x_1448:
        /* <DEDUP_REMOVED lines=15> */
.L_x_1451:
[----:B------:R-:W-:Y:S05]  /*4a60*/  BSYNC B8 ;  /* 0x0000000000087941 */ /* 0x000fea0003800000 */
.L_x_1450:
[----:B------:R-:W-:Y:S01]  /*4a70*/  FADD R14, RZ, -R14 ;  /* 0x8000000eff0e7221 */ /* 0x000fe20000000000 */
[--C-:B------:R-:W-:Y:S01]  /*4a80*/  FADD R122, RZ, -R117.reuse ;  /* 0x80000075ff7a7221 */ /* 0x100fe20000000000 */
[----:B------:R-:W-:Y:S02]  /*4a90*/  FADD R118, RZ, R117 ;  /* 0x00000075ff767221 */ /* 0x000fe40000000000 */
[----:B------:R-:W-:-:S04]  /*4aa0*/  FADD R14, RZ, R14 ;  /* 0x0000000eff0e7221 */ /* 0x000fc80000000000 */
[--C-:B------:R-:W-:Y:S01]  /*4ab0*/  FADD R15, RZ, -R14.reuse ;  /* 0x8000000eff0f7221 */ /* 0x100fe20000000000 */
[----:B------:R-:W-:-:S03]  /*4ac0*/  FADD R21, R119, R14 ;  /* 0x0000000e77157221 */ /* 0x000fc60000000000 */
[--C-:B------:R-:W-:Y:S01]  /*4ad0*/  FADD R20, -R119, R15.reuse ;  /* 0x0000000f77147221 */ /* 0x100fe20000000100 */
[----:B------:R-:W-:Y:S01]  /*4ae0*/  FFMA R119, R115, R122, R14 ;  /* 0x0000007a73777223 */ /* 0x000fe2000000000e */
[----:B------:R-:W-:Y:S01]  /*4af0*/  FFMA R117, R102, R118, R15 ;  /* 0x0000007666757223 */ /* 0x000fe2000000000f */
[----:B------:R-:W-:Y:S01]  /*4b00*/  FFMA R122, R98, R122, R21 ;  /* 0x0000007a627a7223 */ /* 0x000fe20000000015 */
[----:B------:R-:W-:Y:S01]  /*4b10*/  FFMA R15, R13, R118, R20 ;  /* 0x000000760d0f7223 */ /* 0x000fe20000000014 */
[----:B------:R-:W-:Y:S05]  /*4b20*/  BRA `(.L_x_1452) ;  /* 0x0000009000007947 */ /* 0x000fea0003800000 */
.L_x_1437:
[----:B------:R-:W-:Y:S01]  /*4b30*/  FADD R93, RZ, R125 ;  /* 0x0000007dff5d7221 */ /* 0x000fe20000000000 */
[----:B------:R-:W-:Y:S01]  /*4b40*/  FADD R124, RZ, R124 ;  /* 0x0000007cff7c7221 */ /* 0x000fe20000000000 */
[----:B------:R-:W-:Y:S02]  /*4b50*/  MOV R18, RZ ;  /* 0x000000ff00127202 */ /* 0x000fe40000000f00 */
[----:B------:R-:W-:Y:S01]  /*4b60*/  MOV R117, RZ ;  /* 0x000000ff00757202 */ /* 0x000fe20000000f00 */
[----:B------:R-:W-:Y:S01]  /*4b70*/  FADD R93, R124, -R93 ;  /* 0x8000005d7c5d7221 */ /* 0x000fe20000000000 */
[----:B------:R-:W-:-:S02]  /*4b80*/  MOV R119, RZ ;  /* 0x000000ff00777202 */ /* 0x000fc40000000f00 */
[----:B------:R-:W-:Y:S02]  /*4b90*/  MOV R16, RZ ;  /* 0x000000ff00107202 */ /* 0x000fe40000000f00 */
[----:B------:R-:W-:Y:S02]  /*4ba0*/  MOV R122, RZ ;  /* 0x000000ff007a7202 */ /* 0x000fe40000000f00 */
[----:B------:R-:W-:Y:S02]  /*4bb0*/  MOV R15, RZ ;  /* 0x000000ff000f7202 */ /* 0x000fe40000000f00 */
.L_x_1452:
[----:B------:R-:W-:Y:S05]  /*4bc0*/  BSYNC B3 ;  /* 0x0000000000037941 */ /* 0x000fea0003800000 */
.L_x_1436:
        /* <DEDUP_REMOVED lines=15> */
.L_x_1454:
[----:B------:R-:W-:Y:S05]  /*4cc0*/  BSYNC B3 ;  /* 0x0000000000037941 */ /* 0x000fea0003800000 */
.L_x_1453:
[----:B------:R-:W0:Y:S01]  /*4cd0*/  MUFU.RCP R21, R118 ;  /* 0x0000007600157308 */ /* 0x000e220000001000 */
[----:B------:R-:W-:Y:S01]  /*4ce0*/  BSSY B3, `(.L_x_1455) ;  /* 0x000000e000037945 */ /* 0x000fe20003800000 */
[----:B------:R-:W-:-:S06]  /*4cf0*/  FADD R121, RZ, R14 ;  /* 0x0000000eff797221 */ /* 0x000fcc0000000000 */
        /* <DEDUP_REMOVED lines=12> */
.L_x_1456:
[----:B------:R-:W-:Y:S05]  /*4dc0*/  BSYNC B3 ;  /* 0x0000000000037941 */ /* 0x000fea0003800000 */
.L_x_1455:
        /* <DEDUP_REMOVED lines=15> */
.L_x_1458:
[----:B------:R-:W-:Y:S05]  /*4ec0*/  BSYNC B3 ;  /* 0x0000000000037941 */ /* 0x000fea0003800000 */
.L_x_1457:
[----:B------:R-:W-:Y:S01]  /*4ed0*/  FADD R14, RZ, -R14 ;  /* 0x8000000eff0e7221 */ /* 0x000fe20000000000 */
[--C-:B------:R-:W-:Y:S01]  /*4ee0*/  FADD R93, RZ, R18.reuse ;  /* 0x00000012ff5d7221 */ /* 0x100fe20000000000 */
[----:B------:R-:W-:Y:S02]  /*4ef0*/  FADD R18, RZ, -R18 ;  /* 0x80000012ff127221 */ /* 0x000fe40000000000 */
[----:B------:R-:W-:Y:S01]  /*4f00*/  FADD R21, R121, R14 ;  /* 0x0000000e79157221 */ /* 0x000fe20000000000 */
[----:B------:R-:W-:Y:S01]  /*4f10*/  FADD R20, -R14, R117 ;  /* 0x000000750e147221 */ /* 0x000fe20000000100 */
[----:B------:R-:W-:-:S02]  /*4f20*/  FFMA R14, R12, R93, R119 ;  /* 0x0000005d0c0e7223 */ /* 0x000fc40000000077 */
[----:B------:R-:W-:Y:S01]  /*4f30*/  FFMA R117, R98, R93, R21 ;  /* 0x0000005d62757223 */ /* 0x000fe20000000015 */
[-C--:B------:R-:W-:Y:S01]  /*4f40*/  FFMA R93, R13, R18.reuse, RZ ;  /* 0x000000120d5d7223 */ /* 0x080fe200000000ff */
[----:B------:R-:W-:Y:S02]  /*4f50*/  FFMA R20, R11, R18, R20 ;  /* 0x000000120b147223 */ /* 0x000fe40000000014 */
.L_x_1435:
[----:B------:R-:W-:Y:S05]  /*4f60*/  BSYNC B4 ;  /* 0x0000000000047941 */ /* 0x000fea0003800000 */
.L_x_1434:
[C---:B------:R-:W-:Y:S01]  /*4f70*/  FFMA R119, R6.reuse, R20, RZ ;  /* 0x0000001406777223 */ /* 0x040fe200000000ff */
[----:B------:R-:W-:Y:S01]  /*4f80*/  FFMA R118, R6, R14, RZ ;  /* 0x0000000e06767223 */ /* 0x000fe200000000ff */
[-C--:B------:R-:W-:Y:S01]  /*4f90*/  FFMA R6, R9, R20.reuse, RZ ;  /* 0x0000001409067223 */ /* 0x080fe200000000ff */
[-C--:B------:R-:W-:Y:S01]  /*4fa0*/  FFMA R98, R8, R20.reuse, RZ ;  /* 0x0000001408627223 */ /* 0x080fe200000000ff */
[-C--:B------:R-:W-:Y:S01]  /*4fb0*/  FFMA R13, R10, R20.reuse, RZ ;  /* 0x000000140a0d7223 */ /* 0x080fe200000000ff */
[----:B------:R-:W-:Y:S01]  /*4fc0*/  FFMA R121, R7, R20, RZ ;  /* 0x0000001407797223 */ /* 0x000fe200000000ff */
[-C--:B------:R-:W-:Y:S01]  /*4fd0*/  FFMA R21, R99, R14.reuse, R6 ;  /* 0x0000000e63157223 */ /* 0x080fe20000000006 */
[-C--:B------:R-:W-:Y:S01]  /*4fe0*/  FFMA R98, R97, R14.reuse, R98 ;  /* 0x0000000e61627223 */ /* 0x080fe20000000062 */
[-C--:B------:R-:W-:Y:S01]  /*4ff0*/  FFMA R13, R104, R14.reuse, R13 ;  /* 0x0000000e680d7223 */ /* 0x080fe2000000000d */
[----:B------:R-:W-:Y:S01]  /*5000*/  FFMA R7, R7, R14, RZ ;  /* 0x0000000e07077223 */ /* 0x000fe200000000ff */
[C---:B------:R-:W-:Y:S01]  /*5010*/  FFMA R18, R5.reuse, R20, RZ ;  /* 0x0000001405127223 */ /* 0x040fe200000000ff */
[----:B------:R-:W-:Y:S01]  /*5020*/  FFMA R120, R5, R14, RZ ;  /* 0x0000000e05787223 */ /* 0x000fe200000000ff */
[--C-:B------:R-:W-:Y:S01]  /*5030*/  FADD R112, R112, R21.reuse ;  /* 0x0000001570707221 */ /* 0x100fe20000000000 */
[----:B------:R-:W-:Y:S01]  /*5040*/  FADD R106, R106, -R21 ;  /* 0x800000156a6a7221 */ /* 0x000fe20000000000 */
[--C-:B------:R-:W-:Y:S01]  /*5050*/  FADD R111, R111, R98.reuse ;  /* 0x000000626f6f7221 */ /* 0x100fe20000000000 */
[----:B------:R-:W-:Y:S01]  /*5060*/  FADD R105, R105, -R98 ;  /* 0x8000006269697221 */ /* 0x000fe20000000000 */
[--C-:B------:R-:W-:Y:S01]  /*5070*/  FADD R113, R113, R13.reuse ;  /* 0x0000000d71717221 */ /* 0x100fe20000000000 */
[----:B------:R-:W-:Y:S01]  /*5080*/  FADD R116, R116, -R13 ;  /* 0x8000000d74747221 */ /* 0x000fe20000000000 */
[----:B------:R-:W-:Y:S05]  /*5090*/  BRA `(.L_x_1459) ;  /* 0x000000c000007947 */ /* 0x000fea0003800000 */
.L_x_1433:
[----:B------:R-:W-:Y:S01]  /*50a0*/  FADD R94, RZ, R125 ;  /* 0x0000007dff5e7221 */ /* 0x000fe20000000000 */
[----:B------:R-:W-:Y:S01]  /*50b0*/  FADD R123, RZ, R123 ;  /* 0x0000007bff7b7221 */ /* 0x000fe20000000000 */
[----:B------:R-:W-:Y:S01]  /*50c0*/  MOV R16, RZ ;  /* 0x000000ff00107202 */ /* 0x000fe20000000f00 */
[----:B------:R-:W-:Y:S01]  /*50d0*/  CS2R R118, SRZ ;  /* 0x0000000000767805 */ /* 0x000fe2000001ff00 */
[----:B------:R-:W-:Y:S01]  /*50e0*/  MOV R122, RZ ;  /* 0x000000ff007a7202 */ /* 0x000fe20000000f00 */
[----:B------:R-:W-:Y:S01]  /*50f0*/  FADD R94, -R94, R123 ;  /* 0x0000007b5e5e7221 */ /* 0x000fe20000000100 */
[----:B------:R-:W-:Y:S01]  /*5100*/  MOV R15, RZ ;  /* 0x000000ff000f7202 */ /* 0x000fe20000000f00 */
[----:B------:R-:W-:Y:S01]  /*5110*/  CS2R R120, SRZ ;  /* 0x0000000000787805 */ /* 0x000fe2000001ff00 */
[----:B------:R-:W-:-:S02]  /*5120*/  MOV R117, RZ ;  /* 0x000000ff00757202 */ /* 0x000fc40000000f00 */
[----:B------:R-:W-:Y:S02]  /*5130*/  MOV R93, RZ ;  /* 0x000000ff005d7202 */ /* 0x000fe40000000f00 */
[----:B------:R-:W-:Y:S02]  /*5140*/  MOV R18, RZ ;  /* 0x000000ff00127202 */ /* 0x000fe40000000f00 */
[----:B------:R-:W-:Y:S02]  /*5150*/  MOV R7, RZ ;  /* 0x000000ff00077202 */ /* 0x000fe40000000f00 */
.L_x_1459:
[----:B------:R-:W-:Y:S05]  /*5160*/  BSYNC B5 ;  /* 0x0000000000057941 */ /* 0x000fea0003800000 */
.L_x_1432:
        /* <DEDUP_REMOVED lines=15> */
.L_x_1461:
[----:B------:R-:W-:Y:S05]  /*5260*/  BSYNC B3 ;  /* 0x0000000000037941 */ /* 0x000fea0003800000 */
.L_x_1460:
[----:B------:R-:W0:Y:S01]  /*5270*/  MUFU.RCP R14, R129 ;  /* 0x00000081000e7308 */ /* 0x000e220000001000 */
[----:B------:R-:W-:Y:S01]  /*5280*/  BSSY B3, `(.L_x_1462) ;  /* 0x000000e000037945 */ /* 0x000fe20003800000 */
[----:B------:R-:W-:-:S06]  /*5290*/  FADD R93, R6, R93 ;  /* 0x0000005d065d7221 */ /* 0x000fcc0000000000 */
        /* <DEDUP_REMOVED lines=12> */
.L_x_1463:
[----:B------:R-:W-:Y:S05]  /*5360*/  BSYNC B3 ;  /* 0x0000000000037941 */ /* 0x000fea0003800000 */
.L_x_1462:
        /* <DEDUP_REMOVED lines=12> */
[----:B------:R-:W-:Y:S05]  /*5430*/  CALL.REL.NOINC `($__internal_37_$__cuda_sm3x_div_rn_noftz_f32_slowpath) ;  /* 0x0000288000007944 */ /* 0x000fea0003c00000 */
[----:B0-----:R-:W-:Y:S02]  /*5440*/  MOV R5, R125 ;  /* 0x0000007d00057202 */ /* 0x001fe40000000f00 */
.L_x_1465:
[----:B------:R-:W-:Y:S05]  /*5450*/  BSYNC B3 ;  /* 0x0000000000037941 */ /* 0x000fea0003800000 */
.L_x_1464:
[----:B------:R-:W-:Y:S01]  /*5460*/  FADD R6, RZ, -R5 ;  /* 0x80000005ff067221 */ /* 0x000fe20000000000 */
[--C-:B------:R-:W-:Y:S01]  /*5470*/  FADD R5, RZ, -R16.reuse ;  /* 0x80000010ff057221 */ /* 0x100fe20000000000 */
[----:B------:R-:W-:Y:S02]  /*5480*/  FADD R16, RZ, R16 ;  /* 0x00000010ff107221 */ /* 0x000fe40000000000 */
[----:B------:R-:W-:Y:S01]  /*5490*/  FADD R15, -R6, R15 ;  /* 0x0000000f060f7221 */ /* 0x000fe20000000100 */
[----:B------:R-:W-:Y:S01]  /*54a0*/  FADD R6, R93, R6 ;  /* 0x000000065d067221 */ /* 0x000fe20000000000 */
[-C--:B------:R-:W-:Y:S01]  /*54b0*/  FFMA R117, R102, R5.reuse, R117 ;  /* 0x0000000566757223 */ /* 0x080fe20000000075 */
[-C--:B------:R-:W-:Y:S01]  /*54c0*/  FFMA R13, R11, R16.reuse, R122 ;  /* 0x000000100b0d7223 */ /* 0x080fe2000000007a */
[----:B------:R-:W-:Y:S01]  /*54d0*/  FFMA R15, R12, R5, R15 ;  /* 0x000000050c0f7223 */ /* 0x000fe2000000000f */
[----:B------:R-:W-:-:S02]  /*54e0*/  FFMA R6, R115, R16, R6 ;  /* 0x0000001073067223 */ /* 0x000fc40000000006 */
.L_x_1431:
[----:B------:R-:W-:Y:S05]  /*54f0*/  BSYNC B6 ;  /* 0x0000000000067941 */ /* 0x000fea0003800000 */
.L_x_1430:
[-C--:B------:R-:W-:Y:S01]  /*5500*/  FFMA R12, R9, R13.reuse, RZ ;  /* 0x0000000d090c7223 */ /* 0x080fe200000000ff */
[-C--:B------:R-:W-:Y:S01]  /*5510*/  FFMA R20, R8, R13.reuse, RZ ;  /* 0x0000000d08147223 */ /* 0x080fe200000000ff */
[-C--:B------:R-:W-:Y:S01]  /*5520*/  FFMA R11, R10, R13.reuse, RZ ;  /* 0x0000000d0a0b7223 */ /* 0x080fe200000000ff */
[----:B------:R-:W-:Y:S01]  /*5530*/  FFMA R14, R114, R13, R119 ;  /* 0x0000000d720e7223 */ /* 0x000fe20000000077 */
[-C--:B------:R-:W-:Y:S01]  /*5540*/  FFMA R12, R99, R15.reuse, R12 ;  /* 0x0000000f630c7223 */ /* 0x080fe2000000000c */
[-C--:B------:R-:W-:Y:S01]  /*5550*/  FFMA R20, R97, R15.reuse, R20 ;  /* 0x0000000f61147223 */ /* 0x080fe20000000014 */
[----:B------:R-:W-:Y:S01]  /*5560*/  FFMA R11, R104, R15, R11 ;  /* 0x0000000f680b7223 */ /* 0x000fe2000000000b */
[-C--:B------:R-:W-:Y:S01]  /*5570*/  FFMA R16, R100, R13.reuse, R121 ;  /* 0x0000000d64107223 */ /* 0x080fe20000000079 */
[C---:B------:R-:W-:Y:S01]  /*5580*/  FFMA R18, R103.reuse, R13, R18 ;  /* 0x0000000d67127223 */ /* 0x040fe20000000012 */
[-C--:B------:R-:W-:Y:S01]  /*5590*/  FFMA R5, R114, R15.reuse, R118 ;  /* 0x0000000f72057223 */ /* 0x080fe20000000076 */
[-C--:B------:R-:W-:Y:S01]  /*55a0*/  FFMA R7, R100, R15.reuse, R7 ;  /* 0x0000000f64077223 */ /* 0x080fe20000000007 */
[----:B------:R-:W-:Y:S01]  /*55b0*/  FFMA R13, R103, R15, R120 ;  /* 0x0000000f670d7223 */ /* 0x000fe20000000078 */
[----:B------:R-:W-:Y:S01]  /*55c0*/  FADD R112, R12, R112 ;  /* 0x000000700c707221 */ /* 0x000fe20000000000 */
[----:B------:R-:W-:Y:S01]  /*55d0*/  FADD R107, R107, -R12 ;  /* 0x8000000c6b6b7221 */ /* 0x000fe20000000000 */
[----:B------:R-:W-:Y:S01]  /*55e0*/  FADD R111, R20, R111 ;  /* 0x0000006f146f7221 */ /* 0x000fe20000000000 */
[----:B------:R-:W-:Y:S01]  /*55f0*/  FADD R17, R17, -R20 ;  /* 0x8000001411117221 */ /* 0x000fe20000000000 */
[----:B------:R-:W-:Y:S01]  /*5600*/  FADD R113, R11, R113 ;  /* 0x000000710b717221 */ /* 0x000fe20000000000 */
[----:B------:R-:W-:-:S02]  /*5610*/  FADD R108, R108, -R11 ;  /* 0x8000000b6c6c7221 */ /* 0x000fc40000000000 */
.L_x_1429:
[----:B------:R-:W-:Y:S05]  /*5620*/  BSYNC B7 ;  /* 0x0000000000077941 */ /* 0x000fea0003800000 */
.L_x_1428:
[----:B------:R-:W-:Y:S01]  /*5630*/  ISETP.NE.U32.AND P1, PT, RZ, c[0x0][0x4a0], PT ;  /* 0x00012800ff007a0c */ /* 0x000fe20003f25070 */
[-C--:B------:R-:W-:Y:S01]  /*5640*/  FFMA R12, R9, R117.reuse, RZ ;  /* 0x00000075090c7223 */ /* 0x080fe200000000ff */
[-C--:B------:R-:W-:Y:S01]  /*5650*/  FFMA R8, R8, R117.reuse, RZ ;  /* 0x0000007508087223 */ /* 0x080fe200000000ff */
[-C--:B------:R-:W-:Y:S01]  /*5660*/  FFMA R11, R10, R117.reuse, RZ ;  /* 0x000000750a0b7223 */ /* 0x080fe200000000ff */
[----:B------:R-:W-:Y:S01]  /*5670*/  ISETP.NE.AND.EX P1, PT, RZ, c[0x0][0x4a4], PT, P1 ;  /* 0x00012900ff007a0c */ /* 0x000fe20003f25310 */
[----:B------:R-:W-:Y:S01]  /*5680*/  FADD R95, R95, -R90 ;  /* 0x8000005a5f5f7221 */ /* 0x000fe20000000000 */
[----:B------:R-:W-:Y:S01]  /*5690*/  FADD R89, R96, -R89 ;  /* 0x8000005960597221 */ /* 0x000fe20000000000 */
[-C--:B------:R-:W-:Y:S01]  /*56a0*/  FFMA R12, R99, R6.reuse, R12 ;  /* 0x00000006630c7223 */ /* 0x080fe2000000000c */
[----:B------:R-:W-:Y:S01]  /*56b0*/  FADD R92, R101, -R92 ;  /* 0x8000005c655c7221 */ /* 0x000fe20000000000 */
[-C--:B------:R-:W-:Y:S01]  /*56c0*/  FFMA R8, R97, R6.reuse, R8 ;  /* 0x0000000661087223 */ /* 0x080fe20000000008 */
[-C--:B------:R-:W-:Y:S01]  /*56d0*/  FFMA R11, R104, R6.reuse, R11 ;  /* 0x00000006680b7223 */ /* 0x080fe2000000000b */
[-C--:B------:R-:W-:Y:S01]  /*56e0*/  FFMA R9, R89, R117.reuse, R14 ;  /* 0x0000007559097223 */ /* 0x080fe2000000000e */
[-C--:B------:R-:W-:Y:S01]  /*56f0*/  FFMA R16, R95, R117.reuse, R16 ;  /* 0x000000755f107223 */ /* 0x080fe20000000010 */
[----:B------:R-:W-:Y:S01]  /*5700*/  FADD R112, R12, R112 ;  /* 0x000000700c707221 */ /* 0x000fe20000000000 */
[----:B------:R-:W-:Y:S01]  /*5710*/  FFMA R117, R92, R117, R18 ;  /* 0x000000755c757223 */ /* 0x000fe20000000012 */
[----:B------:R-:W-:Y:S01]  /*5720*/  FADD R12, R109, -R12 ;  /* 0x8000000c6d0c7221 */ /* 0x000fe20000000000 */
[----:B------:R-:W-:Y:S01]  /*5730*/  FADD R19, R19, -R8 ;  /* 0x8000000813137221 */ /* 0x000fe20000000000 */
[----:B------:R-:W-:Y:S01]  /*5740*/  FADD R110, R110, -R11 ;  /* 0x8000000b6e6e7221 */ /* 0x000fe20000000000 */
[----:B------:R-:W-:Y:S01]  /*5750*/  FADD R106, R9, R106 ;  /* 0x0000006a096a7221 */ /* 0x000fe20000000000 */
[-C--:B------:R-:W-:Y:S01]  /*5760*/  FFMA R10, R89, R6.reuse, R5 ;  /* 0x00000006590a7223 */ /* 0x080fe20000000005 */
[-C--:B------:R-:W-:Y:S01]  /*5770*/  FFMA R14, R95, R6.reuse, R7 ;  /* 0x000000065f0e7223 */ /* 0x080fe20000000007 */
[----:B------:R-:W-:Y:S01]  /*5780*/  FFMA R13, R92, R6, R13 ;  /* 0x000000065c0d7223 */ /* 0x000fe2000000000d */
[----:B------:R-:W-:Y:S01]  /*5790*/  FADD R9, -R9, R12 ;  /* 0x0000000c09097221 */ /* 0x000fe20000000100 */
[----:B------:R-:W-:Y:S01]  /*57a0*/  FADD R19, -R16, R19 ;  /* 0x0000001310137221 */ /* 0x000fe20000000100 */
[----:B------:R-:W-:Y:S01]  /*57b0*/  FADD R110, -R117, R110 ;  /* 0x0000006e756e7221 */ /* 0x000fe20000000100 */
[----:B------:R-:W-:Y:S01]  /*57c0*/  FADD R111, R8, R111 ;  /* 0x0000006f086f7221 */ /* 0x000fe20000000000 */
[----:B------:R-:W-:Y:S01]  /*57d0*/  FADD R113, R11, R113 ;  /* 0x000000710b717221 */ /* 0x000fe20000000000 */
[----:B------:R-:W-:Y:S01]  /*57e0*/  FADD R105, R16, R105 ;  /* 0x0000006910697221 */ /* 0x000fe20000000000 */
[----:B------:R-:W-:Y:S01]  /*57f0*/  FADD R116, R117, R116 ;  /* 0x0000007475747221 */ /* 0x000fe20000000000 */
[C---:B------:R-:W-:Y:S01]  /*5800*/  FADD R107, R10.reuse, R107 ;  /* 0x0000006b0a6b7221 */ /* 0x040fe20000000000 */
[----:B------:R-:W-:Y:S01]  /*5810*/  FADD R9, -R10, R9 ;  /* 0x000000090a097221 */ /* 0x000fe20000000100 */
[C---:B------:R-:W-:Y:S01]  /*5820*/  FADD R17, R14.reuse, R17 ;  /* 0x000000110e117221 */ /* 0x040fe20000000000 */
[----:B------:R-:W-:Y:S01]  /*5830*/  FADD R19, -R14, R19 ;  /* 0x000000130e137221 */ /* 0x000fe20000000100 */
[C---:B------:R-:W-:Y:S01]  /*5840*/  FADD R108, R13.reuse, R108 ;  /* 0x0000006c0d6c7221 */ /* 0x040fe20000000000 */
[----:B------:R-:W-:Y:S01]  /*5850*/  FADD R110, -R13, R110 ;  /* 0x0000006e0d6e7221 */ /* 0x000fe20000000100 */
        /* <DEDUP_REMOVED lines=10> */
.L_x_1466:
        /* <DEDUP_REMOVED lines=11> */
.L_x_1467:
        /* <DEDUP_REMOVED lines=10> */
.L_x_1468:
        /* <DEDUP_REMOVED lines=11> */
.L_x_1469:
        /* <DEDUP_REMOVED lines=10> */
.L_x_1470:
        /* <DEDUP_REMOVED lines=11> */
.L_x_1471:
[----:B------:R-:W-:Y:S01]  /*5c50*/  ISETP.NE.U32.AND P1, PT, RZ, c[0x0][0x468], PT ;  /* 0x00011a00ff007a0c */ /* 0x000fe20003f25070 */
[----:B------:R-:W-:Y:S01]  /*5c60*/  FADD R11, RZ, R106 ;  /* 0x0000006aff0b7221 */ /* 0x000fe20000000000 */
[----:B------:R-:W-:Y:S01]  /*5c70*/  FADD R105, RZ, R105 ;  /* 0x00000069ff697221 */ /* 0x000fe20000000000 */
[----:B------:R-:W-:Y:S01]  /*5c80*/  FADD R13, RZ, R116 ;  /* 0x00000074ff0d7221 */ /* 0x000fe20000000000 */
        /* <DEDUP_REMOVED lines=11> */
.L_x_1472:
        /* <DEDUP_REMOVED lines=11> */
.L_x_1473:
        /* <DEDUP_REMOVED lines=13> */
.L_x_1474:
        /* <DEDUP_REMOVED lines=11> */
.L_x_1475:
[----:B------:R-:W-:Y:S01]  /*5f70*/  FADD R9, RZ, R9 ;  /* 0x00000009ff097221 */ /* 0x000fe20000000000 */
[----:B------:R-:W-:Y:S01]  /*5f80*/  FADD R19, RZ, R19 ;  /* 0x00000013ff137221 */ /* 0x000fe20000000000 */
[----:B0-----:R-:W-:Y:S01]  /*5f90*/  FADD R11, RZ, R110 ;  /* 0x0000006eff0b7221 */ /* 0x001fe20000000000 */
        /* <DEDUP_REMOVED lines=10> */
.L_x_1476:
        /* <DEDUP_REMOVED lines=11> */
.L_x_1477:
[----:B------:R-:W-:Y:S01]  /*60f0*/  FADD R28, RZ, R28 ;  /* 0x0000001cff1c7221 */ /* 0x000fe20000000000 */
[----:B------:R-:W-:Y:S01]  /*6100*/  FADD R27, RZ, R27 ;  /* 0x0000001bff1b7221 */ /* 0x000fe20000000000 */
[----:B------:R-:W-:Y:S01]  /*6110*/  FADD R26, RZ, R26 ;  /* 0x0000001aff1a7221 */ /* 0x000fe20000000000 */
[----:B------:R-:W-:Y:S01]  /*6120*/  FSETP.GT.AND P0, PT, R77, RZ, PT ;  /* 0x000000ff4d00720b */ /* 0x000fe20003f04000 */
[-C--:B0-----:R-:W-:Y:S01]  /*6130*/  FMUL R6, R70, R28.reuse ;  /* 0x0000001c46067220 */ /* 0x081fe20000400000 */
[-C--:B------:R-:W-:Y:S01]  /*6140*/  FMUL R8, R71, R27.reuse ;  /* 0x0000001b47087220 */ /* 0x080fe20000400000 */
[----:B------:R-:W-:Y:S01]  /*6150*/  FMUL R7, R3, R28 ;  /* 0x0000001c03077220 */ /* 0x000fe20000400000 */
[-C--:B------:R-:W-:Y:S01]  /*6160*/  FMUL R5, R4, R26.reuse ;  /* 0x0000001a04057220 */ /* 0x080fe20000400000 */
[----:B------:R-:W-:Y:S01]  /*6170*/  FFMA R71, R71, R26, -R6 ;  /* 0x0000001a47477223 */ /* 0x000fe20000000806 */
[-C--:B------:R-:W-:Y:S01]  /*6180*/  FMUL R6, R2, R27.reuse ;  /* 0x0000001b02067220 */ /* 0x080fe20000400000 */
[----:B------:R-:W-:Y:S01]  /*6190*/  FFMA R7, R4, R27, -R7 ;  /* 0x0000001b04077223 */ /* 0x000fe20000000807 */
[----:B------:R-:W-:Y:S01]  /*61a0*/  FADD R81, RZ, R112 ;  /* 0x00000070ff517221 */ /* 0x000fe20000000000 */
[----:B------:R-:W-:Y:S01]  /*61b0*/  FFMA R2, R2, R28, -R5 ;  /* 0x0000001c02027223 */ /* 0x000fe20000000805 */
[-C--:B------:R-:W-:Y:S01]  /*61c0*/  FFMA R6, R3, R26.reuse, -R6 ;  /* 0x0000001a03067223 */ /* 0x080fe20000000806 */
[----:B------:R-:W-:Y:S01]  /*61d0*/  FADD R3, RZ, R111 ;  /* 0x0000006fff037221 */ /* 0x000fe20000000000 */
[----:B------:R-:W-:Y:S01]  /*61e0*/  FADD R5, RZ, R113 ;  /* 0x00000071ff057221 */ /* 0x000fe20000000000 */
[----:B------:R-:W-:Y:S01]  /*61f0*/  FMUL R9, R69, R26 ;  /* 0x0000001a45097220 */ /* 0x000fe20000400000 */
[C---:B------:R-:W-:Y:S01]  /*6200*/  FFMA R11, R0.reuse, R81, RZ ;  /* 0x00000051000b7223 */ /* 0x040fe200000000ff */
[----:B------:R-:W-:Y:S01]  /*6210*/  FMUL R4, R3, R78 ;  /* 0x0000004e03047220 */ /* 0x000fe20000400000 */
[C---:B------:R-:W-:Y:S01]  /*6220*/  FFMA R12, R0.reuse, R3, RZ ;  /* 0x00000003000c7223 */ /* 0x040fe200000000ff */
[----:B------:R-:W-:Y:S01]  /*6230*/  FFMA R14, R0, R5, RZ ;  /* 0x00000005000e7223 */ /* 0x000fe200000000ff */
[----:B------:R-:W-:Y:S01]  /*6240*/  FFMA R8, R69, R28, -R8 ;  /* 0x0000001c45087223 */ /* 0x000fe20000000808 */
[----:B------:R-:W-:Y:S01]  /*6250*/  FFMA R4, R81, R79, R4 ;  /* 0x0000004f51047223 */ /* 0x000fe20000000004 */
[----:B------:R-:W-:Y:S01]  /*6260*/  FFMA R9, R70, R27, -R9 ;  /* 0x0000001b46097223 */ /* 0x000fe20000000809 */
[----:B------:R-:W-:Y:S01]  /*6270*/  BSSY B2, `(.L_x_1478) ;  /* 0x0000028000027945 */ /* 0x000fe20003800000 */
[----:B------:R-:W-:Y:S01]  /*6280*/  FADD R69, RZ, R7 ;  /* 0x00000007ff457221 */ /* 0x000fe20000000000 */
[----:B------:R-:W-:Y:S01]  /*6290*/  FFMA R0, R5, R80, R4 ;  /* 0x0000005005007223 */ /* 0x000fe20000000004 */
[----:B------:R-:W-:Y:S01]  /*62a0*/  FADD R10, RZ, R9 ;  /* 0x00000009ff0a7221 */ /* 0x000fe20000000000 */
[----:B------:R-:W-:Y:S01]  /*62b0*/  FADD R83, RZ, R2 ;  /* 0x00000002ff537221 */ /* 0x000fe20000000000 */
[----:B------:R-:W-:Y:S01]  /*62c0*/  FADD R85, RZ, R6 ;  /* 0x00000006ff557221 */ /* 0x000fe20000000000 */
[----:B------:R-:W-:Y:S01]  /*62d0*/  FADD R71, RZ, R71 ;  /* 0x00000047ff477221 */ /* 0x000fe20000000000 */
[----:B------:R-:W-:Y:S01]  /*62e0*/  FADD R8, RZ, R8 ;  /* 0x00000008ff087221 */ /* 0x000fe20000000000 */
[----:B------:R-:W-:Y:S01]  /*62f0*/  FADD R0, RZ, R0 ;  /* 0x00000000ff007221 */ /* 0x000fe20000000000 */
        /* <DEDUP_REMOVED lines=11> */
.L_x_1481:
[----:B------:R-:W0:Y:S02]  /*63b0*/  MUFU.RCP R7, R77 ;  /* 0x0000004d00077308 */ /* 0x000e240000001000 */
[----:B0-----:R-:W-:-:S04]  /*63c0*/  FFMA R2, R7, R77, -1 ;  /* 0xbf80000007027423 */ /* 0x001fc8000000004d */
[----:B------:R-:W-:-:S04]  /*63d0*/  FADD.FTZ R2, -R2, -RZ ;  /* 0x800000ff02027221 */ /* 0x000fc80000010100 */
[----:B------:R-:W-:Y:S02]  /*63e0*/  FFMA R2, R7, R2, R7 ;  /* 0x0000000207027223 */ /* 0x000fe40000000007 */
.L_x_1482:
[----:B------:R-:W-:Y:S05]  /*63f0*/  BSYNC B3 ;  /* 0x0000000000037941 */ /* 0x000fea0003800000 */
.L_x_1480:
        /* <DEDUP_REMOVED lines=15> */
.L_x_1479:
[----:B------:R-:W-:Y:S05]  /*64f0*/  BSYNC B2 ;  /* 0x0000000000027941 */ /* 0x000fea0003800000 */
.L_x_1478:
[C---:B------:R-:W-:Y:S01]  /*6500*/  FMUL R2, R61.reuse, R58 ;  /* 0x0000003a3d027220 */ /* 0x040fe20000400000 */
[C---:B------:R-:W-:Y:S01]  /*6510*/  FMUL R9, R60.reuse, R63 ;  /* 0x0000003f3c097220 */ /* 0x040fe20000400000 */
[----:B------:R-:W-:Y:S01]  /*6520*/  FMUL R14, R60, R61 ;  /* 0x0000003d3c0e7220 */ /* 0x000fe20000400000 */
[-C--:B------:R-:W-:Y:S01]  /*6530*/  FMUL R12, R61, R62.reuse ;  /* 0x0000003e3d0c7220 */ /* 0x080fe20000400000 */
[----:B------:R-:W-:Y:S01]  /*6540*/  FMUL R11, R62, R63 ;  /* 0x0000003f3e0b7220 */ /* 0x000fe20000400000 */
[----:B------:R-:W-:Y:S01]  /*6550*/  FMUL R6, R60, R59 ;  /* 0x0000003b3c067220 */ /* 0x000fe20000400000 */
[-C--:B------:R-:W-:Y:S01]  /*6560*/  FMUL R7, R57, R62.reuse ;  /* 0x0000003e39077220 */ /* 0x080fe20000400000 */
[----:B------:R-:W-:Y:S01]  /*6570*/  FADD R4, R2, R2 ;  /* 0x0000000202047221 */ /* 0x000fe20000000000 */
[C---:B------:R-:W-:Y:S01]  /*6580*/  FFMA R9, R60.reuse, R63, R9 ;  /* 0x0000003f3c097223 */ /* 0x040fe20000000009 */
[----:B------:R-:W-:Y:S01]  /*6590*/  FFMA R14, R60, R61, R14 ;  /* 0x0000003d3c0e7223 */ /* 0x000fe2000000000e */
[-C--:B------:R-:W-:Y:S01]  /*65a0*/  FFMA R12, R61, R62.reuse, R12 ;  /* 0x0000003e3d0c7223 */ /* 0x080fe2000000000c */
[-C--:B------:R-:W-:Y:S01]  /*65b0*/  FFMA R11, R62, R63.reuse, R11 ;  /* 0x0000003f3e0b7223 */ /* 0x080fe2000000000b */
[----:B------:R-:W-:Y:S01]  /*65c0*/  FADD R7, R7, R7 ;  /* 0x0000000707077221 */ /* 0x000fe20000000000 */
[----:B------:R-:W-:Y:S01]  /*65d0*/  FADD R2, R6, R6 ;  /* 0x0000000606027221 */ /* 0x000fe20000000000 */
[C-C-:B------:R-:W-:Y:S01]  /*65e0*/  FADD R20, R9.reuse, R12.reuse ;  /* 0x0000000c09147221 */ /* 0x140fe20000000000 */
[----:B------:R-:W-:Y:S01]  /*65f0*/  FADD R33, R9, -R12 ;  /* 0x8000000c09217221 */ /* 0x000fe20000000000 */
[C-C-:B------:R-:W-:Y:S01]  /*6600*/  FADD R30, R14.reuse, R11.reuse ;  /* 0x0000000b0e1e7221 */ /* 0x140fe20000000000 */
[----:B------:R-:W-:Y:S01]  /*6610*/  FADD R32, R14, -R11 ;  /* 0x8000000b0e207221 */ /* 0x000fe20000000000 */
[----:B------:R-:W-:Y:S01]  /*6620*/  FADD R13, -R2, R7 ;  /* 0x00000007020d7221 */ /* 0x000fe20000000100 */
[--C-:B------:R-:W-:Y:S01]  /*6630*/  FADD R21, -R7, R4.reuse ;  /* 0x0000000407157221 */ /* 0x100fe20000000100 */
[----:B------:R-:W-:Y:S01]  /*6640*/  FMUL R9, R60, R62 ;  /* 0x0000003e3c097220 */ /* 0x000fe20000400000 */
[----:B------:R-:W-:Y:S01]  /*6650*/  FMUL R14, R61, R63 ;  /* 0x0000003f3d0e7220 */ /* 0x000fe20000400000 */
[----:B------:R-:W-:Y:S01]  /*6660*/  FADD R15, R2, R4 ;  /* 0x00000004020f7221 */ /* 0x000fe20000000000 */
[----:B------:R-:W-:Y:S01]  /*6670*/  FMUL R7, R60, R60 ;  /* 0x0000003c3c077220 */ /* 0x000fe20000400000 */
[----:B------:R-:W-:Y:S01]  /*6680*/  FMUL R36, R62, R58 ;  /* 0x0000003a3e247220 */ /* 0x000fe20000400000 */
[-C--:B------:R-:W-:Y:S01]  /*6690*/  FMUL R4, R63, R59.reuse ;  /* 0x0000003b3f047220 */ /* 0x080fe20000400000 */
[CC--:B------:R-:W-:Y:S01]  /*66a0*/  FMUL R18, R61.reuse, R59.reuse ;  /* 0x0000003b3d127220 */ /* 0x0c0fe20000400000 */
[----:B------:R-:W-:Y:S01]  /*66b0*/  FFMA R12, R60, R62, R9 ;  /* 0x0000003e3c0c7223 */ /* 0x000fe20000000009 */
[----:B------:R-:W-:Y:S01]  /*66c0*/  FMUL R59, R62, R59 ;  /* 0x0000003b3e3b7220 */ /* 0x000fe20000400000 */
[C---:B------:R-:W-:Y:S01]  /*66d0*/  FFMA R17, R61.reuse, R63, R14 ;  /* 0x0000003f3d117223 */ /* 0x040fe2000000000e */
[----:B------:R-:W-:Y:S01]  /*66e0*/  FFMA R11, R60, R60, R7 ;  /* 0x0000003c3c0b7223 */ /* 0x000fe20000000007 */
[----:B------:R-:W-:Y:S01]  /*66f0*/  FMUL R62, R62, R62 ;  /* 0x0000003e3e3e7220 */ /* 0x000fe20000400000 */
[----:B------:R-:W-:Y:S01]  /*6700*/  FMUL R14, R61, R61 ;  /* 0x0000003d3d0e7220 */ /* 0x000fe20000400000 */
[----:B------:R-:W-:Y:S01]  /*6710*/  FMUL R16, R63, R63 ;  /* 0x0000003f3f107220 */ /* 0x000fe20000400000 */
[----:B------:R-:W-:Y:S01]  /*6720*/  FADD R7, R36, R36 ;  /* 0x0000002424077221 */ /* 0x000fe20000000000 */
[----:B------:R-:W-:Y:S01]  /*6730*/  FADD R9, R4, R4 ;  /* 0x0000000404097221 */ /* 0x000fe20000000000 */
[----:B------:R-:W-:Y:S01]  /*6740*/  FMUL R2, R61, R57 ;  /* 0x000000393d027220 */ /* 0x000fe20000400000 */
[--C-:B------:R-:W-:Y:S01]  /*6750*/  FFMA R62, R62, 2, R11.reuse ;  /* 0x400000003e3e7823 */ /* 0x100fe2000000000b */
[--C-:B------:R-:W-:Y:S01]  /*6760*/  FFMA R29, R14, 2, R11.reuse ;  /* 0x400000000e1d7823 */ /* 0x100fe2000000000b */
[----:B------:R-:W-:Y:S01]  /*6770*/  FFMA R34, R16, 2, R11 ;  /* 0x4000000010227823 */ /* 0x000fe2000000000b */
[----:B------:R-:W-:Y:S01]  /*6780*/  FMUL R19, R58, R63 ;  /* 0x0000003f3a137220 */ /* 0x000fe20000400000 */
[----:B------:R-:W-:Y:S01]  /*6790*/  FADD R11, R7, R9 ;  /* 0x00000009070b7221 */ /* 0x000fe20000000000 */
[----:B------:R-:W-:Y:S01]  /*67a0*/  FMUL R58, R60, R58 ;  /* 0x0000003a3c3a7220 */ /* 0x000fe20000400000 */
[----:B------:R-:W-:Y:S01]  /*67b0*/  FFMA R7, R2, 2, R7 ;  /* 0x4000000002077823 */ /* 0x000fe20000000007 */
[----:B------:R-:W-:Y:S01]  /*67c0*/  FMUL R60, R60, R57 ;  /* 0x000000393c3c7220 */ /* 0x000fe20000400000 */
[----:B------:R-:W-:Y:S01]  /*67d0*/  FFMA R9, R2, 2, R9 ;  /* 0x4000000002097823 */ /* 0x000fe20000000009 */
[----:B------:R-:W-:Y:S01]  /*67e0*/  FADD R31, R12, -R17 ;  /* 0x800000110c1f7221 */ /* 0x000fe20000000000 */
[----:B------:R-:W-:Y:S01]  /*67f0*/  FFMA R16, R4, 4, R7 ;  /* 0x4080000004107823 */ /* 0x000fe20000000007 */
[----:B------:R-:W-:Y:S01]  /*6800*/  FMUL R4, R60, 4 ;  /* 0x408000003c047820 */ /* 0x000fe20000400000 */
[----:B------:R-:W-:Y:S01]  /*6810*/  FADD R35, R12, R17 ;  /* 0x000000110c237221 */ /* 0x000fe20000000000 */
[----:B------:R-:W-:Y:S01]  /*6820*/  FFMA R11, R2, 4, R11 ;  /* 0x40800000020b7823 */ /* 0x000fe2000000000b */
[----:B------:R-:W-:Y:S01]  /*6830*/  FADD R7, R19, R19 ;  /* 0x0000001313077221 */ /* 0x000fe20000000000 */
[----:B------:R-:W-:Y:S01]  /*6840*/  FFMA R4, R59, 2, R4 ;  /* 0x400000003b047823 */ /* 0x000fe20000000004 */
[----:B------:R-:W-:Y:S01]  /*6850*/  FMUL R57, R57, R63 ;  /* 0x0000003f39397220 */ /* 0x000fe20000400000 */
[----:B------:R-:W-:Y:S01]  /*6860*/  FADD R17, R18, R18 ;  /* 0x0000001212117221 */ /* 0x000fe20000000000 */
[C---:B------:R-:W-:Y:S01]  /*6870*/  FADD R2, R58.reuse, R58 ;  /* 0x0000003a3a027221 */ /* 0x040fe20000000000 */
[----:B------:R-:W-:Y:S01]  /*6880*/  FADD R19, -R7, R4 ;  /* 0x0000000407137221 */ /* 0x000fe20000000100 */
[----:B------:R-:W-:Y:S01]  /*6890*/  FMUL R58, R58, 4 ;  /* 0x408000003a3a7820 */ /* 0x000fe20000400000 */
[----:B------:R-:W-:Y:S01]  /*68a0*/  FADD R3, R3, R8 ;  /* 0x0000000803037221 */ /* 0x000fe20000000000 */
[----:B------:R-:W-:Y:S01]  /*68b0*/  FFMA R4, R57, 2, R2 ;  /* 0x4000000039047823 */ /* 0x000fe20000000002 */
[----:B------:R-:W-:Y:S01]  /*68c0*/  FADD R18, R2, -R17 ;  /* 0x8000001102127221 */ /* 0x000fe20000000000 */
[--C-:B------:R-:W-:Y:S01]  /*68d0*/  FADD R2, R81, R71.reuse ;  /* 0x0000004751027221 */ /* 0x100fe20000000000 */
[----:B------:R-:W-:Y:S01]  /*68e0*/  FADD R71, RZ, -R71 ;  /* 0x80000047ff477221 */ /* 0x000fe20000000000 */
[----:B------:R-:W-:Y:S01]  /*68f0*/  FFMA R58, R57, 2, R58 ;  /* 0x40000000393a7823 */ /* 0x000fe2000000003a */
[----:B------:R-:W-:Y:S01]  /*6900*/  FADD R8, RZ, -R8 ;  /* 0x80000008ff087221 */ /* 0x000fe20000000000 */
[----:B------:R-:W-:Y:S01]  /*6910*/  FADD R60, R60, R60 ;  /* 0x0000003c3c3c7221 */ /* 0x000fe20000000000 */
[--C-:B------:R-:W-:Y:S01]  /*6920*/  FADD R71, R71, R2.reuse ;  /* 0x0000000247477221 */ /* 0x100fe20000000000 */
[----:B------:R-:W-:Y:S01]  /*6930*/  FADD R2, RZ, R2 ;  /* 0x00000002ff027221 */ /* 0x000fe20000000000 */
[----:B------:R-:W-:Y:S01]  /*6940*/  FADD R58, -R17, R58 ;  /* 0x0000003a113a7221 */ /* 0x000fe20000000100 */
[--C-:B------:R-:W-:Y:S01]  /*6950*/  FADD R5, R5, R10.reuse ;  /* 0x0000000a05057221 */ /* 0x100fe20000000000 */
[----:B------:R-:W-:Y:S01]  /*6960*/  ISETP.NE.U32.AND P0, PT, RZ, c[0x0][0x5b8], PT ;  /* 0x00016e00ff007a0c */ /* 0x000fe20003f05070 */
[----:B------:R-:W-:Y:S01]  /*6970*/  FFMA R21, R6, 4, R21 ;  /* 0x4080000006157823 */ /* 0x000fe20000000015 */
[----:B------:R-:W-:Y:S01]  /*6980*/  FADD R10, RZ, -R10 ;  /* 0x8000000aff0a7221 */ /* 0x000fe20000000000 */
[----:B------:R-:W-:Y:S01]  /*6990*/  FADD R17, R8, R3 ;  /* 0x0000000308117221 */ /* 0x000fe20000000000 */
[----:B------:R-:W-:Y:S01]  /*69a0*/  FFMA R12, R36, 4, R9 ;  /* 0x40800000240c7823 */ /* 0x000fe20000000009 */
[----:B------:R-:W-:Y:S01]  /*69b0*/  FFMA R14, R59, 2, R60 ;  /* 0x400000003b0e7823 */ /* 0x000fe2000000003c */
[----:B------:R-:W-:Y:S01]  /*69c0*/  FADD R3, RZ, R3 ;  /* 0x00000003ff037221 */ /* 0x000fe20000000000 */
[----:B------:R-:W-:Y:S01]  /*69d0*/  FMUL R6, R2, R15 ;  /* 0x0000000f02067220 */ /* 0x000fe20000400000 */
[----:B------:R-:W-:Y:S01]  /*69e0*/  FADD R29, R29, -1 ;  /* 0xbf8000001d1d7421 */ /* 0x000fe20000000000 */
[----:B------:R-:W-:Y:S01]  /*69f0*/  ISETP.NE.AND.EX P0, PT, RZ, c[0x0][0x5bc], PT, P0 ;  /* 0x00016f00ff007a0c */ /* 0x000fe20003f05300 */
[--C-:B------:R-:W-:Y:S01]  /*6a00*/  FADD R10, R10, R5.reuse ;  /* 0x000000050a0a7221 */ /* 0x100fe20000000000 */
[----:B------:R-:W-:Y:S01]  /*6a10*/  FADD R5, RZ, R5 ;  /* 0x00000005ff057221 */ /* 0x000fe20000000000 */
[C---:B------:R-:W-:Y:S01]  /*6a20*/  FMUL R14, R3.reuse, R14 ;  /* 0x0000000e030e7220 */ /* 0x040fe20000400000 */
[----:B------:R-:W-:Y:S01]  /*6a30*/  FMUL R33, R2, R33 ;  /* 0x0000002102217220 */ /* 0x000fe20000400000 */
[C---:B------:R-:W-:Y:S01]  /*6a40*/  FMUL R32, R3.reuse, R32 ;  /* 0x0000002003207220 */ /* 0x040fe20000400000 */
[----:B------:R-:W-:Y:S01]  /*6a50*/  FADD R15, R34, -1 ;  /* 0xbf800000220f7421 */ /* 0x000fe20000000000 */
[----:B------:R-:W-:Y:S01]  /*6a60*/  FFMA R12, R3, R12, R6 ;  /* 0x0000000c030c7223 */ /* 0x000fe20000000006 */
[C---:B------:R-:W-:Y:S01]  /*6a70*/  FMUL R6, R2.reuse, R11 ;  /* 0x0000000b02067220 */ /* 0x040fe20000400000 */
[C---:B------:R-:W-:Y:S01]  /*6a80*/  FMUL R8, R2.reuse, R19 ;  /* 0x0000001302087220 */ /* 0x040fe20000400000 */
[----:B------:R-:W-:Y:S01]  /*6a90*/  FMUL R29, R2, R29 ;  /* 0x0000001d021d7220 */ /* 0x000fe20000400000 */
[----:B------:R-:W-:Y:S01]  /*6aa0*/  FADD R9, R60, -R7 ;  /* 0x800000073c097221 */ /* 0x000fe20000000000 */
[C---:B------:R-:W-:Y:S01]  /*6ab0*/  FFMA R7, R5.reuse, R16, R14 ;  /* 0x0000001005077223 */ /* 0x040fe2000000000e */
[C---:B------:R-:W-:Y:S01]  /*6ac0*/  FFMA R30, R5.reuse, R30, -R33 ;  /* 0x0000001e051e7223 */ /* 0x040fe20000000821 */
[C---:B------:R-:W-:Y:S01]  /*6ad0*/  FFMA R15, R5.reuse, R15, -R32 ;  /* 0x0000000f050f7223 */ /* 0x040fe20000000820 */
[----:B------:R-:W-:Y:S01]  /*6ae0*/  FADD R11, R62, -1 ;  /* 0xbf8000003e0b7421 */ /* 0x000fe20000000000 */
[----:B------:R-:W-:Y:S01]  /*6af0*/  FFMA R4, R5, R4, R6 ;  /* 0x0000000405047223 */ /* 0x000fe20000000006 */
[C---:B------:R-:W-:Y:S01]  /*6b00*/  FFMA R8, R3.reuse, R58, R8 ;  /* 0x0000003a03087223 */ /* 0x040fe20000000008 */
[C---:B------:R-:W-:Y:S01]  /*6b10*/  FFMA R20, R3.reuse, R20, R29 ;  /* 0x0000001403147223 */ /* 0x040fe2000000001d */
[C---:B------:R-:W-:Y:S01]  /*6b20*/  FFMA R7, R2.reuse, -R18, R7 ;  /* 0x8000001202077223 */ /* 0x040fe20000000007 */
[----:B------:R-:W-:Y:S01]  /*6b30*/  FFMA R15, R2, R35, R15 ;  /* 0x00000023020f7223 */ /* 0x000fe2000000000f */
[----:B------:R-:W-:Y:S01]  /*6b40*/  FFMA R11, R3, R11, R30 ;  /* 0x0000000b030b7223 */ /* 0x000fe2000000001e */
[----:B------:R-:W-:Y:S01]  /*6b50*/  FFMA R9, R5, -R9, R12 ;  /* 0x8000000905097223 */ /* 0x000fe2000000000c */
[----:B------:R-:W-:Y:S01]  /*6b60*/  FFMA R4, R3, R13, R4 ;  /* 0x0000000d03047223 */ /* 0x000fe20000000004 */
[C---:B------:R-:W-:Y:S01]  /*6b70*/  FFMA R8, R5.reuse, R21, R8 ;  /* 0x0000001505087223 */ /* 0x040fe20000000008 */
        /* <DEDUP_REMOVED lines=18> */
.L_x_1483:
        /* <DEDUP_REMOVED lines=11> */
.L_x_1484:
        /* <DEDUP_REMOVED lines=12> */
.L_x_1485:
[----:B------:R-:W-:-:S04]  /*6e10*/  ISETP.NE.U32.AND P0, PT, RZ, c[0x0][0x2a8], PT ;  /* 0x0000aa00ff007a0c */ /* 0x000fc80003f05070 */
[----:B------:R-:W-:-:S13]  /*6e20*/  ISETP.NE.AND.EX P0, PT, RZ, c[0x0][0x2ac], PT, P0 ;  /* 0x0000ab00ff007a0c */ /* 0x000fda0003f05300 */
[----:B------:R-:W-:Y:S05]  /*6e30*/  @!P0 BRA `(.L_x_1486) ;  /* 0x0000008000008947 */ /* 0x000fea0003800000 */
[----:B0-----:R-:W-:Y:S01]  /*6e40*/  IMAD R3, R54, c[0x0][0x2c0], RZ ;  /* 0x0000b00036037a24 */ /* 0x001fe200078e02ff */
[----:B------:R-:W-:-:S03]  /*6e50*/  MOV R2, c[0x0][0x2c0] ;  /* 0x0000b00000027a02 */ /* 0x000fc60000000f00 */
[C---:B------:R-:W-:Y:S02]  /*6e60*/  IMAD R5, R53.reuse, R66, R3 ;  /* 0x0000004235057224 */ /* 0x040fe400078e0203 */
[----:B------:R-:W-:-:S05]  /*6e70*/  IMAD.WIDE.U32 R2, R53, R2, c[0x0][0x2a8] ;  /* 0x0000aa0035027625 */ /* 0x000fca00078e0002 */
[----:B------:R-:W-:-:S05]  /*6e80*/  IADD3 R3, R5, R3, RZ ;  /* 0x0000000305037210 */ /* 0x000fca0007ffe0ff */
[----:B------:R0:W-:Y:S04]  /*6e90*/  RED.E.ADD.F32.FTZ.RN.STRONG.GPU [R2.64], R27 ;  /* 0x0000001b0200798e */ /* 0x0001e8000c10e796 */
[----:B------:R0:W-:Y:S04]  /*6ea0*/  RED.E.ADD.F32.FTZ.RN.STRONG.GPU [R2.64+0x4], R26 ;  /* 0x0000041a0200798e */ /* 0x0001e8000c10e796 */
[----:B------:R0:W-:Y:S02]  /*6eb0*/  RED.E.ADD.F32.FTZ.RN.STRONG.GPU [R2.64+0x8], R28 ;  /* 0x0000081c0200798e */ /* 0x0001e4000c10e796 */
.L_x_1486:
        /* <DEDUP_REMOVED lines=10> */
[----:B------:R0:W-:Y:S04]  /*6f60*/  RED.E.ADD.F32.FTZ.RN.STRONG.GPU [R2.64+0x8], R13 ;  /* 0x0000080d0200798e */ /* 0x0001e8000c10e796 */
[----:B------:R0:W-:Y:S01]  /*6f70*/  RED.E.ADD.F32.FTZ.RN.STRONG.GPU [R2.64+0xc], R11 ;  /* 0x00000c0b0200798e */ /* 0x0001e2000c10e796 */
[----:B------:R-:W-:Y:S05]  /*6f80*/  BRA `(.L_x_1488) ;  /* 0x000000c000007947 */ /* 0x000fea0003800000 */
.L_x_1487:
        /* <DEDUP_REMOVED lines=10> */
[----:B------:R0:W-:Y:S04]  /*7030*/  RED.E.ADD.F32.FTZ.RN.STRONG.GPU [R2.64+0x8], R13 ;  /* 0x0000080d0200798e */ /* 0x0001e8000c10e796 */
[----:B------:R0:W-:Y:S02]  /*7040*/  RED.E.ADD.F32.FTZ.RN.STRONG.GPU [R2.64+0xc], R11 ;  /* 0x00000c0b0200798e */ /* 0x0001e4000c10e796 */
.L_x_1488:
[----:B------:R-:W-:Y:S01]  /*7050*/  ISETP.NE.U32.AND P0, PT, RZ, c[0x0][0x510], PT ;  /* 0x00014400ff007a0c */ /* 0x000fe20003f05070 */
[----:B------:R-:W-:Y:S01]  /*7060*/  FADD R71, RZ, R71 ;  /* 0x00000047ff477221 */ /* 0x000fe20000000000 */
[----:B------:R-:W-:Y:S01]  /*7070*/  FADD R17, RZ, R17 ;  /* 0x00000011ff117221 */ /* 0x000fe20000000000 */
[----:B0-----:R-:W-:Y:S01]  /*7080*/  FADD R7, RZ, R10 ;  /* 0x0000000aff077221 */ /* 0x001fe20000000000 */
        /* <DEDUP_REMOVED lines=11> */
.L_x_1489:
        /* <DEDUP_REMOVED lines=11> */
.L_x_1490:
[----:B------:R-:W-:-:S04]  /*71f0*/  ISETP.NE.U32.AND P1, PT, RZ, c[0x0][0x6d0], PT ;  /* 0x0001b400ff007a0c */ /* 0x000fc80003f25070 */
[----:B------:R-:W-:-:S13]  /*7200*/  ISETP.NE.AND.EX P1, PT, RZ, c[0x0][0x6d4], PT, P1 ;  /* 0x0001b500ff007a0c */ /* 0x000fda0003f25310 */
[----:B------:R-:W-:Y:S05]  /*7210*/  @!P1 BRA `(.L_x_1491) ;  /* 0x0000009000009947 */ /* 0x000fea0003800000 */
[----:B------:R-:W-:Y:S02]  /*7220*/  IADD3 R4, P0, R67, 0x3, RZ ;  /* 0x0000000343047810 */ /* 0x000fe40007f1e0ff */
[----:B0-----:R-:W-:Y:S02]  /*7230*/  MOV R3, c[0x0][0x6f0] ;  /* 0x0001bc0000037a02 */ /* 0x001fe40000000f00 */
[----:B------:R-:W-:-:S05]  /*7240*/  IADD3.X R2, RZ, R72, RZ, P0, !PT ;  /* 0x00000048ff027210 */ /* 0x000fca00007fe4ff */
[----:B------:R-:W-:Y:S02]  /*7250*/  IMAD R5, R2, c[0x0][0x6f0], RZ ;  /* 0x0001bc0002057a24 */ /* 0x000fe400078e02ff */
[----:B------:R-:W-:-:S04]  /*7260*/  IMAD.WIDE.U32 R2, R4, R3, c[0x0][0x6d0] ;  /* 0x0001b40004027625 */ /* 0x000fc800078e0003 */
[----:B------:R-:W-:-:S05]  /*7270*/  IMAD R5, R4, UR18, R5 ;  /* 0x0000001204057c24 */ /* 0x000fca000f8e0205 */
[----:B------:R-:W-:-:S05]  /*7280*/  IADD3 R3, R3, R5, RZ ;  /* 0x0000000503037210 */ /* 0x000fca0007ffe0ff */
[----:B------:R0:W-:Y:S01]  /*7290*/  RED.E.ADD.F32.FTZ.RN.STRONG.GPU [R2.64], R24 ;  /* 0x000000180200798e */ /* 0x0001e2000c10e796 */
[----:B------:R-:W-:Y:S05]  /*72a0*/  BRA `(.L_x_1492) ;  /* 0x0000006000007947 */ /* 0x000fea0003800000 */
.L_x_1491:
[----:B------:R-:W-:-:S04]  /*72b0*/  ISETP.NE.U32.AND P0, PT, RZ, c[0x0][0x3f8], PT ;  /* 0x0000fe00ff007a0c */ /* 0x000fc80003f05070 */
[----:B------:R-:W-:-:S13]  /*72c0*/  ISETP.NE.AND.EX P0, PT, RZ, c[0x0][0x3fc], PT, P0 ;  /* 0x0000ff00ff007a0c */ /* 0x000fda0003f05300 */
[----:B------:R-:W-:Y:S05]  /*72d0*/  @!P0 BRA `(.L_x_1492) ;  /* 0x0000003000008947 */ /* 0x000fea0003800000 */
[----:B------:R-:W-:-:S04]  /*72e0*/  IADD3 R38, P0, R38, c[0x0][0x3f8], RZ ;  /* 0x0000fe0026267a10 */ /* 0x000fc80007f1e0ff */
[----:B------:R-:W-:-:S05]  /*72f0*/  IADD3.X R39, R76, c[0x0][0x3fc], RZ, P0, !PT ;  /* 0x0000ff004c277a10 */ /* 0x000fca00007fe4ff */
[----:B------:R1:W-:Y:S04]  /*7300*/  RED.E.ADD.F32.FTZ.RN.STRONG.GPU [R38.64], R24 ;  /* 0x000000182600798e */ /* 0x0003e8000c10e796 */
.L_x_1492:
[----:B------:R-:W-:Y:S01]  /*7310*/  FADD R23, RZ, R23 ;  /* 0x00000017ff177221 */ /* 0x000fe20000000000 */
[----:B------:R-:W-:Y:S05]  /*7320*/  @!P1 BRA `(.L_x_1493) ;  /* 0x0000015000009947 */ /* 0x000fea0003800000 */
[C---:B0-----:R-:W-:Y:S01]  /*7330*/  IADD3 R2, P0, R67.reuse, 0x2, RZ ;  /* 0x0000000243027810 */ /* 0x041fe20007f1e0ff */
[----:B------:R-:W-:Y:S01]  /*7340*/  IMAD R6, R72, c[0x0][0x6f0], RZ ;  /* 0x0001bc0048067a24 */ /* 0x000fe200078e02ff */
[C---:B------:R-:W-:Y:S02]  /*7350*/  IADD3 R4, P1, R67.reuse, 0x1, RZ ;  /* 0x0000000143047810 */ /* 0x040fe40007f3e0ff */
[-C--:B------:R-:W-:Y:S01]  /*7360*/  IADD3.X R3, RZ, R72.reuse, RZ, P0, !PT ;  /* 0x00000048ff037210 */ /* 0x080fe200007fe4ff */
[----:B------:R-:W-:Y:S01]  /*7370*/  IMAD R13, R67, UR18, R6 ;  /* 0x00000012430d7c24 */ /* 0x000fe2000f8e0206 */
[----:B------:R-:W-:Y:S02]  /*7380*/  IADD3.X R72, RZ, R72, RZ, P1, !PT ;  /* 0x00000048ff487210 */ /* 0x000fe40000ffe4ff */
[----:B------:R-:W-:Y:S01]  /*7390*/  MOV R17, c[0x0][0x6f0] ;  /* 0x0001bc0000117a02 */ /* 0x000fe20000000f00 */
[----:B------:R-:W-:-:S02]  /*73a0*/  IMAD R3, R3, c[0x0][0x6f0], RZ ;  /* 0x0001bc0003037a24 */ /* 0x000fc400078e02ff */
[----:B------:R-:W-:Y:S02]  /*73b0*/  IMAD R5, R72, c[0x0][0x6f0], RZ ;  /* 0x0001bc0048057a24 */ /* 0x000fe400078e02ff */
[C---:B------:R-:W-:Y:S02]  /*73c0*/  IMAD R9, R2.reuse, UR18, R3 ;  /* 0x0000001202097c24 */ /* 0x040fe4000f8e0203 */
[----:B------:R-:W-:-:S04]  /*73d0*/  IMAD.WIDE.U32 R2, R2, R17, c[0x0][0x6d0] ;  /* 0x0001b40002027625 */ /* 0x000fc800078e0011 */
[C---:B------:R-:W-:Y:S01]  /*73e0*/  IMAD R11, R4.reuse, UR18, R5 ;  /* 0x00000012040b7c24 */ /* 0x040fe2000f8e0205 */
[----:B------:R-:W-:Y:S01]  /*73f0*/  IADD3 R3, R3, R9, RZ ;  /* 0x0000000903037210 */ /* 0x000fe20007ffe0ff */
[----:B------:R-:W-:-:S04]  /*7400*/  IMAD.WIDE.U32 R4, R4, R17, c[0x0][0x6d0] ;  /* 0x0001b40004047625 */ /* 0x000fc800078e0011 */
[----:B------:R-:W-:Y:S01]  /*7410*/  IMAD.WIDE.U32 R6, R67, R17, c[0x0][0x6d0] ;  /* 0x0001b40043067625 */ /* 0x000fe200078e0011 */
[----:B------:R-:W-:Y:S01]  /*7420*/  IADD3 R5, R5, R11, RZ ;  /* 0x0000000b05057210 */ /* 0x000fe20007ffe0ff */
[----:B------:R0:W-:Y:S03]  /*7430*/  RED.E.ADD.F32.FTZ.RN.STRONG.GPU [R2.64], R23 ;  /* 0x000000170200798e */ /* 0x0001e6000c10e796 */
[----:B------:R-:W-:Y:S01]  /*7440*/  IADD3 R7, R7, R13, RZ ;  /* 0x0000000d07077210 */ /* 0x000fe20007ffe0ff */
[----:B------:R0:W-:Y:S04]  /*7450*/  RED.E.ADD.F32.FTZ.RN.STRONG.GPU [R4.64], R25 ;  /* 0x000000190400798e */ /* 0x0001e8000c10e796 */
[----:B------:R0:W-:Y:S01]  /*7460*/  RED.E.ADD.F32.FTZ.RN.STRONG.GPU [R6.64], R22 ;  /* 0x000000160600798e */ /* 0x0001e2000c10e796 */
[----:B------:R-:W-:Y:S05]  /*7470*/  BRA `(.L_x_1494) ;  /* 0x000000c000007947 */ /* 0x000fea0003800000 */
.L_x_1493:
[----:B------:R-:W-:-:S04]  /*7480*/  ISETP.NE.U32.AND P0, PT, RZ, c[0x0][0x3f8], PT ;  /* 0x0000fe00ff007a0c */ /* 0x000fc80003f05070 */
[----:B------:R-:W-:-:S13]  /*7490*/  ISETP.NE.AND.EX P0, PT, RZ, c[0x0][0x3fc], PT, P0 ;  /* 0x0000ff00ff007a0c */ /* 0x000fda0003f05300 */
[----:B------:R-:W-:Y:S05]  /*74a0*/  @!P0 BRA `(.L_x_1494) ;  /* 0x0000009000008947 */ /* 0x000fea0003800000 */
[----:B------:R-:W-:Y:S02]  /*74b0*/  IADD3 R40, P0, R40, c[0x0][0x3f8], RZ ;  /* 0x0000fe0028287a10 */ /* 0x000fe40007f1e0ff */
[----:B------:R-:W-:Y:S02]  /*74c0*/  IADD3 R42, P1, R42, c[0x0][0x3f8], RZ ;  /* 0x0000fe002a2a7a10 */ /* 0x000fe40007f3e0ff */
[----:B------:R-:W-:Y:S02]  /*74d0*/  IADD3 R44, P2, R44, c[0x0][0x3f8], RZ ;  /* 0x0000fe002c2c7a10 */ /* 0x000fe40007f5e0ff */
[----:B------:R-:W-:Y:S02]  /*74e0*/  IADD3.X R41, R75, c[0x0][0x3fc], RZ, P0, !PT ;  /* 0x0000ff004b297a10 */ /* 0x000fe400007fe4ff */
[----:B------:R-:W-:Y:S02]  /*74f0*/  IADD3.X R43, R74, c[0x0][0x3fc], RZ, P1, !PT ;  /* 0x0000ff004a2b7a10 */ /* 0x000fe40000ffe4ff */
[----:B------:R-:W-:Y:S01]  /*7500*/  IADD3.X R45, R73, c[0x0][0x3fc], RZ, P2, !PT ;  /* 0x0000ff00492d7a10 */ /* 0x000fe200017fe4ff */
[----:B------:R2:W-:Y:S04]  /*7510*/  RED.E.ADD.F32.FTZ.RN.STRONG.GPU [R40.64], R23 ;  /* 0x000000172800798e */ /* 0x0005e8000c10e796 */
[----:B------:R2:W-:Y:S04]  /*7520*/  RED.E.ADD.F32.FTZ.RN.STRONG.GPU [R42.64], R25 ;  /* 0x000000192a00798e */ /* 0x0005e8000c10e796 */
[----:B------:R2:W-:Y:S02]  /*7530*/  RED.E.ADD.F32.FTZ.RN.STRONG.GPU [R44.64], R22 ;  /* 0x000000162c00798e */ /* 0x0005e4000c10e796 */
.L_x_1494:
        /* <DEDUP_REMOVED lines=10> */
.L_x_1495:
[----:B------:R-:W-:-:S04]  /*75e0*/  ISETP.NE.U32.AND P0, PT, RZ, c[0x0][0x388], PT ;  /* 0x0000e200ff007a0c */ /* 0x000fc80003f05070 */
[----:B------:R-:W-:-:S13]  /*75f0*/  ISETP.NE.AND.EX P0, PT, RZ, c[0x0][0x38c], PT, P0 ;  /* 0x0000e300ff007a0c */ /* 0x000fda0003f05300 */
[----:B------:R-:W-:Y:S05]  /*7600*/  @!P0 BRA `(.L_x_1496) ;  /* 0x0000003000008947 */ /* 0x000fea0003800000 */
[----:B------:R-:W-:-:S04]  /*7610*/  IADD3 R46, P0, R46, c[0x0][0x388], RZ ;  /* 0x0000e2002e2e7a10 */ /* 0x000fc80007f1e0ff */
[----:B------:R-:W-:-:S05]  /*7620*/  IADD3.X R47, R65, c[0x0][0x38c], RZ, P0, !PT ;  /* 0x0000e300412f7a10 */ /* 0x000fca00007fe4ff */
[----:B------:R3:W-:Y:S04]  /*7630*/  RED.E.ADD.F32.FTZ.RN.STRONG.GPU [R46.64], R0 ;  /* 0x000000002e00798e */ /* 0x0007e8000c10e796 */
.L_x_1496:
        /* <DEDUP_REMOVED lines=12> */
.L_x_1497:
[----:B------:R-:W-:-:S04]  /*7700*/  ISETP.NE.U32.AND P0, PT, RZ, c[0x0][0x350], PT ;  /* 0x0000d400ff007a0c */ /* 0x000fc80003f05070 */
[----:B------:R-:W-:-:S13]  /*7710*/  ISETP.NE.AND.EX P0, PT, RZ, c[0x0][0x354], PT, P0 ;  /* 0x0000d500ff007a0c */ /* 0x000fda0003f05300 */
[----:B------:R-:W-:Y:S05]  /*7720*/  @!P0 BRA `(.L_x_1498) ;  /* 0x0000005000008947 */ /* 0x000fea0003800000 */
[----:B------:R-:W-:-:S04]  /*7730*/  IADD3 R48, P0, R48, c[0x0][0x350], RZ ;  /* 0x0000d40030307a10 */ /* 0x000fc80007f1e0ff */
[----:B------:R-:W-:-:S05]  /*7740*/  IADD3.X R49, R55, c[0x0][0x354], RZ, P0, !PT ;  /* 0x0000d50037317a10 */ /* 0x000fca00007fe4ff */
[----:B------:R4:W-:Y:S04]  /*7750*/  RED.E.ADD.F32.FTZ.RN.STRONG.GPU [R48.64], R15 ;  /* 0x0000000f3000798e */ /* 0x0009e8000c10e796 */
[----:B------:R4:W-:Y:S04]  /*7760*/  RED.E.ADD.F32.FTZ.RN.STRONG.GPU [R48.64+0x4], R19 ;  /* 0x000004133000798e */ /* 0x0009e8000c10e796 */
[----:B------:R4:W-:Y:S02]  /*7770*/  RED.E.ADD.F32.FTZ.RN.STRONG.GPU [R48.64+0x8], R21 ;  /* 0x000008153000798e */ /* 0x0009e4000c10e796 */
.L_x_1498:
[----:B0-----:R-:W-:-:S05]  /*7780*/  MOV R3, c[0x0][0x0] ;  /* 0x0000000000037a02 */ /* 0x001fca0000000f00 */
[----:B------:R-:W-:-:S05]  /*7790*/  IMAD.WIDE.U32 R50, R3, c[0x0][0xc], R50 ;  /* 0x0000030003327a25 */ /* 0x000fca00078e0032 */
[----:B------:R-:W-:-:S04]  /*77a0*/  ISETP.GE.U32.AND P0, PT, R50, c[0x0][0x178], PT ;  /* 0x00005e0032007a0c */ /* 0x000fc80003f06070 */
[----:B------:R-:W-:-:S13]  /*77b0*/  ISETP.GE.U32.AND.EX P0, PT, R51, c[0x0][0x17c], PT, P0 ;  /* 0x00005f0033007a0c */ /* 0x000fda0003f06100 */
[----:B------:R-:W-:Y:S01]  /*77c0*/  @P0 CALL.REL.NOINC `(.L_x_1499) ;  /* 0x0000001000000944 */ /* 0x000fe20003c00000 */
[----:B------:R-:W-:Y:S05]  /*77d0*/  BRA `(.L_x_1500) ;  /* 0xffff8b0000007947 */ /* 0x000fea000383ffff */
.L_x_1499:
[----:B------:R-:W-:Y:S05]  /*77e0*/  BSYNC B0 ;  /* 0x0000000000007941 */ /* 0x000fea0003800000 */
.L_x_1382:
[----:B------:R-:W-:Y:S05]  /*77f0*/  EXIT ;  /* 0x000000000000794d */ /* 0x000fea0003800000 */
        .weak           $__internal_35_$__cuda_sm20_rcp_rn_f32_slowpath
        .type           $__internal_35_$__cuda_sm20_rcp_rn_f32_slowpath,@function
        .size           $__internal_35_$__cuda_sm20_rcp_rn_f32_slowpath,($__internal_36_$__cuda_sm20_sqrt_rn_f32_slowpath - $__internal_35_$__cuda_sm20_rcp_rn_f32_slowpath)
$__internal_35_$__cuda_sm20_rcp_rn_f32_slowpath:
        /* <DEDUP_REMOVED lines=15> */
.L_x_1502:
        /* <DEDUP_REMOVED lines=33> */
.L_x_1504:
[----:B------:R0:W1:Y:S02]  /*7b00*/  MUFU.RCP R118, R21 ;  /* 0x0000001500767308 */ /* 0x0000640000001000 */
.L_x_1503:
[----:B------:R-:W-:Y:S05]  /*7b10*/  BSYNC B1 ;  /* 0x0000000000017941 */ /* 0x000fea0003800000 */
.L_x_1501:
[----:B------:R-:W-:Y:S02]  /*7b20*/  MOV R20, R122 ;  /* 0x0000007a00147202 */ /* 0x000fe40000000f00 */
[----:B0-----:R-:W-:-:S04]  /*7b30*/  MOV R21, 0x0 ;  /* 0x0000000000157802 */ /* 0x001fc80000000f00 */
[----:B------:R-:W-:Y:S05]  /*7b40*/  RET.REL.NODEC R20 `(eval_triangles_body_contacts_cuda_kernel_backward) ;  /* 0xffff84b014007950 */ /* 0x000fea0003c3ffff */
        .weak           $__internal_36_$__cuda_sm20_sqrt_rn_f32_slowpath
        .type           $__internal_36_$__cuda_sm20_sqrt_rn_f32_slowpath,@function
        .size           $__internal_36_$__cuda_sm20_sqrt_rn_f32_slowpath,($__internal_37_$__cuda_sm3x_div_rn_noftz_f32_slowpath - $__internal_36_$__cuda_sm20_sqrt_rn_f32_slowpath)
$__internal_36_$__cuda_sm20_sqrt_rn_f32_slowpath:
        /* <DEDUP_REMOVED lines=19> */
.L_x_1505:
[----:B------:R-:W-:Y:S02]  /*7c80*/  MOV R118, R19 ;  /* 0x0000001300767202 */ /* 0x000fe40000000f00 */
[----:B------:R-:W-:Y:S02]  /*7c90*/  MOV R18, R28 ;  /* 0x0000001c00127202 */ /* 0x000fe40000000f00 */
[----:B------:R-:W-:-:S04]  /*7ca0*/  MOV R19, 0x0 ;  /* 0x0000000000137802 */ /* 0x000fc80000000f00 */
[----:B------:R-:W-:Y:S05]  /*7cb0*/  RET.REL.NODEC R18 `(eval_triangles_body_contacts_cuda_kernel_backward) ;  /* 0xffff834012007950 */ /* 0x000fea0003c3ffff */
        .weak           $__internal_37_$__cuda_sm3x_div_rn_noftz_f32_slowpath
        .type           $__internal_37_$__cuda_sm3x_div_rn_noftz_f32_slowpath,@function
        .size           $__internal_37_$__cuda_sm3x_div_rn_noftz_f32_slowpath,(.L_x_2033 - $__internal_37_$__cuda_sm3x_div_rn_noftz_f32_slowpath)
$__internal_37_$__cuda_sm3x_div_rn_noftz_f32_slowpath:
        /* <DEDUP_REMOVED lines=34> */
.L_x_1507:
        /* <DEDUP_REMOVED lines=51> */
.L_x_1514:
[----:B------:R-:W-:-:S04]  /*8210*/  LOP3.LUT R125, R125, 0x80000000, RZ, 0xc0, !PT ;  /* 0x800000007d7d7812 */ /* 0x000fc800078ec0ff */
[----:B------:R-:W-:Y:S01]  /*8220*/  LOP3.LUT R125, R125, 0x7f800000, RZ, 0xfc, !PT ;  /* 0x7f8000007d7d7812 */ /* 0x000fe200078efcff */
[----:B------:R-:W-:Y:S05]  /*8230*/  BRA `(.L_x_1515) ;  /* 0x0000001000007947 */ /* 0x000fea0003800000 */
.L_x_1513:
[----:B------:R-:W-:Y:S02]  /*8240*/  LEA R125, R124, R125, 0x17 ;  /* 0x0000007d7c7d7211 */ /* 0x000fe400078eb8ff */
.L_x_1515:
[----:B------:R-:W-:Y:S05]  /*8250*/  BSYNC B2 ;  /* 0x0000000000027941 */ /* 0x000fea0003800000 */
.L_x_1512:
[----:B------:R-:W-:Y:S05]  /*8260*/  BRA `(.L_x_1516) ;  /* 0x0000008000007947 */ /* 0x000fea0003800000 */
.L_x_1511:
[----:B------:R-:W-:-:S04]  /*8270*/  LOP3.LUT R20, R21, 0x80000000, R20, 0x48, !PT ;  /* 0x8000000015147812 */ /* 0x000fc800078e4814 */
[----:B------:R-:W-:Y:S01]  /*8280*/  LOP3.LUT R125, R20, 0x7f800000, RZ, 0xfc, !PT ;  /* 0x7f800000147d7812 */ /* 0x000fe200078efcff */
[----:B------:R-:W-:Y:S05]  /*8290*/  BRA `(.L_x_1516) ;  /* 0x0000005000007947 */ /* 0x000fea0003800000 */
.L_x_1510:
[----:B------:R-:W-:Y:S01]  /*82a0*/  LOP3.LUT R125, R21, 0x80000000, R20, 0x48, !PT ;  /* 0x80000000157d7812 */ /* 0x000fe200078e4814 */
[----:B------:R-:W-:Y:S05]  /*82b0*/  BRA `(.L_x_1516) ;  /* 0x0000003000007947 */ /* 0x000fea0003800000 */
.L_x_1509:
[----:B------:R-:W0:Y:S01]  /*82c0*/  MUFU.RSQ R125, -QNAN ;  /* 0xffc00000007d7908 */ /* 0x000e220000001400 */
[----:B------:R-:W-:Y:S05]  /*82d0*/  BRA `(.L_x_1516) ;  /* 0x0000001000007947 */ /* 0x000fea0003800000 */
.L_x_1508:
[----:B------:R-:W-:Y:S02]  /*82e0*/  FADD.FTZ R125, R20, R21 ;  /* 0x00000015147d7221 */ /* 0x000fe40000010000 */
.L_x_1516:
[----:B------:R-:W-:Y:S05]  /*82f0*/  BSYNC B1 ;  /* 0x0000000000017941 */ /* 0x000fea0003800000 */
.L_x_1506:
[----:B------:R-:W-:Y:S02]  /*8300*/  MOV R20, R128 ;  /* 0x0000008000147202 */ /* 0x000fe40000000f00 */
[----:B------:R-:W-:-:S04]  /*8310*/  MOV R21, 0x0 ;  /* 0x0000000000157802 */ /* 0x000fc80000000f00 */
[----:B------:R-:W-:Y:S05]  /*8320*/  RET.REL.NODEC R20 `(eval_triangles_body_contacts_cuda_kernel_backward) ;  /* 0xffff7cd014007950 */ /* 0x000fea0003c3ffff */
.L_x_1517:
        /* <DEDUP_REMOVED lines=13> */
.L_x_2033:


//--------------------- .text.eval_triangles_body_contacts_cuda_kernel_forward --------------------------
	.section	.text.eval_triangles_body_contacts_cuda_kernel_forward,"ax",@progbits
	.sectioninfo	@"SHI_REGISTERS=60"
	.align	128
        .global         eval_triangles_body_contacts_cuda_kernel_forward
        .type           eval_triangles_body_contacts_cuda_kernel_forward,@function
        .size           eval_triangles_body_contacts_cuda_kernel_forward,(.L_x_2036 - eval_triangles_body_contacts_cuda_kernel_forward)
        .other          eval_triangles_body_contacts_cuda_kernel_forward,@"STO_CUDA_ENTRY STV_DEFAULT"
eval_triangles_body_contacts_cuda_kernel_forward:
.text.eval_triangles_body_contacts_cuda_kernel_forward:
        /* <DEDUP_REMOVED lines=10> */
[----:B------:R-:W-:Y:S02]  /*00a0*/  ULDC UR7, c[0x0][0xc] ;  /* 0x0000030000077ab9 */ /* 0x000fe40000000800 */
[----:B------:R-:W-:Y:S02]  /*00b0*/  UIMAD.WIDE.U32 UR6, UR6, UR7, URZ ;  /* 0x00000007060672a5 */ /* 0x000fe4000f8e003f */
        /* <DEDUP_REMOVED lines=29> */
.L_x_1554:
[----:B0-----:R-:W-:Y:S02]  /*0290*/  IABS R5, c[0x0][0x180] ;  /* 0x0000600000057a13 */ /* 0x001fe40000000000 */
[----:B------:R-:W-:Y:S02]  /*02a0*/  ISETP.GE.AND P2, PT, R6, RZ, PT ;  /* 0x000000ff0600720c */ /* 0x000fe40003f46270 */
[----:B------:R-:W0:Y:S08]  /*02b0*/  I2F.RP R0, R5 ;  /* 0x0000000500007306 */ /* 0x000e300000209400 */
[----:B0-----:R-:W0:Y:S02]  /*02c0*/  MUFU.RCP R0, R0 ;  /* 0x0000000000007308 */ /* 0x001e240000001000 */
[----:B0-----:R-:W-:-:S06]  /*02d0*/  IADD3 R2, R0, 0xffffffe, RZ ;  /* 0x0ffffffe00027810 */ /* 0x001fcc0007ffe0ff */
[----:B------:R0:W1:Y:S02]  /*02e0*/  F2I.FTZ.U32.TRUNC.NTZ R3, R2 ;  /* 0x0000000200037305 */ /* 0x000064000021f000 */
[----:B0-----:R-:W-:Y:S02]  /*02f0*/  MOV R2, RZ ;  /* 0x000000ff00027202 */ /* 0x001fe40000000f00 */
[----:B-1----:R-:W-:-:S05]  /*0300*/  IADD3 R4, RZ, -R3, RZ ;  /* 0x80000003ff047210 */ /* 0x002fca0007ffe0ff */
[----:B------:R-:W-:Y:S01]  /*0310*/  IMAD R9, R4, R5, RZ ;  /* 0x0000000504097224 */ /* 0x000fe200078e02ff */
[----:B------:R-:W-:-:S03]  /*0320*/  IABS R4, R6 ;  /* 0x0000000600047213 */ /* 0x000fc60000000000 */
[----:B------:R-:W-:-:S06]  /*0330*/  IMAD.HI.U32 R3, R3, R9, R2 ;  /* 0x0000000903037227 */ /* 0x000fcc00078e0002 */
[----:B------:R-:W-:-:S05]  /*0340*/  IMAD.HI.U32 R3, R3, R4, RZ ;  /* 0x0000000403037227 */ /* 0x000fca00078e00ff */
[----:B------:R-:W-:-:S05]  /*0350*/  IADD3 R3, -R3, RZ, RZ ;  /* 0x000000ff03037210 */ /* 0x000fca0007ffe1ff */
[----:B------:R-:W-:Y:S01]  /*0360*/  IMAD R0, R5, R3, R4 ;  /* 0x0000000305007224 */ /* 0x000fe200078e0204 */
[----:B------:R-:W-:-:S04]  /*0370*/  MOV R3, c[0x0][0x330] ;  /* 0x0000cc0000037a02 */ /* 0x000fc80000000f00 */
[----:B------:R-:W-:-:S13]  /*0380*/  ISETP.GT.U32.AND P0, PT, R5, R0, PT ;  /* 0x000000000500720c */ /* 0x000fda0003f04070 */
[----:B------:R-:W-:Y:S02]  /*0390*/  @!P0 IADD3 R0, R0, -R5, RZ ;  /* 0x8000000500008210 */ /* 0x000fe40007ffe0ff */
[----:B------:R-:W-:Y:S02]  /*03a0*/  ISETP.NE.AND P0, PT, RZ, c[0x0][0x180], PT ;  /* 0x00006000ff007a0c */ /* 0x000fe40003f05270 */
[----:B------:R-:W-:-:S13]  /*03b0*/  ISETP.GT.U32.AND P1, PT, R5, R0, PT ;  /* 0x000000000500720c */ /* 0x000fda0003f24070 */
[----:B------:R-:W-:-:S04]  /*03c0*/  @!P1 IADD3 R0, R0, -R5, RZ ;  /* 0x8000000500009210 */ /* 0x000fc80007ffe0ff */
[----:B------:R-:W-:-:S04]  /*03d0*/  MOV R14, R0 ;  /* 0x00000000000e7202 */ /* 0x000fc80000000f00 */
        /* <DEDUP_REMOVED lines=8> */
[----:B------:R0:W2:Y:S01]  /*0460*/  LDG.E R18, [R4.64] ;  /* 0x0000001404127981 */ /* 0x0000a2000c1e1900 */
[----:B------:R-:W-:Y:S01]  /*0470*/  MOV R3, c[0x0][0x3d8] ;  /* 0x0000f60000037a02 */ /* 0x000fe20000000f00 */
[----:B------:R-:W-:-:S04]  /*0480*/  IMAD R9, R15, c[0x0][0x3d8], RZ ;  /* 0x0000f6000f097a24 */ /* 0x000fc800078e02ff */
[----:B------:R-:W-:-:S04]  /*0490*/  IMAD.WIDE.U32 R2, R14, R3, c[0x0][0x3b8] ;  /* 0x0000ee000e027625 */ /* 0x000fc800078e0003 */
[----:B------:R-:W-:-:S05]  /*04a0*/  IMAD R9, R14, UR10, R9 ;  /* 0x0000000a0e097c24 */ /* 0x000fca000f8e0209 */
[----:B------:R-:W-:-:S05]  /*04b0*/  IADD3 R3, R3, R9, RZ ;  /* 0x0000000903037210 */ /* 0x000fca0007ffe0ff */
[----:B------:R1:W3:Y:S01]  /*04c0*/  LDG.E R22, [R2.64] ;  /* 0x0000001402167981 */ /* 0x0002e2000c1e1900 */
[----:B------:R-:W-:Y:S01]  /*04d0*/  MOV R9, c[0x0][0x368] ;  /* 0x0000da0000097a02 */ /* 0x000fe20000000f00 */
[----:B------:R-:W-:Y:S01]  /*04e0*/  IMAD R11, R15, c[0x0][0x368], RZ ;  /* 0x0000da000f0b7a24 */ /* 0x000fe200078e02ff */
[----:B------:R-:W-:-:S03]  /*04f0*/  MOV R17, c[0x0][0x288] ;  /* 0x0000a20000117a02 */ /* 0x000fc60000000f00 */
[C---:B0-----:R-:W-:Y:S02]  /*0500*/  IMAD R5, R14.reuse, UR8, R11 ;  /* 0x000000080e057c24 */ /* 0x041fe4000f8e020b */
[----:B------:R-:W-:-:S05]  /*0510*/  IMAD.WIDE.U32 R8, R14, R9, c[0x0][0x348] ;  /* 0x0000d2000e087625 */ /* 0x000fca00078e0009 */
[----:B------:R-:W-:Y:S02]  /*0520*/  IADD3 R9, R9, R5, RZ ;  /* 0x0000000509097210 */ /* 0x000fe40007ffe0ff */
[----:B------:R-:W-:-:S03]  /*0530*/  MOV R19, c[0x0][0x3a0] ;  /* 0x0000e80000137a02 */ /* 0x000fc60000000f00 */
[----:B------:R0:W4:Y:S01]  /*0540*/  LDG.E R5, [R8.64] ;  /* 0x0000001408057981 */ /* 0x000122000c1e1900 */
[----:B------:R-:W-:Y:S01]  /*0550*/  IMAD R15, R15, c[0x0][0x3a0], RZ ;  /* 0x0000e8000f0f7a24 */ /* 0x000fe200078e02ff */
[----:B------:R-:W-:Y:S02]  /*0560*/  MOV R21, c[0x0][0x250] ;  /* 0x0000940000157a02 */ /* 0x000fe40000000f00 */
[----:B-1----:R0:W3:Y:S01]  /*0570*/  LDG.E R3, [R8.64+0x8] ;  /* 0x0000081408037981 */ /* 0x0020e2000c1e1900 */
[----:B--2---:R-:W-:Y:S01]  /*0580*/  SHF.R.S32.HI R16, RZ, 0x1f, R18 ;  /* 0x0000001fff107819 */ /* 0x004fe20000011412 */
[----:B------:R-:W-:-:S04]  /*0590*/  IMAD.WIDE.U32 R10, R18, R17, c[0x0][0x268] ;  /* 0x00009a00120a7625 */ /* 0x000fc800078e0011 */
[----:B------:R-:W-:-:S04]  /*05a0*/  IMAD R13, R16, c[0x0][0x288], RZ ;  /* 0x0000a200100d7a24 */ /* 0x000fc800078e02ff */
[----:B------:R-:W-:-:S05]  /*05b0*/  IMAD R13, R18, UR13, R13 ;  /* 0x0000000d120d7c24 */ /* 0x000fca000f8e020d */
[----:B------:R-:W-:Y:S02]  /*05c0*/  IADD3 R11, R11, R13, RZ ;  /* 0x0000000d0b0b7210 */ /* 0x000fe40007ffe0ff */
[----:B------:R0:W2:Y:S04]  /*05d0*/  LDG.E R13, [R8.64+0x4] ;  /* 0x00000414080d7981 */ /* 0x0000a8000c1e1900 */
[----:B------:R1:W2:Y:S04]  /*05e0*/  LDG.E R12, [R10.64+0x4] ;  /* 0x000004140a0c7981 */ /* 0x0002a8000c1e1900 */
[----:B------:R1:W4:Y:S04]  /*05f0*/  LDG.E R0, [R10.64+0xc] ;  /* 0x00000c140a007981 */ /* 0x000328000c1e1900 */
[----:B------:R1:W4:Y:S01]  /*0600*/  LDG.E R4, [R10.64] ;  /* 0x000000140a047981 */ /* 0x000322000c1e1900 */
[----:B0-----:R-:W-:-:S03]  /*0610*/  IMAD.WIDE.U32 R8, R14, R19, c[0x0][0x380] ;  /* 0x0000e0000e087625 */ /* 0x001fc600078e0013 */
[----:B------:R1:W4:Y:S01]  /*0620*/  LDG.E R2, [R10.64+0x8] ;  /* 0x000008140a027981 */ /* 0x000322000c1e1900 */
[----:B------:R-:W-:Y:S02]  /*0630*/  IMAD R19, R16, c[0x0][0x250], RZ ;  /* 0x0000940010137a24 */ /* 0x000fe400078e02ff */
[----:B------:R-:W-:Y:S02]  /*0640*/  IMAD R17, R14, UR9, R15 ;  /* 0x000000090e117c24 */ /* 0x000fe4000f8e020f */
[----:B------:R-:W-:-:S04]  /*0650*/  IMAD.WIDE.U32 R14, R18, R21, c[0x0][0x230] ;  /* 0x00008c00120e7625 */ /* 0x000fc800078e0015 */
[----:B------:R-:W-:Y:S01]  /*0660*/  IMAD R21, R18, UR12, R19 ;  /* 0x0000000c12157c24 */ /* 0x000fe2000f8e0213 */
[----:B------:R-:W-:Y:S01]  /*0670*/  IADD3 R17, R9, R17, RZ ;  /* 0x0000001109117210 */ /* 0x000fe20007ffe0ff */
[C---:B------:R-:W-:Y:S02]  /*0680*/  IMAD R23, R16.reuse, c[0x0][0x2c0], RZ ;  /* 0x0000b00010177a24 */ /* 0x040fe400078e02ff */
[----:B------:R-:W-:Y:S01]  /*0690*/  IMAD R25, R16, c[0x0][0x2f8], RZ ;  /* 0x0000be0010197a24 */ /* 0x000fe200078e02ff */
[----:B------:R-:W-:Y:S02]  /*06a0*/  MOV R16, R8 ;  /* 0x0000000800107202 */ /* 0x000fe40000000f00 */
[----:B------:R-:W-:Y:S02]  /*06b0*/  IADD3 R9, R15, R21, RZ ;  /* 0x000000150f097210 */ /* 0x000fe40007ffe0ff */
[----:B------:R-:W-:Y:S02]  /*06c0*/  MOV R8, R14 ;  /* 0x0000000e00087202 */ /* 0x000fe40000000f00 */
[----:B------:R-:W-:-:S02]  /*06d0*/  MOV R27, c[0x0][0x2c0] ;  /* 0x0000b000001b7a02 */ /* 0x000fc40000000f00 */
[----:B------:R-:W-:Y:S01]  /*06e0*/  MOV R29, c[0x0][0x2f8] ;  /* 0x0000be00001d7a02 */ /* 0x000fe20000000f00 */
[----:B------:R0:W4:Y:S04]  /*06f0*/  LDG.E R32, [R8.64+0x4] ;  /* 0x0000041408207981 */ /* 0x000128000c1e1900 */
[----:B------:R0:W4:Y:S04]  /*0700*/  LDG.E R35, [R8.64] ;  /* 0x0000001408237981 */ /* 0x000128000c1e1900 */
[----:B------:R0:W4:Y:S01]  /*0710*/  LDG.E R37, [R8.64+0x8] ;  /* 0x0000081408257981 */ /* 0x000122000c1e1900 */
[----:B-1----:R-:W-:Y:S01]  /*0720*/  IMAD.WIDE.U32 R10, R18, R27, c[0x0][0x2a0] ;  /* 0x0000a800120a7625 */ /* 0x002fe200078e001b */
[----:B---3--:R-:W-:-:S02]  /*0730*/  SHF.R.S32.HI R24, RZ, 0x1f, R22 ;  /* 0x0000001fff187819 */ /* 0x008fc40000011416 */
[----:B------:R1:W5:Y:S01]  /*0740*/  LDG.E R21, [R16.64] ;  /* 0x0000001410157981 */ /* 0x000362000c1e1900 */
[C---:B------:R-:W-:Y:S02]  /*0750*/  IMAD R23, R18.reuse, UR14, R23 ;  /* 0x0000000e12177c24 */ /* 0x040fe4000f8e0217 */
[C---:B------:R-:W-:Y:S02]  /*0760*/  IMAD R25, R18.reuse, UR15, R25 ;  /* 0x0000000f12197c24 */ /* 0x040fe4000f8e0219 */
[----:B------:R-:W-:Y:S01]  /*0770*/  IMAD.WIDE.U32 R18, R18, R29, c[0x0][0x2d8] ;  /* 0x0000b60012127625 */ /* 0x000fe200078e001d */
[----:B------:R-:W-:Y:S02]  /*0780*/  IADD3 R11, R11, R23, RZ ;  /* 0x000000170b0b7210 */ /* 0x000fe40007ffe0ff */
[----:B------:R-:W-:Y:S02]  /*0790*/  SHF.L.U32 R23, R22, 0x2, RZ ;  /* 0x0000000216177819 */ /* 0x000fe400000006ff */
[----:B------:R-:W-:Y:S01]  /*07a0*/  IADD3 R15, R19, R25, RZ ;  /* 0x00000019130f7210 */ /* 0x000fe20007ffe0ff */
[----:B------:R-:W-:Y:S01]  /*07b0*/  IMAD R25, R24, c[0x0][0x410], RZ ;  /* 0x0001040018197a24 */ /* 0x000fe200078e02ff */
[----:B------:R-:W-:Y:S01]  /*07c0*/  IADD3 R28, R23, 0x2, RZ ;  /* 0x00000002171c7810 */ /* 0x000fe20007ffe0ff */
[C---:B-1----:R-:W-:Y:S01]  /*07d0*/  IMAD.WIDE.U32 R16, R22.reuse, c[0x0][0x410], RZ ;  /* 0x0001040016107a25 */ /* 0x042fe200078e00ff */
[----:B------:R-:W-:Y:S01]  /*07e0*/  MOV R14, R18 ;  /* 0x00000012000e7202 */ /* 0x000fe20000000f00 */
[----:B------:R1:W5:Y:S02]  /*07f0*/  LDG.E R19, [R10.64+0x4] ;  /* 0x000004140a137981 */ /* 0x000364000c1e1900 */
[----:B------:R-:W-:Y:S01]  /*0800*/  IMAD R25, R22, UR11, R25 ;  /* 0x0000000b16197c24 */ /* 0x000fe2000f8e0219 */
[----:B------:R-:W-:Y:S01]  /*0810*/  LEA R26, P0, R16, c[0x0][0x3f0], 0x2 ;  /* 0x0000fc00101a7a11 */ /* 0x000fe200078010ff */
[----:B------:R1:W5:Y:S03]  /*0820*/  LDG.E R18, [R10.64] ;  /* 0x000000140a127981 */ /* 0x000366000c1e1900 */
[----:B------:R-:W-:Y:S01]  /*0830*/  IADD3 R25, R17, R25, RZ ;  /* 0x0000001911197210 */ /* 0x000fe20007ffe0ff */
[----:B------:R1:W5:Y:S01]  /*0840*/  LDG.E R20, [R10.64+0x8] ;  /* 0x000008140a147981 */ /* 0x000362000c1e1900 */
[----:B------:R-:W-:-:S02]  /*0850*/  IADD3 R22, R23, 0x1, RZ ;  /* 0x0000000117167810 */ /* 0x000fc40007ffe0ff */
[----:B------:R-:W-:Y:S01]  /*0860*/  IADD3 R23, R23, 0x3, RZ ;  /* 0x0000000317177810 */ /* 0x000fe20007ffe0ff */
[----:B------:R4:W5:Y:S01]  /*0870*/  LDG.E R24, [R14.64+0x8] ;  /* 0x000008140e187981 */ /* 0x000962000c1e1900 */
[----:B------:R-:W-:Y:S02]  /*0880*/  LEA.HI.X R27, R16, c[0x0][0x3f4], R25, 0x2, P0 ;  /* 0x0000fd00101b7a11 */ /* 0x000fe400000f1419 */
[----:B-1----:R-:W-:Y:S02]  /*0890*/  SHF.R.S32.HI R11, RZ, 0x1f, R28 ;  /* 0x0000001fff0b7819 */ /* 0x002fe4000001141c */
[----:B------:R-:W-:-:S03]  /*08a0*/  MOV R31, c[0x0][0x410] ;  /* 0x00010400001f7a02 */ /* 0x000fc60000000f00 */
[----:B------:R-:W-:Y:S01]  /*08b0*/  IMAD R25, R11, c[0x0][0x410], RZ ;  /* 0x000104000b197a24 */ /* 0x000fe200078e02ff */
[----:B------:R-:W-:Y:S02]  /*08c0*/  SHF.R.S32.HI R10, RZ, 0x1f, R22 ;  /* 0x0000001fff0a7819 */ /* 0x000fe40000011416 */
[----:B------:R-:W-:Y:S01]  /*08d0*/  SHF.R.S32.HI R17, RZ, 0x1f, R23 ;  /* 0x0000001fff117819 */ /* 0x000fe20000011417 */
[C---:B------:R-:W-:Y:S02]  /*08e0*/  IMAD R25, R28.reuse, UR11, R25 ;  /* 0x0000000b1c197c24 */ /* 0x040fe4000f8e0219 */
[----:B------:R-:W-:-:S04]  /*08f0*/  IMAD.WIDE.U32 R28, R28, R31, c[0x0][0x3f0] ;  /* 0x0000fc001c1c7625 */ /* 0x000fc800078e001f */
[----:B0-----:R-:W-:Y:S02]  /*0900*/  IMAD R9, R10, c[0x0][0x410], RZ ;  /* 0x000104000a097a24 */ /* 0x001fe400078e02ff */
[----:B------:R-:W-:Y:S01]  /*0910*/  IMAD R8, R17, c[0x0][0x410], RZ ;  /* 0x0001040011087a24 */ /* 0x000fe200078e02ff */
[----:B------:R-:W-:Y:S01]  /*0920*/  IADD3 R29, R29, R25, RZ ;  /* 0x000000191d1d7210 */ /* 0x000fe20007ffe0ff */
[C---:B------:R-:W-:Y:S02]  /*0930*/  IMAD R9, R22.reuse, UR11, R9 ;  /* 0x0000000b16097c24 */ /* 0x040fe4000f8e0209 */
[----:B------:R-:W-:Y:S02]  /*0940*/  IMAD.WIDE.U32 R10, R22, R31, c[0x0][0x3f0] ;  /* 0x0000fc00160a7625 */ /* 0x000fe400078e001f */
[----:B------:R4:W5:Y:S02]  /*0950*/  LDG.E R22, [R14.64] ;  /* 0x000000140e167981 */ /* 0x000964000c1e1900 */
[----:B------:R-:W-:-:S02]  /*0960*/  IMAD R33, R23, UR11, R8 ;  /* 0x0000000b17217c24 */ /* 0x000fc4000f8e0208 */
[----:B------:R-:W-:Y:S01]  /*0970*/  IMAD.WIDE.U32 R30, R23, R31, c[0x0][0x3f0] ;  /* 0x0000fc00171e7625 */ /* 0x000fe200078e001f */
[----:B------:R-:W-:Y:S01]  /*0980*/  IADD3 R17, R11, R9, RZ ;  /* 0x000000090b117210 */ /* 0x000fe20007ffe0ff */
[----:B------:R4:W5:Y:S01]  /*0990*/  LDG.E R23, [R14.64+0x4] ;  /* 0x000004140e177981 */ /* 0x000962000c1e1900 */
[----:B------:R-:W-:Y:S02]  /*09a0*/  MOV R16, R10 ;  /* 0x0000000a00107202 */ /* 0x000fe40000000f00 */
[----:B------:R-:W-:Y:S01]  /*09b0*/  IADD3 R31, R31, R33, RZ ;  /* 0x000000211f1f7210 */ /* 0x000fe20007ffe0ff */
[----:B------:R0:W5:Y:S04]  /*09c0*/  LDG.E R8, [R26.64] ;  /* 0x000000141a087981 */ /* 0x000168000c1e1900 */
[----:B------:R1:W5:Y:S04]  /*09d0*/  LDG.E R11, [R16.64] ;  /* 0x00000014100b7981 */ /* 0x000368000c1e1900 */
[----:B------:R3:W5:Y:S04]  /*09e0*/  LDG.E R9, [R28.64] ;  /* 0x000000141c097981 */ /* 0x000768000c1e1900 */
[----:B------:R0:W5:Y:S01]  /*09f0*/  LDG.E R10, [R30.64] ;  /* 0x000000141e0a7981 */ /* 0x000162000c1e1900 */
[----:B------:R-:W-:Y:S01]  /*0a00*/  YIELD ;  /* 0x0000000000007946 */ /* 0x000fe20003800000 */
[----:B------:R-:W-:Y:S01]  /*0a10*/  BSSY B1, `(.L_x_1519) ;  /* 0x000002e000017945 */ /* 0x000fe20003800000 */
[----:B--2---:R-:W-:Y:S01]  /*0a20*/  FMUL R25, R12, R13 ;  /* 0x0000000d0c197220 */ /* 0x004fe20000400000 */
[----:B----4-:R-:W-:Y:S01]  /*0a30*/  FADD R15, R0, R0 ;  /* 0x00000000000f7221 */ /* 0x010fe20000000000 */
[----:B------:R-:W-:-:S02]  /*0a40*/  FMUL R33, R5, R12 ;  /* 0x0000000c05217220 */ /* 0x000fc40000400000 */
[----:B------:R-:W-:Y:S01]  /*0a50*/  FFMA R25, R4, R5, R25 ;  /* 0x0000000504197223 */ /* 0x000fe20000000019 */
[----:B------:R-:W-:Y:S01]  /*0a60*/  FFMA R14, R0, R15, -1 ;  /* 0xbf800000000e7423 */ /* 0x000fe2000000000f */
[-C--:B0-----:R-:W-:Y:S02]  /*0a70*/  FMUL R26, R4, R3.reuse ;  /* 0x00000003041a7220 */ /* 0x081fe40000400000 */
[----:B------:R-:W-:Y:S01]  /*0a80*/  FFMA R25, R2, R3, R25 ;  /* 0x0000000302197223 */ /* 0x000fe20000000019 */
[-C--:B------:R-:W-:Y:S01]  /*0a90*/  FMUL R27, R13, R2.reuse ;  /* 0x000000020d1b7220 */ /* 0x080fe20000400000 */
[-C--:B------:R-:W-:Y:S01]  /*0aa0*/  FFMA R33, R4, R13.reuse, -R33 ;  /* 0x0000000d04217223 */ /* 0x080fe20000000821 */
[C---:B-1----:R-:W-:Y:S01]  /*0ab0*/  FMUL R16, R14.reuse, R13 ;  /* 0x0000000d0e107220 */ /* 0x042fe20000400000 */
[----:B------:R-:W-:Y:S01]  /*0ac0*/  FADD R25, R25, R25 ;  /* 0x0000001919197221 */ /* 0x000fe20000000000 */
[----:B------:R-:W-:Y:S01]  /*0ad0*/  FFMA R13, R5, R2, -R26 ;  /* 0x00000002050d7223 */ /* 0x000fe2000000081a */
[----:B------:R-:W-:Y:S01]  /*0ae0*/  FMUL R5, R14, R5 ;  /* 0x000000050e057220 */ /* 0x000fe20000400000 */
[C---:B------:R-:W-:Y:S01]  /*0af0*/  FFMA R27, R12.reuse, R3, -R27 ;  /* 0x000000030c1b7223 */ /* 0x040fe2000000081b */
        /* <DEDUP_REMOVED lines=8> */
[----:B------:R-:W-:-:S03]  /*0b80*/  FFMA R4, R4, 2, R5 ;  /* 0x4000000004047823 */ /* 0x000fc60000000005 */
[----:B------:R-:W-:Y:S01]  /*0b90*/  FFMA R0, R0, 2, R3 ;  /* 0x4000000000007823 */ /* 0x000fe20000000003 */
[----:B---3--:R-:W-:Y:S01]  /*0ba0*/  FADD R28, R13, R32 ;  /* 0x000000200d1c7221 */ /* 0x008fe20000000000 */
[----:B------:R-:W-:-:S03]  /*0bb0*/  FADD R30, R4, R35 ;  /* 0x00000023041e7221 */ /* 0x000fc60000000000 */
[----:B------:R-:W-:Y:S01]  /*0bc0*/  FADD R3, -R32, R28 ;  /* 0x0000001c20037221 */ /* 0x000fe20000000100 */
[----:B------:R-:W-:Y:S01]  /*0bd0*/  FADD R26, R0, R37 ;  /* 0x00000025001a7221 */ /* 0x000fe20000000000 */
[----:B------:R-:W-:Y:S02]  /*0be0*/  FADD R0, -R35, R30 ;  /* 0x0000001e23007221 */ /* 0x000fe40000000100 */
[----:B------:R-:W-:Y:S01]  /*0bf0*/  FMUL R5, R3, R3 ;  /* 0x0000000303057220 */ /* 0x000fe20000400000 */
[----:B------:R-:W-:-:S03]  /*0c00*/  FADD R2, -R37, R26 ;  /* 0x0000001a25027221 */ /* 0x000fc60000000100 */
[----:B------:R-:W-:-:S04]  /*0c10*/  FFMA R5, R0, R0, R5 ;  /* 0x0000000000057223 */ /* 0x000fc80000000005 */
[----:B------:R-:W-:-:S05]  /*0c20*/  FFMA R4, R2, R2, R5 ;  /* 0x0000000202047223 */ /* 0x000fca0000000005 */
[----:B------:R-:W-:Y:S01]  /*0c30*/  IADD3 R12, R4, -0xd000000, RZ ;  /* 0xf3000000040c7810 */ /* 0x000fe20007ffe0ff */
[----:B------:R0:W1:Y:S03]  /*0c40*/  MUFU.RSQ R5, R4 ;  /* 0x0000000400057308 */ /* 0x0000660000001400 */
[----:B------:R-:W-:-:S13]  /*0c50*/  ISETP.GT.U32.AND P0, PT, R12, 0x727fffff, PT ;  /* 0x727fffff0c00780c */ /* 0x000fda0003f04070 */
[----:B------:R-:W-:Y:S05]  /*0c60*/  @!P0 BRA `(.L_x_1520) ;  /* 0x0000004000008947 */ /* 0x000fea0003800000 */
[----:B01----:R-:W-:Y:S02]  /*0c70*/  MOV R37, 0xc90 ;  /* 0x00000c9000257802 */ /* 0x003fe40000000f00 */
[----:B-----5:R-:W-:Y:S05]  /*0c80*/  CALL.REL.NOINC `($__internal_39_$__cuda_sm20_sqrt_rn_f32_slowpath) ;  /* 0x0000232000007944 */ /* 0x020fea0003c00000 */
[----:B------:R-:W-:Y:S01]  /*0c90*/  MOV R13, R29 ;  /* 0x0000001d000d7202 */ /* 0x000fe20000000f00 */
[----:B------:R-:W-:Y:S05]  /*0ca0*/  BRA `(.L_x_1521) ;  /* 0x0000004000007947 */ /* 0x000fea0003800000 */
.L_x_1520:
[----:B01----:R-:W-:Y:S01]  /*0cb0*/  FMUL.FTZ R13, R4, R5 ;  /* 0x00000005040d7220 */ /* 0x003fe20000410000 */
[----:B------:R-:W-:-:S03]  /*0cc0*/  FMUL.FTZ R5, R5, 0.5 ;  /* 0x3f00000005057820 */ /* 0x000fc60000410000 */
[----:B------:R-:W-:-:S04]  /*0cd0*/  FFMA R4, -R13, R13, R4 ;  /* 0x0000000d0d047223 */ /* 0x000fc80000000104 */
[----:B------:R-:W-:Y:S02]  /*0ce0*/  FFMA R13, R4, R5, R13 ;  /* 0x00000005040d7223 */ /* 0x000fe4000000000d */
.L_x_1521:
[----:B------:R-:W-:Y:S05]  /*0cf0*/  BSYNC B1 ;  /* 0x0000000000017941 */ /* 0x000fea0003800000 */
.L_x_1519:
        /* <DEDUP_REMOVED lines=18> */
[----:B-----5:R-:W-:Y:S05]  /*0e20*/  CALL.REL.NOINC `($__internal_40_$__cuda_sm3x_div_rn_noftz_f32_slowpath) ;  /* 0x000022e000007944 */ /* 0x020fea0003c00000 */
[----:B------:R-:W-:Y:S02]  /*0e30*/  MOV R29, R50 ;  /* 0x00000032001d7202 */ /* 0x000fe40000000f00 */
.L_x_1525:
[----:B------:R-:W-:Y:S05]  /*0e40*/  BSYNC B4 ;  /* 0x0000000000047941 */ /* 0x000fea0003800000 */
.L_x_1524:
        /* <DEDUP_REMOVED lines=14> */
.L_x_1527:
[----:B------:R-:W-:Y:S05]  /*0f30*/  BSYNC B4 ;  /* 0x0000000000047941 */ /* 0x000fea0003800000 */
.L_x_1526:
        /* <DEDUP_REMOVED lines=14> */
.L_x_1528:
[----:B------:R-:W-:Y:S05]  /*1020*/  BSYNC B4 ;  /* 0x0000000000047941 */ /* 0x000fea0003800000 */
.L_x_1523:
[----:B------:R-:W-:Y:S05]  /*1030*/  BSYNC B3 ;  /* 0x0000000000037941 */ /* 0x000fea0003800000 */
.L_x_1522:
        /* <DEDUP_REMOVED lines=22> */
[----:B------:R-:W-:-:S06]  /*11a0*/  @P1 IADD3 R4, R4, 0x1, RZ ;  /* 0x0000000104041810 */ /* 0x000fcc0007ffe0ff */
[----:B------:R-:W-:Y:S02]  /*11b0*/  @!P0 IADD3 R4, -R4, RZ, RZ ;  /* 0x000000ff04048210 */ /* 0x000fe40007ffe1ff */
[----:B------:R-:W-:-:S04]  /*11c0*/  @!P2 LOP3.LUT R4, RZ, c[0x0][0x180], RZ, 0x33, !PT ;  /* 0x00006000ff04aa12 */ /* 0x000fc800078e33ff */
[----:B------:R-:W-:-:S04]  /*11d0*/  LEA R4, R4, R4, 0x1 ;  /* 0x0000000404047211 */ /* 0x000fc800078e08ff */
[----:B------:R-:W-:Y:S02]  /*11e0*/  SHF.R.S32.HI R5, RZ, 0x1f, R4 ;  /* 0x0000001fff057819 */ /* 0x000fe40000011404 */
[C---:B------:R-:W-:Y:S02]  /*11f0*/  IADD3 R14, R4.reuse, 0x2, RZ ;  /* 0x00000002040e7810 */ /* 0x040fe40007ffe0ff */
[C---:B------:R-:W-:Y:S01]  /*1200*/  IADD3 R12, R4.reuse, 0x1, RZ ;  /* 0x00000001040c7810 */ /* 0x040fe20007ffe0ff */
[----:B------:R-:W-:Y:S01]  /*1210*/  IMAD R15, R5, c[0x0][0x218], RZ ;  /* 0x00008600050f7a24 */ /* 0x000fe200078e02ff */
[----:B------:R-:W-:Y:S02]  /*1220*/  SHF.R.S32.HI R5, RZ, 0x1f, R14 ;  /* 0x0000001fff057819 */ /* 0x000fe4000001140e */
[----:B------:R-:W-:Y:S01]  /*1230*/  SHF.R.S32.HI R13, RZ, 0x1f, R12 ;  /* 0x0000001fff0d7819 */ /* 0x000fe2000001140c */
[----:B------:R-:W-:Y:S02]  /*1240*/  IMAD R17, R4, UR16, R15 ;  /* 0x0000001004117c24 */ /* 0x000fe4000f8e020f */
[----:B------:R-:W-:-:S02]  /*1250*/  IMAD R15, R5, c[0x0][0x218], RZ ;  /* 0x00008600050f7a24 */ /* 0x000fc400078e02ff */
[----:B------:R-:W-:Y:S02]  /*1260*/  IMAD R13, R13, c[0x0][0x218], RZ ;  /* 0x000086000d0d7a24 */ /* 0x000fe400078e02ff */
[----:B------:R-:W-:Y:S02]  /*1270*/  IMAD R37, R14, UR16, R15 ;  /* 0x000000100e257c24 */ /* 0x000fe4000f8e020f */
[----:B------:R-:W-:-:S04]  /*1280*/  IMAD.WIDE.U32 R4, R4, R25, c[0x0][0x1f8] ;  /* 0x00007e0004047625 */ /* 0x000fc800078e0019 */
[----:B------:R-:W-:Y:S01]  /*1290*/  IMAD R33, R12, UR16, R13 ;  /* 0x000000100c217c24 */ /* 0x000fe2000f8e020d */
[----:B------:R-:W-:Y:S01]  /*12a0*/  IADD3 R5, R5, R17, RZ ;  /* 0x0000001105057210 */ /* 0x000fe20007ffe0ff */
[----:B------:R-:W-:-:S04]  /*12b0*/  IMAD.WIDE.U32 R14, R14, R25, c[0x0][0x1f8] ;  /* 0x00007e000e0e7625 */ /* 0x000fc800078e0019 */
[----:B------:R-:W-:Y:S01]  /*12c0*/  IMAD.WIDE.U32 R12, R12, R25, c[0x0][0x1f8] ;  /* 0x00007e000c0c7625 */ /* 0x000fe200078e0019 */
[----:B------:R-:W-:Y:S01]  /*12d0*/  IADD3 R37, R15, R37, RZ ;  /* 0x000000250f257210 */ /* 0x000fe20007ffe0ff */
[----:B------:R-:W2:Y:S01]  /*12e0*/  LDG.E R16, [R4.64] ;  /* 0x0000001404107981 */ /* 0x000ea2000c1e1900 */
[----:B------:R-:W-:Y:S02]  /*12f0*/  MOV R36, R14 ;  /* 0x0000000e00247202 */ /* 0x000fe40000000f00 */
[----:B------:R-:W-:Y:S02]  /*1300*/  IADD3 R33, R13, R33, RZ ;  /* 0x000000210d217210 */ /* 0x000fe40007ffe0ff */
[----:B------:R-:W-:Y:S01]  /*1310*/  MOV R32, R12 ;  /* 0x0000000c00207202 */ /* 0x000fe20000000f00 */
[----:B------:R-:W3:Y:S04]  /*1320*/  LDG.E R14, [R36.64] ;  /* 0x00000014240e7981 */ /* 0x000ee8000c1e1900 */
[----:B------:R-:W4:Y:S01]  /*1330*/  LDG.E R15, [R32.64] ;  /* 0x00000014200f7981 */ /* 0x000f22000c1e1900 */
[----:B------:R-:W-:-:S02]  /*1340*/  MOV R57, c[0x0][0x1a8] ;  /* 0x00006a0000397a02 */ /* 0x000fc40000000f00 */
[----:B------:R-:W-:Y:S02]  /*1350*/  MOV R39, c[0x0][0x1e0] ;  /* 0x0000780000277a02 */ /* 0x000fe40000000f00 */
[----:B--2---:R-:W-:Y:S02]  /*1360*/  SHF.R.S32.HI R17, RZ, 0x1f, R16 ;  /* 0x0000001fff117819 */ /* 0x004fe40000011410 */
[----:B---3--:R-:W-:Y:S02]  /*1370*/  SHF.R.S32.HI R12, RZ, 0x1f, R14 ;  /* 0x0000001fff0c7819 */ /* 0x008fe4000001140e */
[----:B----4-:R-:W-:Y:S01]  /*1380*/  SHF.R.S32.HI R13, RZ, 0x1f, R15 ;  /* 0x0000001fff0d7819 */ /* 0x010fe2000001140f */
[----:B------:R-:W-:Y:S02]  /*1390*/  IMAD R25, R17, c[0x0][0x1a8], RZ ;  /* 0x00006a0011197a24 */ /* 0x000fe400078e02ff */
[----:B------:R-:W-:Y:S02]  /*13a0*/  IMAD R27, R12, c[0x0][0x1a8], RZ ;  /* 0x00006a000c1b7a24 */ /* 0x000fe400078e02ff */
[----:B------:R-:W-:-:S02]  /*13b0*/  IMAD R4, R13, c[0x0][0x1a8], RZ ;  /* 0x00006a000d047a24 */ /* 0x000fc400078e02ff */
[----:B------:R-:W-:-:S04]  /*13c0*/  IMAD.WIDE.U32 R54, R16, R57, c[0x0][0x188] ;  /* 0x0000620010367625 */ /* 0x000fc800078e0039 */
[----:B------:R-:W-:-:S04]  /*13d0*/  IMAD.WIDE.U32 R34, R15, R57, c[0x0][0x188] ;  /* 0x000062000f227625 */ /* 0x000fc800078e0039 */
[----:B------:R-:W-:-:S04]  /*13e0*/  IMAD.WIDE.U32 R56, R14, R57, c[0x0][0x188] ;  /* 0x000062000e387625 */ /* 0x000fc800078e0039 */
[----:B------:R-:W-:Y:S02]  /*13f0*/  IMAD R25, R16, UR17, R25 ;  /* 0x0000001110197c24 */ /* 0x000fe4000f8e0219 */
[----:B------:R-:W-:Y:S02]  /*1400*/  IMAD R27, R14, UR17, R27 ;  /* 0x000000110e1b7c24 */ /* 0x000fe4000f8e021b */
[----:B------:R-:W-:Y:S01]  /*1410*/  IMAD R5, R15, UR17, R4 ;  /* 0x000000110f057c24 */ /* 0x000fe2000f8e0204 */
[----:B------:R-:W-:Y:S02]  /*1420*/  IADD3 R55, R55, R25, RZ ;  /* 0x0000001937377210 */ /* 0x000fe40007ffe0ff */
[----:B------:R-:W-:Y:S02]  /*1430*/  IADD3 R57, R57, R27, RZ ;  /* 0x0000001b39397210 */ /* 0x000fe40007ffe0ff */
[----:B------:R-:W-:Y:S01]  /*1440*/  IADD3 R5, R35, R5, RZ ;  /* 0x0000000523057210 */ /* 0x000fe20007ffe0ff */
[----:B------:R-:W2:Y:S01]  /*1450*/  LDG.E R33, [R54.64] ;  /* 0x0000001436217981 */ /* 0x000ea2000c1e1900 */
[----:B------:R-:W-:-:S03]  /*1460*/  MOV R4, R34 ;  /* 0x0000002200047202 */ /* 0x000fc60000000f00 */
[----:B------:R-:W3:Y:S04]  /*1470*/  LDG.E R34, [R54.64+0x4] ;  /* 0x0000041436227981 */ /* 0x000ee8000c1e1900 */
[----:B------:R-:W4:Y:S04]  /*1480*/  LDG.E R37, [R56.64+0x4] ;  /* 0x0000041438257981 */ /* 0x000f28000c1e1900 */
[----:B------:R0:W4:Y:S04]  /*1490*/  LDG.E R35, [R4.64+0x4] ;  /* 0x0000041404237981 */ /* 0x000128000c1e1900 */
[----:B------:R-:W4:Y:S04]  /*14a0*/  LDG.E R38, [R56.64] ;  /* 0x0000001438267981 */ /* 0x000f28000c1e1900 */
[----:B------:R0:W4:Y:S04]  /*14b0*/  LDG.E R36, [R4.64] ;  /* 0x0000001404247981 */ /* 0x000128000c1e1900 */
[----:B------:R0:W4:Y:S04]  /*14c0*/  LDG.E R41, [R4.64+0x8] ;  /* 0x0000081404297981 */ /* 0x000128000c1e1900 */
[----:B------:R-:W4:Y:S04]  /*14d0*/  LDG.E R44, [R54.64+0x8] ;  /* 0x00000814362c7981 */ /* 0x000f28000c1e1900 */
[----:B------:R-:W4:Y:S01]  /*14e0*/  LDG.E R47, [R56.64+0x8] ;  /* 0x00000814382f7981 */ /* 0x000f22000c1e1900 */
[----:B------:R-:W-:-:S02]  /*14f0*/  IMAD R32, R13, c[0x0][0x1e0], RZ ;  /* 0x000078000d207a24 */ /* 0x000fc400078e02ff */
[----:B------:R-:W-:-:S04]  /*1500*/  IMAD.WIDE.U32 R50, R15, R39, c[0x0][0x1c0] ;  /* 0x000070000f327625 */ /* 0x000fc800078e0027 */
[----:B------:R-:W-:Y:S02]  /*1510*/  IMAD R27, R15, UR18, R32 ;  /* 0x000000120f1b7c24 */ /* 0x000fe4000f8e0220 */
[----:B------:R-:W-:Y:S02]  /*1520*/  IMAD R25, R17, c[0x0][0x1e0], RZ ;  /* 0x0000780011197a24 */ /* 0x000fe400078e02ff */
[----:B------:R-:W-:Y:S01]  /*1530*/  IMAD.WIDE.U32 R42, R16, R39, c[0x0][0x1c0] ;  /* 0x00007000102a7625 */ /* 0x000fe200078e0027 */
[----:B------:R-:W-:-:S03]  /*1540*/  IADD3 R51, R51, R27, RZ ;  /* 0x0000001b33337210 */ /* 0x000fc60007ffe0ff */
[----:B------:R-:W-:Y:S02]  /*1550*/  IMAD R25, R16, UR18, R25 ;  /* 0x0000001210197c24 */ /* 0x000fe4000f8e0219 */
[----:B------:R-:W-:Y:S02]  /*1560*/  IMAD R27, R12, c[0x0][0x1e0], RZ ;  /* 0x000078000c1b7a24 */ /* 0x000fe400078e02ff */
[C---:B0-----:R-:W-:Y:S01]  /*1570*/  IMAD.WIDE.U32 R4, R14.reuse, R39, c[0x0][0x1c0] ;  /* 0x000070000e047625 */ /* 0x041fe200078e0027 */
[----:B------:R-:W-:Y:S01]  /*1580*/  IADD3 R53, R43, R25, RZ ;  /* 0x000000192b357210 */ /* 0x000fe20007ffe0ff */
[----:B------:R0:W5:Y:S01]  /*1590*/  LDG.E R32, [R50.64+0x8] ;  /* 0x0000081432207981 */ /* 0x000162000c1e1900 */
[----:B------:R-:W-:Y:S01]  /*15a0*/  MOV R52, R42 ;  /* 0x0000002a00347202 */ /* 0x000fe20000000f00 */
[----:B------:R-:W-:Y:S02]  /*15b0*/  IMAD R39, R14, UR18, R27 ;  /* 0x000000120e277c24 */ /* 0x000fe4000f8e021b */
[----:B------:R0:W5:Y:S03]  /*15c0*/  LDG.E R25, [R50.64] ;  /* 0x0000001432197981 */ /* 0x000166000c1e1900 */
[----:B------:R-:W-:Y:S01]  /*15d0*/  IADD3 R5, R5, R39, RZ ;  /* 0x0000002705057210 */ /* 0x000fe20007ffe0ff */
[----:B------:R0:W5:Y:S04]  /*15e0*/  LDG.E R27, [R50.64+0x4] ;  /* 0x00000414321b7981 */ /* 0x000168000c1e1900 */
[----:B------:R0:W5:Y:S04]  /*15f0*/  LDG.E R39, [R52.64] ;  /* 0x0000001434277981 */ /* 0x000168000c1e1900 */
[----:B------:R0:W5:Y:S04]  /*1600*/  LDG.E R40, [R52.64+0x4] ;  /* 0x0000041434287981 */ /* 0x000168000c1e1900 */
[----:B------:R0:W5:Y:S02]  /*1610*/  LDG.E R42, [R52.64+0x8] ;  /* 0x00000814342a7981 */ /* 0x000164000c1e1900 */
[C---:B-----5:R-:W-:Y:S01]  /*1620*/  FFMA R49, R21.reuse, R49, R30 ;  /* 0x0000003115317223 */ /* 0x060fe2000000001e */
[----:B------:R-:W-:Y:S01]  /*1630*/  FMUL R30, R24, R3 ;  /* 0x00000003181e7220 */ /* 0x000fe20000400000 */
[C---:B------:R-:W-:Y:S01]  /*1640*/  FFMA R28, R21.reuse, R31, R28 ;  /* 0x0000001f151c7223 */ /* 0x040fe2000000001c */
[----:B------:R-:W-:Y:S01]  /*1650*/  FFMA R26, R21, R29, R26 ;  /* 0x0000001d151a7223 */ /* 0x000fe2000000001a */
[C---:B------:R-:W-:Y:S01]  /*1660*/  FMUL R29, R23.reuse, R0 ;  /* 0x00000000171d7220 */ /* 0x040fe20000400000 */
[-C--:B------:R-:W-:Y:S01]  /*1670*/  FMUL R21, R22, R2.reuse ;  /* 0x0000000216157220 */ /* 0x080fe20000400000 */
[----:B------:R-:W-:Y:S01]  /*1680*/  FFMA R23, R23, R2, -R30 ;  /* 0x0000000217177223 */ /* 0x000fe2000000081e */
[----:B------:R1:W5:Y:S04]  /*1690*/  LDG.E R45, [R4.64] ;  /* 0x00000014042d7981 */ /* 0x000368000c1e1900 */
[----:B------:R1:W5:Y:S01]  /*16a0*/  LDG.E R43, [R4.64+0x4] ;  /* 0x00000414042b7981 */ /* 0x000362000c1e1900 */
[----:B------:R-:W-:-:S03]  /*16b0*/  FFMA R24, R24, R0, -R21 ;  /* 0x0000000018187223 */ /* 0x000fc60000000815 */
[----:B------:R1:W5:Y:S01]  /*16c0*/  LDG.E R46, [R4.64+0x8] ;  /* 0x00000814042e7981 */ /* 0x000362000c1e1900 */
[----:B------:R-:W-:Y:S01]  /*16d0*/  FFMA R29, R22, R3, -R29 ;  /* 0x00000003161d7223 */ /* 0x000fe2000000081d */
[----:B------:R-:W-:Y:S01]  /*16e0*/  BSSY B3, `(.L_x_1529) ;  /* 0x0000098000037945 */ /* 0x000fe20003800000 */
[----:B------:R-:W-:Y:S01]  /*16f0*/  FADD R19, R19, R24 ;  /* 0x0000001813137221 */ /* 0x000fe20000000000 */
[----:B------:R-:W-:Y:S01]  /*1700*/  FADD R18, R18, R23 ;  /* 0x0000001712127221 */ /* 0x000fe20000000000 */
[----:B------:R-:W-:Y:S01]  /*1710*/  FADD R20, R20, R29 ;  /* 0x0000001d14147221 */ /* 0x000fe20000000000 */
[----:B------:R-:W-:Y:S01]  /*1720*/  MOV R24, RZ ;  /* 0x000000ff00187202 */ /* 0x000fe20000000f00 */
[----:B--2---:R-:W-:Y:S01]  /*1730*/  FADD R0, R49, -R33 ;  /* 0x8000002131007221 */ /* 0x004fe20000000000 */
[--C-:B---3--:R-:W-:Y:S01]  /*1740*/  FADD R2, R28, -R34.reuse ;  /* 0x800000221c027221 */ /* 0x108fe20000000000 */
[----:B----4-:R-:W-:Y:S01]  /*1750*/  FADD R31, -R34, R37 ;  /* 0x00000025221f7221 */ /* 0x010fe20000000100 */
[----:B-1----:R-:W-:-:S03]  /*1760*/  FADD R4, R35, -R34 ;  /* 0x8000002223047221 */ /* 0x002fc60000000000 */
[-C--:B------:R-:W-:Y:S01]  /*1770*/  FMUL R5, R31, R2.reuse ;  /* 0x000000021f057220 */ /* 0x080fe20000400000 */
[----:B------:R-:W-:Y:S01]  /*1780*/  FADD R30, -R33, R38 ;  /* 0x00000026211e7221 */ /* 0x000fe20000000100 */
[----:B------:R-:W-:Y:S01]  /*1790*/  FMUL R22, R4, R2 ;  /* 0x0000000204167220 */ /* 0x000fe20000400000 */
[----:B------:R-:W-:Y:S02]  /*17a0*/  FADD R3, R36, -R33 ;  /* 0x8000002124037221 */ /* 0x000fe40000000000 */
[-C--:B------:R-:W-:Y:S02]  /*17b0*/  FFMA R21, R30, R0.reuse, R5 ;  /* 0x000000001e157223 */ /* 0x080fe40000000005 */
        /* <DEDUP_REMOVED lines=8> */
[----:B------:R-:W-:Y:S02]  /*1840*/  MOV R22, RZ ;  /* 0x000000ff00167202 */ /* 0x000fe40000000f00 */
[----:B------:R-:W-:-:S09]  /*1850*/  MOV R21, 0x3f800000 ;  /* 0x3f80000000157802 */ /* 0x000fd20000000f00 */
[----:B------:R-:W-:Y:S05]  /*1860*/  @!P0 BRA P1, `(.L_x_1530) ;  /* 0x000007f000008947 */ /* 0x000fea0000800000 */
[----:B0-----:R-:W-:Y:S01]  /*1870*/  FADD R22, R28, -R35 ;  /* 0x800000231c167221 */ /* 0x001fe20000000000 */
[----:B------:R-:W-:Y:S01]  /*1880*/  FADD R21, R49, -R36 ;  /* 0x8000002431157221 */ /* 0x000fe20000000000 */
[----:B------:R-:W-:Y:S02]  /*1890*/  FADD R29, R26, -R41 ;  /* 0x800000291a1d7221 */ /* 0x000fe40000000000 */
[-C--:B------:R-:W-:Y:S01]  /*18a0*/  FMUL R24, R4, R22.reuse ;  /* 0x0000001604187220 */ /* 0x080fe20000400000 */
[----:B------:R-:W-:Y:S01]  /*18b0*/  FMUL R23, R31, R22 ;  /* 0x000000161f177220 */ /* 0x000fe20000400000 */
[----:B------:R-:W-:Y:S02]  /*18c0*/  MOV R22, 0x3f800000 ;  /* 0x3f80000000167802 */ /* 0x000fe40000000f00 */
[-C--:B------:R-:W-:Y:S01]  /*18d0*/  FFMA R24, R3, R21.reuse, R24 ;  /* 0x0000001503187223 */ /* 0x080fe20000000018 */
[----:B------:R-:W-:-:S03]  /*18e0*/  FFMA R21, R30, R21, R23 ;  /* 0x000000151e157223 */ /* 0x000fc60000000017 */
[-C--:B------:R-:W-:Y:S01]  /*18f0*/  FFMA R23, R5, R29.reuse, R24 ;  /* 0x0000001d05177223 */ /* 0x080fe20000000018 */
[----:B------:R-:W-:Y:S01]  /*1900*/  FFMA R29, R48, R29, R21 ;  /* 0x0000001d301d7223 */ /* 0x000fe20000000015 */
[----:B------:R-:W-:Y:S02]  /*1910*/  MOV R21, RZ ;  /* 0x000000ff00157202 */ /* 0x000fe40000000f00 */
[----:B------:R-:W-:Y:S02]  /*1920*/  MOV R24, RZ ;  /* 0x000000ff00187202 */ /* 0x000fe40000000f00 */
        /* <DEDUP_REMOVED lines=10> */
[----:B------:R-:W-:-:S03]  /*19d0*/  MOV R24, 0x3f800000 ;  /* 0x3f80000000187802 */ /* 0x000fc60000000f00 */
[-C--:B------:R-:W-:Y:S01]  /*19e0*/  FMUL R22, R4, R21.reuse ;  /* 0x0000001504167220 */ /* 0x080fe20000400000 */
[----:B------:R-:W-:Y:S01]  /*19f0*/  FADD R4, R49, -R38 ;  /* 0x8000002631047221 */ /* 0x000fe20000000000 */
[----:B------:R-:W-:-:S03]  /*1a00*/  FMUL R21, R31, R21 ;  /* 0x000000151f157220 */ /* 0x000fc60000400000 */
[-C--:B------:R-:W-:Y:S01]  /*1a10*/  FFMA R22, R3, R4.reuse, R22 ;  /* 0x0000000403167223 */ /* 0x080fe20000000016 */
[----:B------:R-:W-:Y:S01]  /*1a20*/  FFMA R21, R30, R4, R21 ;  /* 0x000000041e157223 */ /* 0x000fe20000000015 */
[----:B------:R-:W-:-:S04]  /*1a30*/  FADD R3, R26, -R47 ;  /* 0x8000002f1a037221 */ /* 0x000fc80000000000 */
        /* <DEDUP_REMOVED lines=20> */
[----:B------:R-:W-:-:S04]  /*1b80*/  FFMA R4, R4, R5, R4 ;  /* 0x0000000504047223 */ /* 0x000fc80000000004 */
[----:B------:R-:W-:-:S04]  /*1b90*/  FFMA R5, R3, R4, RZ ;  /* 0x0000000403057223 */ /* 0x000fc800000000ff */
[----:B------:R-:W-:-:S04]  /*1ba0*/  FFMA R24, -R48, R5, R3 ;  /* 0x0000000530187223 */ /* 0x000fc80000000103 */
[----:B------:R-:W-:Y:S01]  /*1bb0*/  FFMA R4, R4, R24, R5 ;  /* 0x0000001804047223 */ /* 0x000fe20000000005 */
[----:B------:R-:W-:-:S04]  /*1bc0*/  FMUL R24, R29, R30 ;  /* 0x0000001e1d187220 */ /* 0x000fc80000400000 */
[----:B------:R-:W-:Y:S01]  /*1bd0*/  FFMA R24, R23, R31, -R24 ;  /* 0x0000001f17187223 */ /* 0x000fe20000000818 */
[----:B-1----:R-:W-:Y:S05]  /*1be0*/  @!P0 BRA `(.L_x_1534) ;  /* 0x0000005000008947 */ /* 0x002fea0003800000 */
[----:B------:R-:W-:Y:S02]  /*1bf0*/  MOV R5, R48 ;  /* 0x0000003000057202 */ /* 0x000fe40000000f00 */
[----:B------:R-:W-:Y:S02]  /*1c00*/  MOV R4, R3 ;  /* 0x0000000300047202 */ /* 0x000fe40000000f00 */
[----:B------:R-:W-:Y:S02]  /*1c10*/  MOV R48, 0x1c30 ;  /* 0x00001c3000307802 */ /* 0x000fe40000000f00 */
[----:B-----5:R-:W-:Y:S05]  /*1c20*/  CALL.REL.NOINC `($__internal_40_$__cuda_sm3x_div_rn_noftz_f32_slowpath) ;  /* 0x000014e000007944 */ /* 0x020fea0003c00000 */
[----:B------:R-:W-:Y:S02]  /*1c30*/  MOV R4, R50 ;  /* 0x0000003200047202 */ /* 0x000fe40000000f00 */
.L_x_1534:
[----:B------:R-:W-:Y:S05]  /*1c40*/  BSYNC B4 ;  /* 0x0000000000047941 */ /* 0x000fea0003800000 */
.L_x_1533:
[----:B------:R-:W-:Y:S02]  /*1c50*/  FSETP.GTU.AND P0, PT, R24, RZ, PT ;  /* 0x000000ff1800720b */ /* 0x000fe40003f0c000 */
[----:B------:R-:W-:Y:S02]  /*1c60*/  FSETP.GE.AND P1, PT, R22, RZ, PT ;  /* 0x000000ff1600720b */ /* 0x000fe40003f26000 */
[----:B------:R-:W-:Y:S02]  /*1c70*/  FSETP.GE.AND P0, PT, R3, RZ, !P0 ;  /* 0x000000ff0300720b */ /* 0x000fe40004706000 */
[----:B------:R-:W-:-:S11]  /*1c80*/  MOV R22, R4 ;  /* 0x0000000400167202 */ /* 0x000fd60000000f00 */
[----:B------:R-:W-:Y:S05]  /*1c90*/  @P0 BRA P1, `(.L_x_1535) ;  /* 0x0000016000000947 */ /* 0x000fea0000800000 */
[----:B------:R-:W-:Y:S01]  /*1ca0*/  FMUL R23, R2, R23 ;  /* 0x0000001702177220 */ /* 0x000fe20000400000 */
[----:B------:R-:W-:Y:S01]  /*1cb0*/  FADD R24, R21, R24 ;  /* 0x0000001815187221 */ /* 0x000fe20000000000 */
[----:B------:R-:W-:Y:S02]  /*1cc0*/  BSSY B1, `(.L_x_1536) ;  /* 0x000000e000017945 */ /* 0x000fe40003800000 */
[----:B------:R-:W-:-:S04]  /*1cd0*/  FFMA R31, R0, R29, -R23 ;  /* 0x0000001d001f7223 */ /* 0x000fc80000000817 */
[----:B------:R-:W-:-:S05]  /*1ce0*/  FADD R5, R31, R24 ;  /* 0x000000181f057221 */ /* 0x000fca0000000000 */
[----:B------:R-:W-:-:S04]  /*1cf0*/  IADD3 R0, R5, 0x1800000, RZ ;  /* 0x0180000005007810 */ /* 0x000fc80007ffe0ff */
[----:B------:R-:W-:-:S04]  /*1d00*/  LOP3.LUT R0, R0, 0x7f800000, RZ, 0xc0, !PT ;  /* 0x7f80000000007812 */ /* 0x000fc800078ec0ff */
[----:B------:R-:W-:-:S13]  /*1d10*/  ISETP.GT.U32.AND P0, PT, R0, 0x1ffffff, PT ;  /* 0x01ffffff0000780c */ /* 0x000fda0003f04070 */
[----:B------:R-:W-:Y:S05]  /*1d20*/  @P0 BRA `(.L_x_1537) ;  /* 0x0000003000000947 */ /* 0x000fea0003800000 */
[----:B------:R-:W-:Y:S02]  /*1d30*/  MOV R23, 0x1d50 ;  /* 0x00001d5000177802 */ /* 0x000fe40000000f00 */
[----:B-----5:R-:W-:Y:S05]  /*1d40*/  CALL.REL.NOINC `($__internal_38_$__cuda_sm20_rcp_rn_f32_slowpath) ;  /* 0x00000ef000007944 */ /* 0x020fea0003c00000 */
[----:B------:R-:W-:Y:S05]  /*1d50*/  BRA `(.L_x_1538) ;  /* 0x0000004000007947 */ /* 0x000fea0003800000 */
.L_x_1537:
[----:B------:R-:W0:Y:S02]  /*1d60*/  MUFU.RCP R24, R5 ;  /* 0x0000000500187308 */ /* 0x000e240000001000 */
[----:B0-----:R-:W-:-:S04]  /*1d70*/  FFMA R0, R5, R24, -1 ;  /* 0xbf80000005007423 */ /* 0x001fc80000000018 */
[----:B------:R-:W-:-:S04]  /*1d80*/  FADD.FTZ R3, -R0, -RZ ;  /* 0x800000ff00037221 */ /* 0x000fc80000010100 */
[----:B------:R-:W-:Y:S02]  /*1d90*/  FFMA R24, R24, R3, R24 ;  /* 0x0000000318187223 */ /* 0x000fe40000000018 */
.L_x_1538:
[----:B------:R-:W-:Y:S05]  /*1da0*/  BSYNC B1 ;  /* 0x0000000000017941 */ /* 0x000fea0003800000 */
.L_x_1536:
[-C--:B------:R-:W-:Y:S01]  /*1db0*/  FMUL R22, R21, R24.reuse ;  /* 0x0000001815167220 */ /* 0x080fe20000400000 */
[----:B------:R-:W-:-:S03]  /*1dc0*/  FMUL R24, R31, R24 ;  /* 0x000000181f187220 */ /* 0x000fc60000400000 */
[----:B------:R-:W-:-:S04]  /*1dd0*/  FADD R21, -R22, 1 ;  /* 0x3f80000016157421 */ /* 0x000fc80000000100 */
[----:B------:R-:W-:Y:S01]  /*1de0*/  FADD R21, R21, -R24 ;  /* 0x8000001815157221 */ /* 0x000fe20000000000 */
[----:B------:R-:W-:Y:S05]  /*1df0*/  BRA `(.L_x_1530) ;  /* 0x0000026000007947 */ /* 0x000fea0003800000 */
.L_x_1535:
[----:B------:R-:W-:Y:S01]  /*1e00*/  FADD R24, -R22, 1 ;  /* 0x3f80000016187421 */ /* 0x000fe20000000100 */
[----:B------:R-:W-:Y:S01]  /*1e10*/  MOV R21, RZ ;  /* 0x000000ff00157202 */ /* 0x000fe20000000f00 */
[----:B------:R-:W-:Y:S05]  /*1e20*/  BRA `(.L_x_1530) ;  /* 0x0000023000007947 */ /* 0x000fea0003800000 */
.L_x_1532:
[----:B------:R-:W-:Y:S01]  /*1e30*/  FADD R5, R2, -R31 ;  /* 0x8000001f02057221 */ /* 0x000fe20000000000 */
[----:B------:R-:W-:Y:S01]  /*1e40*/  BSSY B4, `(.L_x_1539) ;  /* 0x000000e000047945 */ /* 0x000fe20003800000 */
[----:B------:R-:W-:Y:S02]  /*1e50*/  MOV R22, RZ ;  /* 0x000000ff00167202 */ /* 0x000fe40000000f00 */
        /* <DEDUP_REMOVED lines=10> */
[----:B-----5:R-:W-:Y:S05]  /*1f00*/  CALL.REL.NOINC `($__internal_40_$__cuda_sm3x_div_rn_noftz_f32_slowpath) ;  /* 0x0000120000007944 */ /* 0x020fea0003c00000 */
[----:B------:R-:W-:Y:S02]  /*1f10*/  MOV R24, R50 ;  /* 0x0000003200187202 */ /* 0x000fe40000000f00 */
.L_x_1540:
[----:B------:R-:W-:Y:S05]  /*1f20*/  BSYNC B4 ;  /* 0x0000000000047941 */ /* 0x000fea0003800000 */
.L_x_1539:
[----:B------:R-:W-:Y:S01]  /*1f30*/  FADD R21, -R24, 1 ;  /* 0x3f80000018157421 */ /* 0x000fe20000000100 */
[----:B------:R-:W-:Y:S05]  /*1f40*/  BRA `(.L_x_1530) ;  /* 0x0000011000007947 */ /* 0x000fea0003800000 */
.L_x_1531:
        /* <DEDUP_REMOVED lines=15> */
.L_x_1542:
[----:B------:R-:W-:Y:S05]  /*2040*/  BSYNC B4 ;  /* 0x0000000000047941 */ /* 0x000fea0003800000 */
.L_x_1541:
[----:B------:R-:W-:Y:S02]  /*2050*/  FADD R21, -R22, 1 ;  /* 0x3f80000016157421 */ /* 0x000fe40000000100 */
.L_x_1530:
[----:B0-----:R-:W-:Y:S05]  /*2060*/  BSYNC B3 ;  /* 0x0000000000037941 */ /* 0x001fea0003800000 */
.L_x_1529:
[-C--:B------:R-:W-:Y:S01]  /*2070*/  FMUL R35, R35, R22.reuse ;  /* 0x0000001623237220 */ /* 0x080fe20000400000 */
[-C--:B------:R-:W-:Y:S01]  /*2080*/  FMUL R36, R36, R22.reuse ;  /* 0x0000001624247220 */ /* 0x080fe20000400000 */
[----:B------:R-:W-:Y:S01]  /*2090*/  FMUL R41, R41, R22 ;  /* 0x0000001629297220 */ /* 0x000fe20000400000 */
[----:B------:R-:W-:Y:S01]  /*20a0*/  BSSY B1, `(.L_x_1543) ;  /* 0x000001a000017945 */ /* 0x000fe20003800000 */
[-C--:B------:R-:W-:Y:S01]  /*20b0*/  FFMA R34, R34, R21.reuse, R35 ;  /* 0x0000001522227223 */ /* 0x080fe20000000023 */
[-C--:B------:R-:W-:Y:S01]  /*20c0*/  FFMA R33, R33, R21.reuse, R36 ;  /* 0x0000001521217223 */ /* 0x080fe20000000024 */
[----:B------:R-:W-:Y:S02]  /*20d0*/  FFMA R44, R44, R21, R41 ;  /* 0x000000152c2c7223 */ /* 0x000fe40000000029 */
[-C--:B------:R-:W-:Y:S01]  /*20e0*/  FFMA R37, R37, R24.reuse, R34 ;  /* 0x0000001825257223 */ /* 0x080fe20000000022 */
[-C--:B------:R-:W-:Y:S01]  /*20f0*/  FFMA R38, R38, R24.reuse, R33 ;  /* 0x0000001826267223 */ /* 0x080fe20000000021 */
[----:B------:R-:W-:-:S02]  /*2100*/  FFMA R5, R47, R24, R44 ;  /* 0x000000182f057223 */ /* 0x000fc4000000002c */
[----:B------:R-:W-:Y:S01]  /*2110*/  FADD R2, R28, -R37 ;  /* 0x800000251c027221 */ /* 0x000fe20000000000 */
[----:B------:R-:W-:Y:S01]  /*2120*/  FADD R3, R49, -R38 ;  /* 0x8000002631037221 */ /* 0x000fe20000000000 */
[----:B------:R-:W-:Y:S02]  /*2130*/  FADD R5, R26, -R5 ;  /* 0x800000051a057221 */ /* 0x000fe40000000000 */
[----:B------:R-:W-:-:S04]  /*2140*/  FMUL R0, R2, R2 ;  /* 0x0000000202007220 */ /* 0x000fc80000400000 */
        /* <DEDUP_REMOVED lines=8> */
[----:B-----5:R-:W-:Y:S05]  /*21d0*/  CALL.REL.NOINC `($__internal_39_$__cuda_sm20_sqrt_rn_f32_slowpath) ;  /* 0x00000dd000007944 */ /* 0x020fea0003c00000 */
[----:B------:R-:W-:Y:S01]  /*21e0*/  MOV R30, R29 ;  /* 0x0000001d001e7202 */ /* 0x000fe20000000f00 */
[----:B------:R-:W-:Y:S05]  /*21f0*/  BRA `(.L_x_1545) ;  /* 0x0000004000007947 */ /* 0x000fea0003800000 */
.L_x_1544:
[----:B01----:R-:W-:Y:S01]  /*2200*/  FMUL.FTZ R23, R28, R29 ;  /* 0x0000001d1c177220 */ /* 0x003fe20000410000 */
[----:B------:R-:W-:-:S03]  /*2210*/  FMUL.FTZ R0, R29, 0.5 ;  /* 0x3f0000001d007820 */ /* 0x000fc60000410000 */
[----:B------:R-:W-:-:S04]  /*2220*/  FFMA R30, -R23, R23, R28 ;  /* 0x00000017171e7223 */ /* 0x000fc8000000011c */
[----:B------:R-:W-:Y:S02]  /*2230*/  FFMA R30, R30, R0, R23 ;  /* 0x000000001e1e7223 */ /* 0x000fe40000000017 */
.L_x_1545:
[----:B------:R-:W-:Y:S05]  /*2240*/  BSYNC B1 ;  /* 0x0000000000017941 */ /* 0x000fea0003800000 */
.L_x_1543:
        /* <DEDUP_REMOVED lines=20> */
.L_x_1549:
[----:B------:R-:W-:Y:S05]  /*2390*/  BSYNC B4 ;  /* 0x0000000000047941 */ /* 0x000fea0003800000 */
.L_x_1548:
        /* <DEDUP_REMOVED lines=14> */
.L_x_1551:
[----:B------:R-:W-:Y:S05]  /*2480*/  BSYNC B4 ;  /* 0x0000000000047941 */ /* 0x000fea0003800000 */
.L_x_1550:
        /* <DEDUP_REMOVED lines=14> */
.L_x_1552:
[----:B------:R-:W-:Y:S05]  /*2570*/  BSYNC B4 ;  /* 0x0000000000047941 */ /* 0x000fea0003800000 */
.L_x_1547:
[----:B------:R-:W-:Y:S05]  /*2580*/  BSYNC B3 ;  /* 0x0000000000037941 */ /* 0x000fea0003800000 */
.L_x_1546:
[-C--:B------:R-:W-:Y:S01]  /*2590*/  FMUL R27, R27, R22.reuse ;  /* 0x000000161b1b7220 */ /* 0x080fe20000400000 */
[-C--:B------:R-:W-:Y:S01]  /*25a0*/  FMUL R2, R25, R22.reuse ;  /* 0x0000001619027220 */ /* 0x080fe20000400000 */
[----:B------:R-:W-:Y:S01]  /*25b0*/  FMUL R3, R32, R22 ;  /* 0x0000001620037220 */ /* 0x000fe20000400000 */
[----:B------:R-:W-:Y:S01]  /*25c0*/  FMUL R4, RZ, R0 ;  /* 0x00000000ff047220 */ /* 0x000fe20000400000 */
[-C--:B------:R-:W-:Y:S01]  /*25d0*/  FFMA R40, R40, R21.reuse, R27 ;  /* 0x0000001528287223 */ /* 0x080fe2000000001b */
[-C--:B------:R-:W-:Y:S01]  /*25e0*/  FFMA R2, R39, R21.reuse, R2 ;  /* 0x0000001527027223 */ /* 0x080fe20000000002 */
[----:B------:R-:W-:Y:S01]  /*25f0*/  FFMA R3, R42, R21, R3 ;  /* 0x000000152a037223 */ /* 0x000fe20000000003 */
[----:B------:R-:W-:Y:S01]  /*2600*/  FFMA R30, RZ, R23, -R0 ;  /* 0x00000017ff1e7223 */ /* 0x000fe20000000800 */
[-C--:B-----5:R-:W-:Y:S01]  /*2610*/  FFMA R40, R43, R24.reuse, R40 ;  /* 0x000000182b287223 */ /* 0x0a0fe20000000028 */
[-C--:B------:R-:W-:Y:S01]  /*2620*/  FFMA R45, R45, R24.reuse, R2 ;  /* 0x000000182d2d7223 */ /* 0x080fe20000000002 */
[----:B------:R-:W-:Y:S01]  /*2630*/  FFMA R3, R46, R24, R3 ;  /* 0x000000182e037223 */ /* 0x000fe20000000003 */
[----:B------:R-:W-:Y:S01]  /*2640*/  FADD R34, -R4, R23 ;  /* 0x0000001704227221 */ /* 0x000fe20000000100 */
[----:B------:R-:W-:Y:S01]  /*2650*/  FADD R19, -R19, R40 ;  /* 0x0000002813137221 */ /* 0x000fe20000000100 */
[----:B------:R-:W-:Y:S01]  /*2660*/  FADD R45, -R18, R45 ;  /* 0x0000002d122d7221 */ /* 0x000fe20000000100 */
[----:B------:R-:W-:Y:S01]  /*2670*/  FADD R20, -R20, R3 ;  /* 0x0000000314147221 */ /* 0x000fe20000000100 */
[----:B------:R-:W-:Y:S01]  /*2680*/  FMUL R32, R9, R30 ;  /* 0x0000001e09207220 */ /* 0x000fe20000400000 */
[----:B------:R-:W-:Y:S01]  /*2690*/  FMUL R2, R19, R26 ;  /* 0x0000001a13027220 */ /* 0x000fe20000400000 */
[----:B------:R-:W-:Y:S01]  /*26a0*/  FADD R5, R28, -0.050000000745058059692 ;  /* 0xbd4ccccd1c057421 */ /* 0x000fe20000000000 */
[----:B------:R-:W-:Y:S01]  /*26b0*/  FMUL R40, R9, R34 ;  /* 0x0000002209287220 */ /* 0x000fe20000400000 */
[----:B------:R-:W-:Y:S01]  /*26c0*/  MOV R29, c[0x0][0x448] ;  /* 0x00011200001d7a02 */ /* 0x000fe20000000f00 */
[----:B------:R-:W-:Y:S01]  /*26d0*/  FFMA R3, R45, R0, R2 ;  /* 0x000000002d037223 */ /* 0x000fe20000000002 */
[----:B------:R-:W-:Y:S01]  /*26e0*/  IMAD R17, R17, c[0x0][0x448], RZ ;  /* 0x0001120011117a24 */ /* 0x000fe200078e02ff */
[----:B------:R-:W-:Y:S01]  /*26f0*/  FMNMX R5, RZ, R5, PT ;  /* 0x00000005ff057209 */ /* 0x000fe20003800000 */
[----:B------:R-:W-:Y:S01]  /*2700*/  IMAD R27, R12, c[0x0][0x448], RZ ;  /* 0x000112000c1b7a24 */ /* 0x000fe200078e02ff */
[-C--:B------:R-:W-:Y:S01]  /*2710*/  FFMA R2, R20, R23.reuse, R3 ;  /* 0x0000001714027223 */ /* 0x080fe20000000003 */
[----:B------:R-:W-:Y:S01]  /*2720*/  FMUL R3, RZ, R23 ;  /* 0x00000017ff037220 */ /* 0x000fe20000400000 */
[----:B------:R-:W-:-:S02]  /*2730*/  IMAD R17, R16, UR19, R17 ;  /* 0x0000001310117c24 */ /* 0x000fc4000f8e0211 */
[C---:B------:R-:W-:Y:S01]  /*2740*/  FFMA R45, R2.reuse, -R0, R45 ;  /* 0x80000000022d7223 */ /* 0x040fe2000000002d */
[----:B------:R-:W-:Y:S01]  /*2750*/  FMNMX R18, RZ, R2, !PT ;  /* 0x00000002ff127209 */ /* 0x000fe20007800000 */
[C---:B------:R-:W-:Y:S01]  /*2760*/  FFMA R19, R2.reuse, -R26, R19 ;  /* 0x8000001a02137223 */ /* 0x040fe20000000013 */
[-C--:B------:R-:W-:Y:S01]  /*2770*/  FFMA R20, R2, -R23.reuse, R20 ;  /* 0x8000001702147223 */ /* 0x080fe20000000014 */
[----:B------:R-:W-:Y:S02]  /*2780*/  IMAD R27, R14, UR19, R27 ;  /* 0x000000130e1b7c24 */ /* 0x000fe4000f8e021b */
[----:B------:R-:W-:Y:S01]  /*2790*/  FMUL R2, R11, R18 ;  /* 0x000000120b027220 */ /* 0x000fe20000400000 */
[----:B------:R-:W-:Y:S01]  /*27a0*/  FFMA R18, -RZ, R23, R26 ;  /* 0x00000017ff127223 */ /* 0x000fe2000000011a */
[----:B------:R-:W-:Y:S01]  /*27b0*/  FMUL R38, R19, R32 ;  /* 0x0000002013267220 */ /* 0x000fe20000400000 */
[----:B------:R-:W-:Y:S01]  /*27c0*/  FSET.BF.LT.AND R11, R28, 0.050000000745058059692, PT ;  /* 0x3d4ccccd1c0b780a */ /* 0x000fe20003801000 */
[----:B------:R-:W-:Y:S01]  /*27d0*/  FFMA R32, RZ, R26, -R3 ;  /* 0x0000001aff207223 */ /* 0x000fe20000000803 */
[----:B------:R-:W-:Y:S01]  /*27e0*/  FMUL R36, R9, R18 ;  /* 0x0000001209247220 */ /* 0x000fe20000400000 */
[----:B------:R-:W-:Y:S01]  /*27f0*/  FMUL R42, R19, R40 ;  /* 0x00000028132a7220 */ /* 0x000fe20000400000 */
[----:B------:R-:W-:Y:S01]  /*2800*/  FFMA R28, -RZ, R26, R4 ;  /* 0x0000001aff1c7223 */ /* 0x000fe20000000104 */
[----:B------:R-:W-:Y:S01]  /*2810*/  FMUL R40, R9, R32 ;  /* 0x0000002009287220 */ /* 0x000fe20000400000 */
[C---:B------:R-:W-:Y:S01]  /*2820*/  FFMA R38, R45.reuse, R36, R38 ;  /* 0x000000242d267223 */ /* 0x040fe20000000026 */
[----:B------:R-:W-:Y:S01]  /*2830*/  FADD R36, R4, -R26 ;  /* 0x8000001a04247221 */ /* 0x000fe20000000000 */
[----:B------:R-:W-:Y:S01]  /*2840*/  FFMA R3, R2, -R11, RZ ;  /* 0x8000000b02037223 */ /* 0x000fe200000000ff */
[----:B------:R-:W-:-:S02]  /*2850*/  FFMA R45, R45, R40, R42 ;  /* 0x000000282d2d7223 */ /* 0x000fc4000000002a */
[C---:B------:R-:W-:Y:S01]  /*2860*/  FMUL R25, R9.reuse, R36 ;  /* 0x0000002409197220 */ /* 0x040fe20000400000 */
[----:B------:R-:W-:Y:S01]  /*2870*/  FFMA R19, R8, R5, R3 ;  /* 0x0000000508137223 */ /* 0x000fe20000000003 */
[----:B------:R-:W-:Y:S01]  /*2880*/  FMUL R9, R9, R28 ;  /* 0x0000001c09097220 */ /* 0x000fe20000400000 */
[----:B------:R-:W-:Y:S01]  /*2890*/  IMAD.WIDE.U32 R2, R16, R29, c[0x0][0x428] ;  /* 0x00010a0010027625 */ /* 0x000fe200078e001d */
[----:B------:R-:W-:Y:S01]  /*28a0*/  FFMA R25, R20, R25, R45 ;  /* 0x0000001914197223 */ /* 0x000fe2000000002d */
[----:B------:R-:W-:Y:S01]  /*28b0*/  FMUL R10, R10, R19 ;  /* 0x000000130a0a7220 */ /* 0x000fe20000400000 */
[----:B------:R-:W-:Y:S02]  /*28c0*/  FFMA R9, R20, R9, R38 ;  /* 0x0000000914097223 */ /* 0x000fe40000000026 */
[----:B------:R-:W-:Y:S01]  /*28d0*/  IADD3 R3, R3, R17, RZ ;  /* 0x0000001103037210 */ /* 0x000fe20007ffe0ff */
[----:B------:R-:W-:Y:S01]  /*28e0*/  FADD R4, RZ, -R10 ;  /* 0x8000000aff047221 */ /* 0x000fe20000000000 */
[----:B------:R-:W-:-:S02]  /*28f0*/  FSETP.GT.AND P1, PT, R10, R25, PT ;  /* 0x000000190a00720b */ /* 0x000fc40003f24000 */
[C---:B------:R-:W-:Y:S02]  /*2900*/  FSETP.GT.AND P0, PT, R10.reuse, R9, PT ;  /* 0x000000090a00720b */ /* 0x040fe40003f04000 */
[C---:B------:R-:W-:Y:S02]  /*2910*/  FSEL R25, R10.reuse, R25, P1 ;  /* 0x000000190a197208 */ /* 0x040fe40000800000 */
[----:B------:R-:W-:Y:S01]  /*2920*/  FSEL R9, R10, R9, P0 ;  /* 0x000000090a097208 */ /* 0x000fe20000000000 */
[----:B------:R-:W-:Y:S01]  /*2930*/  FADD R10, RZ, -R11 ;  /* 0x8000000bff0a7221 */ /* 0x000fe20000000000 */
[-C--:B------:R-:W-:Y:S02]  /*2940*/  FSETP.GEU.AND P1, PT, R25, R4.reuse, PT ;  /* 0x000000041900720b */ /* 0x080fe40003f2e000 */
[-C--:B------:R-:W-:Y:S02]  /*2950*/  FSETP.GEU.AND P0, PT, R9, R4.reuse, PT ;  /* 0x000000040900720b */ /* 0x080fe40003f0e000 */
[----:B------:R-:W-:-:S02]  /*2960*/  FSEL R25, R25, R4, !P1 ;  /* 0x0000000419197208 */ /* 0x000fc40004800000 */
[----:B------:R-:W-:Y:S01]  /*2970*/  FSEL R9, R9, R4, !P0 ;  /* 0x0000000409097208 */ /* 0x000fe20004000000 */
[----:B------:R-:W-:Y:S02]  /*2980*/  IMAD R4, R13, c[0x0][0x448], RZ ;  /* 0x000112000d047a24 */ /* 0x000fe400078e02ff */
[-C--:B------:R-:W-:Y:S01]  /*2990*/  FMUL R5, R32, R25.reuse ;  /* 0x0000001920057220 */ /* 0x080fe20000400000 */
[-C--:B------:R-:W-:Y:S01]  /*29a0*/  FMUL R17, R34, R25.reuse ;  /* 0x0000001922117220 */ /* 0x080fe20000400000 */
[----:B------:R-:W-:Y:S01]  /*29b0*/  FMUL R25, R36, R25 ;  /* 0x0000001924197220 */ /* 0x000fe20000400000 */
[----:B------:R-:W-:Y:S01]  /*29c0*/  IADD3 R6, P0, R6, UR6, RZ ;  /* 0x0000000606067c10 */ /* 0x000fe2000ff1e0ff */
[-C--:B------:R-:W-:Y:S01]  /*29d0*/  FFMA R18, R18, R9.reuse, R5 ;  /* 0x0000000912127223 */ /* 0x080fe20000000005 */
[-C--:B------:R-:W-:Y:S01]  /*29e0*/  FFMA R17, R30, R9.reuse, R17 ;  /* 0x000000091e117223 */ /* 0x080fe20000000011 */
[----:B------:R-:W-:Y:S01]  /*29f0*/  FFMA R25, R28, R9, R25 ;  /* 0x000000091c197223 */ /* 0x000fe20000000019 */
[----:B------:R-:W-:Y:S01]  /*2a00*/  IMAD R13, R15, UR19, R4 ;  /* 0x000000130f0d7c24 */ /* 0x000fe2000f8e0204 */
[-C--:B------:R-:W-:Y:S01]  /*2a10*/  FMUL R18, R18, R10.reuse ;  /* 0x0000000a12127220 */ /* 0x080fe20000400000 */
[-C--:B------:R-:W-:Y:S01]  /*2a20*/  FMUL R17, R17, R10.reuse ;  /* 0x0000000a11117220 */ /* 0x080fe20000400000 */
[----:B------:R-:W-:Y:S01]  /*2a30*/  IMAD.WIDE.U32 R4, R15, R29, c[0x0][0x428] ;  /* 0x00010a000f047625 */ /* 0x000fe200078e001d */
[----:B------:R-:W-:Y:S01]  /*2a40*/  FMUL R10, R25, R10 ;  /* 0x0000000a190a7220 */ /* 0x000fe20000400000 */
[----:B------:R-:W-:Y:S01]  /*2a50*/  FFMA R11, R19, R0, R18 ;  /* 0x00000000130b7223 */ /* 0x000fe20000000012 */
[----:B------:R-:W-:Y:S01]  /*2a60*/  IADD3.X R7, R7, UR4, RZ, P0, !PT ;  /* 0x0000000407077c10 */ /* 0x000fe200087fe4ff */
[C---:B------:R-:W-:Y:S01]  /*2a70*/  FFMA R17, R19.reuse, R26, R17 ;  /* 0x0000001a13117223 */ /* 0x040fe20000000011 */
[----:B------:R-:W-:Y:S01]  /*2a80*/  ISETP.GE.U32.AND P0, PT, R6, c[0x0][0x178], PT ;  /* 0x00005e0006007a0c */ /* 0x000fe20003f06070 */
[----:B------:R-:W-:Y:S01]  /*2a90*/  FFMA R19, R19, R23, R10 ;  /* 0x0000001713137223 */ /* 0x000fe2000000000a */
[----:B------:R-:W-:Y:S01]  /*2aa0*/  IMAD.WIDE.U32 R8, R14, R29, c[0x0][0x428] ;  /* 0x00010a000e087625 */ /* 0x000fe200078e001d */
[----:B------:R-:W-:Y:S01]  /*2ab0*/  IADD3 R5, R5, R13, RZ ;  /* 0x0000000d05057210 */ /* 0x000fe20007ffe0ff */
[-C--:B------:R-:W-:Y:S01]  /*2ac0*/  FMUL R13, R11, R21.reuse ;  /* 0x000000150b0d7220 */ /* 0x080fe20000400000 */
[-C--:B------:R-:W-:Y:S01]  /*2ad0*/  FMUL R15, R17, R21.reuse ;  /* 0x00000015110f7220 */ /* 0x080fe20000400000 */
[----:B------:R-:W-:Y:S01]  /*2ae0*/  ISETP.GE.U32.AND.EX P0, PT, R7, c[0x0][0x17c], PT, P0 ;  /* 0x00005f0007007a0c */ /* 0x000fe20003f06100 */
[----:B------:R-:W-:Y:S01]  /*2af0*/  FMUL R21, R19, R21 ;  /* 0x0000001513157220 */ /* 0x000fe20000400000 */
[-C--:B------:R-:W-:Y:S01]  /*2b00*/  FMUL R23, R11, R22.reuse ;  /* 0x000000160b177220 */ /* 0x080fe20000400000 */
[----:B------:R-:W-:Y:S01]  /*2b10*/  IADD3 R9, R9, R27, RZ ;  /* 0x0000001b09097210 */ /* 0x000fe20007ffe0ff */
[-C--:B------:R-:W-:Y:S01]  /*2b20*/  FMUL R25, R17, R22.reuse ;  /* 0x0000001611197220 */ /* 0x080fe20000400000 */
[----:B------:R-:W-:Y:S01]  /*2b30*/  FMUL R27, R19, R22 ;  /* 0x00000016131b7220 */ /* 0x000fe20000400000 */
[----:B------:R0:W-:Y:S01]  /*2b40*/  RED.E.ADD.F32.FTZ.RN.STRONG.GPU [R2.64], R13 ;  /* 0x0000000d0200798e */ /* 0x0001e2000c10e794 */
[-C--:B------:R-:W-:Y:S01]  /*2b50*/  FMUL R11, R11, R24.reuse ;  /* 0x000000180b0b7220 */ /* 0x080fe20000400000 */
[-C--:B------:R-:W-:Y:S01]  /*2b60*/  FMUL R17, R17, R24.reuse ;  /* 0x0000001811117220 */ /* 0x080fe20000400000 */
[----:B------:R-:W-:Y:S01]  /*2b70*/  FMUL R19, R19, R24 ;  /* 0x0000001813137220 */ /* 0x000fe20000400000 */
        /* <DEDUP_REMOVED lines=10> */
.L_x_1553:
[----:B------:R-:W-:Y:S05]  /*2c20*/  BSYNC B0 ;  /* 0x0000000000007941 */ /* 0x000fea0003800000 */
.L_x_1518:
[----:B------:R-:W-:Y:S05]  /*2c30*/  EXIT ;  /* 0x000000000000794d */ /* 0x000fea0003800000 */
        .weak           $__internal_38_$__cuda_sm20_rcp_rn_f32_slowpath
        .type           $__internal_38_$__cuda_sm20_rcp_rn_f32_slowpath,@function
        .size           $__internal_38_$__cuda_sm20_rcp_rn_f32_slowpath,($__internal_39_$__cuda_sm20_sqrt_rn_f32_slowpath - $__internal_38_$__cuda_sm20_rcp_rn_f32_slowpath)
$__internal_38_$__cuda_sm20_rcp_rn_f32_slowpath:
[----:B------:R-:W-:Y:S01]  /*2c40*/  SHF.L.U32 R0, R5, 0x1, RZ ;  /* 0x0000000105007819 */ /* 0x000fe200000006ff */
[----:B------:R-:W-:Y:S03]  /*2c50*/  BSSY B2, `(.L_x_1555) ;  /* 0x0000031000027945 */ /* 0x000fe60003800000 */
[----:B------:R-:W-:-:S02]  /*2c60*/  SHF.R.U32.HI R24, RZ, 0x18, R0 ;  /* 0x00000018ff187819 */ /* 0x000fc40000011600 */
[----:B------:R-:W-:Y:S02]  /*2c70*/  MOV R0, R5 ;  /* 0x0000000500007202 */ /* 0x000fe40000000f00 */
        /* <DEDUP_REMOVED lines=12> */
.L_x_1556:
        /* <DEDUP_REMOVED lines=33> */
.L_x_1558:
[----:B------:R0:W1:Y:S02]  /*2f50*/  MUFU.RCP R3, R0 ;  /* 0x0000000000037308 */ /* 0x0000640000001000 */
.L_x_1557:
[----:B------:R-:W-:Y:S05]  /*2f60*/  BSYNC B2 ;  /* 0x0000000000027941 */ /* 0x000fea0003800000 */
.L_x_1555:
[----:B-1----:R-:W-:Y:S02]  /*2f70*/  MOV R24, R3 ;  /* 0x0000000300187202 */ /* 0x002fe40000000f00 */
[----:B------:R-:W-:Y:S02]  /*2f80*/  MOV R2, R23 ;  /* 0x0000001700027202 */ /* 0x000fe40000000f00 */
[----:B------:R-:W-:-:S04]  /*2f90*/  MOV R3, 0x0 ;  /* 0x0000000000037802 */ /* 0x000fc80000000f00 */
[----:B------:R-:W-:Y:S05]  /*2fa0*/  RET.REL.NODEC R2 `(eval_triangles_body_contacts_cuda_kernel_forward) ;  /* 0xffffd05002007950 */ /* 0x000fea0003c3ffff */
        .weak           $__internal_39_$__cuda_sm20_sqrt_rn_f32_slowpath
        .type           $__internal_39_$__cuda_sm20_sqrt_rn_f32_slowpath,@function
        .size           $__internal_39_$__cuda_sm20_sqrt_rn_f32_slowpath,($__internal_40_$__cuda_sm3x_div_rn_noftz_f32_slowpath - $__internal_39_$__cuda_sm20_sqrt_rn_f32_slowpath)
$__internal_39_$__cuda_sm20_sqrt_rn_f32_slowpath:
        /* <DEDUP_REMOVED lines=19> */
.L_x_1559:
[----:B------:R-:W-:Y:S02]  /*30e0*/  MOV R34, R37 ;  /* 0x0000002500227202 */ /* 0x000fe40000000f00 */
[----:B------:R-:W-:-:S04]  /*30f0*/  MOV R35, 0x0 ;  /* 0x0000000000237802 */ /* 0x000fc80000000f00 */
[----:B------:R-:W-:Y:S05]  /*3100*/  RET.REL.NODEC R34 `(eval_triangles_body_contacts_cuda_kernel_forward) ;  /* 0xffffcef022007950 */ /* 0x000fea0003c3ffff */
        .weak           $__internal_40_$__cuda_sm3x_div_rn_noftz_f32_slowpath
        .type           $__internal_40_$__cuda_sm3x_div_rn_noftz_f32_slowpath,@function
        .size           $__internal_40_$__cuda_sm3x_div_rn_noftz_f32_slowpath,(.L_x_2036 - $__internal_40_$__cuda_sm3x_div_rn_noftz_f32_slowpath)
$__internal_40_$__cuda_sm3x_div_rn_noftz_f32_slowpath:
[----:B------:R-:W-:Y:S01]  /*3110*/  SHF.R.U32.HI R50, RZ, 0x17, R5 ;  /* 0x00000017ff327819 */ /* 0x000fe20000011605 */
[----:B------:R-:W-:Y:S03]  /*3120*/  BSSY B1, `(.L_x_1560) ;  /* 0x0000062000017945 */ /* 0x000fe60003800000 */
[----:B------:R-:W-:Y:S02]  /*3130*/  LOP3.LUT R54, R50, 0xff, RZ, 0xc0, !PT ;  /* 0x000000ff32367812 */ /* 0x000fe400078ec0ff */
[----:B------:R-:W-:Y:S02]  /*3140*/  SHF.R.U32.HI R50, RZ, 0x17, R4 ;  /* 0x00000017ff327819 */ /* 0x000fe40000011604 */
[----:B------:R-:W-:Y:S02]  /*3150*/  IADD3 R52, R54, -0x1, RZ ;  /* 0xffffffff36347810 */ /* 0x000fe40007ffe0ff */
[----:B------:R-:W-:-:S02]  /*3160*/  LOP3.LUT R53, R50, 0xff, RZ, 0xc0, !PT ;  /* 0x000000ff32357812 */ /* 0x000fc400078ec0ff */
[----:B------:R-:W-:Y:S02]  /*3170*/  ISETP.GT.U32.AND P0, PT, R52, 0xfd, PT ;  /* 0x000000fd3400780c */ /* 0x000fe40003f04070 */
[----:B------:R-:W-:-:S04]  /*3180*/  IADD3 R51, R53, -0x1, RZ ;  /* 0xffffffff35337810 */ /* 0x000fc80007ffe0ff */
        /* <DEDUP_REMOVED lines=26> */
.L_x_1561:
        /* <DEDUP_REMOVED lines=51> */
.L_x_1568:
[----:B------:R-:W-:-:S04]  /*3660*/  LOP3.LUT R4, R4, 0x80000000, RZ, 0xc0, !PT ;  /* 0x8000000004047812 */ /* 0x000fc800078ec0ff */
[----:B------:R-:W-:Y:S01]  /*3670*/  LOP3.LUT R4, R4, 0x7f800000, RZ, 0xfc, !PT ;  /* 0x7f80000004047812 */ /* 0x000fe200078efcff */
[----:B------:R-:W-:Y:S05]  /*3680*/  BRA `(.L_x_1569) ;  /* 0x0000001000007947 */ /* 0x000fea0003800000 */
.L_x_1567:
[----:B------:R-:W-:Y:S02]  /*3690*/  LEA R4, R55, R4, 0x17 ;  /* 0x0000000437047211 */ /* 0x000fe400078eb8ff */
.L_x_1569:
[----:B------:R-:W-:Y:S05]  /*36a0*/  BSYNC B2 ;  /* 0x0000000000027941 */ /* 0x000fea0003800000 */
.L_x_1566:
[----:B------:R-:W-:Y:S05]  /*36b0*/  BRA `(.L_x_1570) ;  /* 0x0000008000007947 */ /* 0x000fea0003800000 */
.L_x_1565:
[----:B------:R-:W-:-:S04]  /*36c0*/  LOP3.LUT R4, R5, 0x80000000, R4, 0x48, !PT ;  /* 0x8000000005047812 */ /* 0x000fc800078e4804 */
[----:B------:R-:W-:Y:S01]  /*36d0*/  LOP3.LUT R4, R4, 0x7f800000, RZ, 0xfc, !PT ;  /* 0x7f80000004047812 */ /* 0x000fe200078efcff */
[----:B------:R-:W-:Y:S05]  /*36e0*/  BRA `(.L_x_1570) ;  /* 0x0000005000007947 */ /* 0x000fea0003800000 */
.L_x_1564:
[----:B------:R-:W-:Y:S01]  /*36f0*/  LOP3.LUT R4, R5, 0x80000000, R4, 0x48, !PT ;  /* 0x8000000005047812 */ /* 0x000fe200078e4804 */
[----:B------:R-:W-:Y:S05]  /*3700*/  BRA `(.L_x_1570) ;  /* 0x0000003000007947 */ /* 0x000fea0003800000 */
.L_x_1563:
[----:B------:R-:W0:Y:S01]  /*3710*/  MUFU.RSQ R4, -QNAN ;  /* 0xffc0000000047908 */ /* 0x000e220000001400 */
[----:B------:R-:W-:Y:S05]  /*3720*/  BRA `(.L_x_1570) ;  /* 0x0000001000007947 */ /* 0x000fea0003800000 */
.L_x_1562:
[----:B------:R-:W-:Y:S02]  /*3730*/  FADD.FTZ R4, R4, R5 ;  /* 0x0000000504047221 */ /* 0x000fe40000010000 */
.L_x_1570:
[----:B------:R-:W-:Y:S05]  /*3740*/  BSYNC B1 ;  /* 0x0000000000017941 */ /* 0x000fea0003800000 */
.L_x_1560:
[----:B0-----:R-:W-:Y:S02]  /*3750*/  MOV R50, R4 ;  /* 0x0000000400327202 */ /* 0x001fe40000000f00 */
[----:B------:R-:W-:Y:S02]  /*3760*/  MOV R4, R48 ;  /* 0x0000003000047202 */ /* 0x000fe40000000f00 */
[----:B------:R-:W-:-:S04]  /*3770*/  MOV R5, 0x0 ;  /* 0x0000000000057802 */ /* 0x000fc80000000f00 */
[----:B------:R-:W-:Y:S05]  /*3780*/  RET.REL.NODEC R4 `(eval_triangles_body_contacts_cuda_kernel_forward) ;  /* 0xffffc87004007950 */ /* 0x000fea0003c3ffff */
.L_x_1571:
        /* <DEDUP_REMOVED lines=15> */
.L_x_2036:


//--------------------- .text.eval_triangles_contact_cuda_kernel_backward --------------------------
	.section	.text.eval_triangles_contact_cuda_kernel_backward,"ax",@progbits
	.sectioninfo	@"SHI_REGISTERS=85"
	.align	128
        .global         eval_triangles_contact_cuda_kernel_backward
        .type           eval_triangles_contact_cuda_kernel_backward,@function
        .size           eval_triangles_contact_cuda_kernel_backward,(.L_x_2039 - eval_triangles_contact_cuda_kernel_backward)
        .other          eval_triangles_contact_cuda_kernel_backward,@"STO_CUDA_ENTRY STV_DEFAULT"
eval_triangles_contact_cuda_kernel_backward:
.text.eval_triangles_contact_cuda_kernel_backward:
        /* <DEDUP_REMOVED lines=12> */
[----:B------:R-:W-:Y:S02]  /*00c0*/  ULDC.64 UR16, c[0x0][0x2c0] ;  /* 0x0000b00000107ab9 */ /* 0x000fe40000000a00 */
[----:B------:R-:W-:Y:S02]  /*00d0*/  UIMAD.WIDE.U32 UR10, UR10, UR11, URZ ;  /* 0x0000000b0a0a72a5 */ /* 0x000fe4000f8e003f */
[----:B------:R-:W-:Y:S02]  /*00e0*/  ULDC.64 UR6, c[0x0][0x450] ;  /* 0x0001140000067ab9 */ /* 0x000fe40000000a00 */
[----:B------:R-:W-:-:S02]  /*00f0*/  USHF.R.S32.HI UR22, URZ, 0x1f, UR17 ;  /* 0x0000001f3f167899 */ /* 0x000fc40008011411 */
[----:B------:R-:W-:Y:S02]  /*0100*/  UIMAD.WIDE UR8, UR17, 0x4, URZ ;  /* 0x00000004110878a5 */ /* 0x000fe4000f8e023f */
[----:B------:R-:W-:Y:S02]  /*0110*/  ULDC.64 UR12, c[0x0][0x218] ;  /* 0x00008600000c7ab9 */ /* 0x000fe40000000a00 */
[----:B------:R-:W-:Y:S02]  /*0120*/  ULDC UR5, c[0x0][0x1a8] ;  /* 0x00006a0000057ab9 */ /* 0x000fe40000000800 */
[----:B------:R-:W-:Y:S02]  /*0130*/  ULDC UR14, c[0x0][0x338] ;  /* 0x0000ce00000e7ab9 */ /* 0x000fe40000000800 */
[----:B------:R-:W-:Y:S02]  /*0140*/  UMOV UR4, URZ ;  /* 0x0000003f00047c82 */ /* 0x000fe40008000000 */
[----:B------:R-:W-:-:S02]  /*0150*/  ULDC UR17, c[0x0][0x488] ;  /* 0x0001220000117ab9 */ /* 0x000fc40000000800 */
[----:B------:R-:W-:Y:S02]  /*0160*/  ULDC UR18, c[0x0][0x2f8] ;  /* 0x0000be0000127ab9 */ /* 0x000fe40000000800 */
[----:B------:R-:W-:Y:S02]  /*0170*/  USHF.R.S32.HI UR15, URZ, 0x1f, UR6 ;  /* 0x0000001f3f0f7899 */ /* 0x000fe40008011406 */
[----:B------:R-:W-:Y:S02]  /*0180*/  USHF.R.S32.HI UR19, URZ, 0x1f, UR7 ;  /* 0x0000001f3f137899 */ /* 0x000fe40008011407 */
[----:B------:R-:W-:Y:S02]  /*0190*/  USHF.R.S32.HI UR12, URZ, 0x1f, UR12 ;  /* 0x0000001f3f0c7899 */ /* 0x000fe4000801140c */
[----:B------:R-:W-:Y:S02]  /*01a0*/  USHF.R.S32.HI UR13, URZ, 0x1f, UR13 ;  /* 0x0000001f3f0d7899 */ /* 0x000fe4000801140d */
[----:B------:R-:W-:-:S02]  /*01b0*/  UIMAD.WIDE UR6, UR7, 0x4, URZ ;  /* 0x00000004070678a5 */ /* 0x000fc4000f8e023f */
[----:B------:R-:W-:Y:S02]  /*01c0*/  USHF.R.S32.HI UR16, URZ, 0x1f, UR16 ;  /* 0x0000001f3f107899 */ /* 0x000fe40008011410 */
[----:B------:R-:W-:Y:S02]  /*01d0*/  USHF.R.S32.HI UR5, URZ, 0x1f, UR5 ;  /* 0x0000001f3f057899 */ /* 0x000fe40008011405 */
[----:B------:R-:W-:Y:S02]  /*01e0*/  USHF.R.S32.HI UR14, URZ, 0x1f, UR14 ;  /* 0x0000001f3f0e7899 */ /* 0x000fe4000801140e */
[----:B------:R-:W-:Y:S02]  /*01f0*/  USHF.R.S32.HI UR17, URZ, 0x1f, UR17 ;  /* 0x0000001f3f117899 */ /* 0x000fe40008011411 */
[----:B------:R-:W-:Y:S02]  /*0200*/  USHF.R.S32.HI UR18, URZ, 0x1f, UR18 ;  /* 0x0000001f3f127899 */ /* 0x000fe40008011412 */
[----:B------:R-:W-:-:S02]  /*0210*/  UIADD3 UR4, UR11, UR4, URZ ;  /* 0x000000040b047290 */ /* 0x000fc4000fffe03f */
[----:B------:R-:W-:Y:S02]  /*0220*/  ULDC.64 UR20, c[0x0][0x118] ;  /* 0x0000460000147ab9 */ /* 0x000fe40000000a00 */
.L_x_1656:
[----:B01----:R-:W-:-:S04]  /*0230*/  IABS R5, c[0x0][0x180] ;  /* 0x0000600000057a13 */ /* 0x003fc80000000000 */
        /* <DEDUP_REMOVED lines=9> */
[----:B------:R-:W-:Y:S01]  /*02d0*/  IMAD.HI.U32 R42, R3, R4, RZ ;  /* 0x00000004032a7227 */ /* 0x000fe200078e00ff */
[----:B------:R-:W-:-:S04]  /*02e0*/  MOV R3, c[0x0][0x218] ;  /* 0x0000860000037a02 */ /* 0x000fc80000000f00 */
        /* <DEDUP_REMOVED lines=12> */
[----:B------:R-:W-:Y:S01]  /*03b0*/  SHF.R.S32.HI R0, RZ, 0x1f, R42 ;  /* 0x0000001fff007819 */ /* 0x000fe2000001142a */
[----:B------:R-:W-:-:S04]  /*03c0*/  IMAD.WIDE.U32 R2, R42, R3, c[0x0][0x1f8] ;  /* 0x00007e002a027625 */ /* 0x000fc800078e0003 */
[----:B------:R-:W-:Y:S01]  /*03d0*/  IMAD R5, R0, c[0x0][0x218], RZ ;  /* 0x0000860000057a24 */ /* 0x000fe200078e02ff */
[----:B------:R-:W-:-:S03]  /*03e0*/  IADD3 R4, P0, R2, c[0x0][0x21c], RZ ;  /* 0x0000870002047a10 */ /* 0x000fc60007f1e0ff */
[----:B------:R-:W-:-:S05]  /*03f0*/  IMAD R5, R42, UR12, R5 ;  /* 0x0000000c2a057c24 */ /* 0x000fca000f8e0205 */
[----:B------:R-:W-:-:S04]  /*0400*/  IADD3 R3, R3, R5, RZ ;  /* 0x0000000503037210 */ /* 0x000fc80007ffe0ff */
[----:B------:R-:W-:Y:S01]  /*0410*/  IADD3.X R5, R3, UR13, RZ, P0, !PT ;  /* 0x0000000d03057c10 */ /* 0x000fe200087fe4ff */
[----:B------:R0:W2:Y:S01]  /*0420*/  LDG.E R43, [R2.64] ;  /* 0x00000014022b7981 */ /* 0x0000a2000c1e1900 */
[----:B------:R-:W-:-:S03]  /*0430*/  IADD3 R6, P0, R4, c[0x0][0x21c], RZ ;  /* 0x0000870004067a10 */ /* 0x000fc60007f1e0ff */
[----:B------:R1:W3:Y:S01]  /*0440*/  LDG.E R45, [R4.64] ;  /* 0x00000014042d7981 */ /* 0x0002e2000c1e1900 */
[----:B------:R-:W-:-:S05]  /*0450*/  IADD3.X R7, R5, UR13, RZ, P0, !PT ;  /* 0x0000000d05077c10 */ /* 0x000fca00087fe4ff */
[----:B------:R-:W4:Y:S01]  /*0460*/  LDG.E R41, [R6.64] ;  /* 0x0000001406297981 */ /* 0x000f22000c1e1900 */
[----:B------:R-:W-:-:S05]  /*0470*/  IADD3 R40, -R42, RZ, RZ ;  /* 0x000000ff2a287210 */ /* 0x000fca0007ffe1ff */
[----:B------:R-:W-:-:S05]  /*0480*/  IMAD R40, R40, c[0x0][0x180], R44 ;  /* 0x0000600028287a24 */ /* 0x000fca00078e022c */
[----:B------:R-:W-:Y:S01]  /*0490*/  SHF.R.S32.HI R39, RZ, 0x1f, R40 ;  /* 0x0000001fff277819 */ /* 0x000fe20000011428 */
[----:B------:R-:W-:-:S04]  /*04a0*/  IMAD.WIDE.U32 R16, R40, c[0x0][0x1a8], RZ ;  /* 0x00006a0028107a25 */ /* 0x000fc800078e00ff */
[----:B-1----:R-:W-:Y:S01]  /*04b0*/  IMAD R5, R39, c[0x0][0x1a8], RZ ;  /* 0x00006a0027057a24 */ /* 0x002fe200078e02ff */
[----:B------:R-:W-:-:S03]  /*04c0*/  IADD3 R44, P0, R44, UR10, RZ ;  /* 0x0000000a2c2c7c10 */ /* 0x000fc6000ff1e0ff */
[----:B------:R-:W-:Y:S01]  /*04d0*/  IMAD R5, R40, UR5, R5 ;  /* 0x0000000528057c24 */ /* 0x000fe2000f8e0205 */
[----:B------:R-:W-:Y:S01]  /*04e0*/  IADD3.X R47, R47, UR4, RZ, P0, !PT ;  /* 0x000000042f2f7c10 */ /* 0x000fe200087fe4ff */
[----:B------:R-:W-:Y:S01]  /*04f0*/  YIELD ;  /* 0x0000000000007946 */ /* 0x000fe20003800000 */
[----:B------:R-:W-:Y:S01]  /*0500*/  ISETP.GE.U32.AND P0, PT, R44, c[0x0][0x178], PT ;  /* 0x00005e002c007a0c */ /* 0x000fe20003f06070 */
[----:B------:R-:W-:Y:S01]  /*0510*/  BSSY B0, `(.L_x_1573) ;  /* 0x00003cb000007945 */ /* 0x000fe20003800000 */
[----:B0-----:R-:W-:Y:S02]  /*0520*/  IADD3 R2, P2, R16, c[0x0][0x188], RZ ;  /* 0x0000620010027a10 */ /* 0x001fe40007f5e0ff */
[----:B------:R-:W-:Y:S01]  /*0530*/  IADD3 R38, R17, R5, RZ ;  /* 0x0000000511267210 */ /* 0x000fe20007ffe0ff */
[----:B------:R-:W-:Y:S01]  /*0540*/  CS2R R62, SRZ ;  /* 0x00000000003e7805 */ /* 0x000fe2000001ff00 */
[----:B------:R-:W-:Y:S02]  /*0550*/  ISETP.GE.U32.AND.EX P0, PT, R47, c[0x0][0x17c], PT, P0 ;  /* 0x00005f002f007a0c */ /* 0x000fe40003f06100 */
[----:B------:R-:W-:-:S02]  /*0560*/  IADD3.X R3, R38, c[0x0][0x18c], RZ, P2, !PT ;  /* 0x0000630026037a10 */ /* 0x000fc400017fe4ff */
[----:B------:R-:W-:Y:S02]  /*0570*/  MOV R61, RZ ;  /* 0x000000ff003d7202 */ /* 0x000fe40000000f00 */
[----:B---3--:R-:W-:-:S04]  /*0580*/  ISETP.NE.AND P1, PT, R45, R40, PT ;  /* 0x000000282d00720c */ /* 0x008fc80003f25270 */
[----:B--2---:R-:W-:-:S04]  /*0590*/  ISETP.EQ.OR P1, PT, R43, R40, !P1 ;  /* 0x000000282b00720c */ /* 0x004fc80004f22670 */
[----:B----4-:R-:W-:-:S13]  /*05a0*/  ISETP.EQ.OR P1, PT, R41, R40, P1 ;  /* 0x000000282900720c */ /* 0x010fda0000f22670 */
[----:B------:R-:W-:Y:S05]  /*05b0*/  @P1 BRA `(.L_x_1574) ;  /* 0x00003c0000001947 */ /* 0x000fea0003800000 */
[----:B------:R-:W-:Y:S01]  /*05c0*/  SHF.R.S32.HI R37, RZ, 0x1f, R43 ;  /* 0x0000001fff257819 */ /* 0x000fe2000001142b */
[----:B------:R-:W-:Y:S01]  /*05d0*/  IMAD.WIDE.U32 R18, R43, c[0x0][0x1a8], RZ ;  /* 0x00006a002b127a25 */ /* 0x000fe200078e00ff */
[----:B------:R-:W-:Y:S01]  /*05e0*/  SHF.R.S32.HI R36, RZ, 0x1f, R45 ;  /* 0x0000001fff247819 */ /* 0x000fe2000001142d */
[----:B------:R-:W2:Y:S01]  /*05f0*/  LDG.E R31, [R2.64+0x4] ;  /* 0x00000414021f7981 */ /* 0x000ea2000c1e1900 */
[----:B------:R-:W-:Y:S01]  /*0600*/  SHF.R.S32.HI R35, RZ, 0x1f, R41 ;  /* 0x0000001fff237819 */ /* 0x000fe20000011429 */
[----:B------:R-:W-:Y:S01]  /*0610*/  IMAD R0, R37, c[0x0][0x1a8], RZ ;  /* 0x00006a0025007a24 */ /* 0x000fe200078e02ff */
[----:B------:R-:W-:Y:S01]  /*0620*/  IADD3 R6, P1, R18, c[0x0][0x188], RZ ;  /* 0x0000620012067a10 */ /* 0x000fe20007f3e0ff */
[----:B------:R-:W-:Y:S01]  /*0630*/  IMAD R4, R36, c[0x0][0x1a8], RZ ;  /* 0x00006a0024047a24 */ /* 0x000fe200078e02ff */
[----:B------:R-:W3:Y:S01]  /*0640*/  LDG.E R30, [R2.64] ;  /* 0x00000014021e7981 */ /* 0x000ee2000c1e1900 */
[----:B------:R-:W-:Y:S02]  /*0650*/  IMAD R8, R35, c[0x0][0x1a8], RZ ;  /* 0x00006a0023087a24 */ /* 0x000fe400078e02ff */
[----:B------:R-:W-:Y:S01]  /*0660*/  IMAD.WIDE.U32 R20, R45, c[0x0][0x1a8], RZ ;  /* 0x00006a002d147a25 */ /* 0x000fe200078e00ff */
[----:B------:R0:W4:Y:S03]  /*0670*/  LDG.E R27, [R2.64+0x8] ;  /* 0x00000814021b7981 */ /* 0x000126000c1e1900 */
[----:B------:R-:W-:-:S02]  /*0680*/  IMAD R5, R43, UR5, R0 ;  /* 0x000000052b057c24 */ /* 0x000fc4000f8e0200 */
[----:B------:R-:W-:Y:S02]  /*0690*/  IMAD R33, R45, UR5, R4 ;  /* 0x000000052d217c24 */ /* 0x000fe4000f8e0204 */
[----:B------:R-:W-:Y:S01]  /*06a0*/  IMAD.WIDE.U32 R22, R41, c[0x0][0x1a8], RZ ;  /* 0x00006a0029167a25 */ /* 0x000fe200078e00ff */
[----:B------:R-:W-:Y:S02]  /*06b0*/  IADD3 R34, R19, R5, RZ ;  /* 0x0000000513227210 */ /* 0x000fe40007ffe0ff */
[----:B------:R-:W-:Y:S01]  /*06c0*/  IADD3 R33, R21, R33, RZ ;  /* 0x0000002115217210 */ /* 0x000fe20007ffe0ff */
[----:B------:R-:W-:Y:S01]  /*06d0*/  IMAD R7, R41, UR5, R8 ;  /* 0x0000000529077c24 */ /* 0x000fe2000f8e0208 */
[----:B------:R-:W-:Y:S02]  /*06e0*/  IADD3 R8, P2, R20, c[0x0][0x188], RZ ;  /* 0x0000620014087a10 */ /* 0x000fe40007f5e0ff */
[----:B------:R-:W-:Y:S02]  /*06f0*/  IADD3 R10, P3, R22, c[0x0][0x188], RZ ;  /* 0x00006200160a7a10 */ /* 0x000fe40007f7e0ff */
[----:B------:R-:W-:-:S02]  /*0700*/  IADD3 R32, R23, R7, RZ ;  /* 0x0000000717207210 */ /* 0x000fc40007ffe0ff */
[----:B------:R-:W-:Y:S02]  /*0710*/  IADD3.X R7, R34, c[0x0][0x18c], RZ, P1, !PT ;  /* 0x0000630022077a10 */ /* 0x000fe40000ffe4ff */
[----:B------:R-:W-:Y:S02]  /*0720*/  IADD3.X R9, R33, c[0x0][0x18c], RZ, P2, !PT ;  /* 0x0000630021097a10 */ /* 0x000fe400017fe4ff */
[----:B------:R-:W-:Y:S01]  /*0730*/  IADD3.X R11, R32, c[0x0][0x18c], RZ, P3, !PT ;  /* 0x00006300200b7a10 */ /* 0x000fe20001ffe4ff */
[----:B------:R-:W2:Y:S04]  /*0740*/  LDG.E R28, [R6.64+0x4] ;  /* 0x00000414061c7981 */ /* 0x000ea8000c1e1900 */
[----:B------:R-:W5:Y:S04]  /*0750*/  LDG.E R54, [R8.64+0x4] ;  /* 0x0000041408367981 */ /* 0x000f68000c1e1900 */
[----:B------:R-:W3:Y:S04]  /*0760*/  LDG.E R50, [R10.64+0x4] ;  /* 0x000004140a327981 */ /* 0x000ee8000c1e1900 */
[----:B------:R-:W4:Y:S04]  /*0770*/  LDG.E R29, [R6.64] ;  /* 0x00000014061d7981 */ /* 0x000f28000c1e1900 */
[----:B------:R-:W4:Y:S04]  /*0780*/  LDG.E R49, [R8.64] ;  /* 0x0000001408317981 */ /* 0x000f28000c1e1900 */
[----:B------:R-:W4:Y:S04]  /*0790*/  LDG.E R48, [R10.64] ;  /* 0x000000140a307981 */ /* 0x000f28000c1e1900 */
[----:B------:R1:W4:Y:S04]  /*07a0*/  LDG.E R26, [R6.64+0x8] ;  /* 0x00000814061a7981 */ /* 0x000328000c1e1900 */
[----:B------:R-:W4:Y:S04]  /*07b0*/  LDG.E R52, [R8.64+0x8] ;  /* 0x0000081408347981 */ /* 0x000f28000c1e1900 */
[----:B------:R-:W4:Y:S01]  /*07c0*/  LDG.E R46, [R10.64+0x8] ;  /* 0x000008140a2e7981 */ /* 0x000f22000c1e1900 */
[----:B------:R-:W-:Y:S01]  /*07d0*/  BSSY B4, `(.L_x_1575) ;  /* 0x0000097000047945 */ /* 0x000fe20003800000 */
[----:B------:R-:W-:-:S02]  /*07e0*/  MOV R56, RZ ;  /* 0x000000ff00387202 */ /* 0x000fc40000000f00 */
[----:B------:R-:W-:Y:S01]  /*07f0*/  MOV R58, RZ ;  /* 0x000000ff003a7202 */ /* 0x000fe20000000f00 */
[--C-:B--2---:R-:W-:Y:S01]  /*0800*/  FADD R0, R31, -R28.reuse ;  /* 0x8000001c1f007221 */ /* 0x104fe20000000000 */
[----:B-----5:R-:W-:Y:S01]  /*0810*/  FADD R25, R54, -R28 ;  /* 0x8000001c36197221 */ /* 0x020fe20000000000 */
[----:B---3--:R-:W-:-:S03]  /*0820*/  FADD R5, -R28, R50 ;  /* 0x000000321c057221 */ /* 0x008fc60000000100 */
[-C--:B------:R-:W-:Y:S01]  /*0830*/  FMUL R15, R25, R0.reuse ;  /* 0x00000000190f7220 */ /* 0x080fe20000400000 */
[--C-:B----4-:R-:W-:Y:S01]  /*0840*/  FADD R13, R30, -R29.reuse ;  /* 0x8000001d1e0d7221 */ /* 0x110fe20000000000 */
[----:B0-----:R-:W-:Y:S01]  /*0850*/  FMUL R3, R5, R0 ;  /* 0x0000000005037220 */ /* 0x001fe20000400000 */
[----:B------:R-:W-:Y:S01]  /*0860*/  FADD R24, R49, -R29 ;  /* 0x8000001d31187221 */ /* 0x000fe20000000000 */
[----:B------:R-:W-:-:S03]  /*0870*/  FADD R4, -R29, R48 ;  /* 0x000000301d047221 */ /* 0x000fc60000000100 */
[-C--:B------:R-:W-:Y:S01]  /*0880*/  FFMA R2, R24, R13.reuse, R15 ;  /* 0x0000000d18027223 */ /* 0x080fe2000000000f */
[----:B-1----:R-:W-:Y:S01]  /*0890*/  FFMA R6, R4, R13, R3 ;  /* 0x0000000d04067223 */ /* 0x002fe20000000003 */
[--C-:B------:R-:W-:Y:S01]  /*08a0*/  FADD R0, R27, -R26.reuse ;  /* 0x8000001a1b007221 */ /* 0x100fe20000000000 */
[----:B------:R-:W-:Y:S01]  /*08b0*/  FADD R15, R52, -R26 ;  /* 0x8000001a340f7221 */ /* 0x000fe20000000000 */
[----:B------:R-:W-:-:S03]  /*08c0*/  FADD R3, -R26, R46 ;  /* 0x0000002e1a037221 */ /* 0x000fc60000000100 */
[-C--:B------:R-:W-:Y:S01]  /*08d0*/  FFMA R2, R15, R0.reuse, R2 ;  /* 0x000000000f027223 */ /* 0x080fe20000000002 */
[----:B------:R-:W-:-:S04]  /*08e0*/  FFMA R0, R3, R0, R6 ;  /* 0x0000000003007223 */ /* 0x000fc80000000006 */
[----:B------:R-:W-:Y:S02]  /*08f0*/  FSETP.LE.AND P2, PT, R2, RZ, PT ;  /* 0x000000ff0200720b */ /* 0x000fe40003f43000 */
[----:B------:R-:W-:Y:S02]  /*0900*/  FSETP.GTU.AND P1, PT, R0, RZ, PT ;  /* 0x000000ff0000720b */ /* 0x000fe40003f2c000 */
[----:B------:R-:W-:-:S11]  /*0910*/  MOV R6, 0x3f800000 ;  /* 0x3f80000000067802 */ /* 0x000fd60000000f00 */
[----:B------:R-:W-:Y:S05]  /*0920*/  @!P1 BRA P2, `(.L_x_1576) ;  /* 0x0000081000009947 */ /* 0x000fea0001000000 */
[----:B------:R-:W-:Y:S01]  /*0930*/  FADD R6, R31, -R54 ;  /* 0x800000361f067221 */ /* 0x000fe20000000000 */
[----:B------:R-:W-:Y:S01]  /*0940*/  FADD R7, R30, -R49 ;  /* 0x800000311e077221 */ /* 0x000fe20000000000 */
[----:B------:R-:W-:Y:S01]  /*0950*/  FADD R8, R27, -R52 ;  /* 0x800000341b087221 */ /* 0x000fe20000000000 */
[----:B------:R-:W-:Y:S01]  /*0960*/  MOV R58, RZ ;  /* 0x000000ff003a7202 */ /* 0x000fe20000000f00 */
[-C--:B------:R-:W-:Y:S01]  /*0970*/  FMUL R9, R25, R6.reuse ;  /* 0x0000000619097220 */ /* 0x080fe20000400000 */
[----:B------:R-:W-:Y:S01]  /*0980*/  FMUL R11, R5, R6 ;  /* 0x00000006050b7220 */ /* 0x000fe20000400000 */
[----:B------:R-:W-:Y:S02]  /*0990*/  MOV R56, 0x3f800000 ;  /* 0x3f80000000387802 */ /* 0x000fe40000000f00 */
[-C--:B------:R-:W-:Y:S01]  /*09a0*/  FFMA R6, R24, R7.reuse, R9 ;  /* 0x0000000718067223 */ /* 0x080fe20000000009 */
[----:B------:R-:W-:-:S03]  /*09b0*/  FFMA R10, R4, R7, R11 ;  /* 0x00000007040a7223 */ /* 0x000fc6000000000b */
        /* <DEDUP_REMOVED lines=50> */
[----:B------:R-:W-:Y:S05]  /*0ce0*/  CALL.REL.NOINC `($__internal_43_$__cuda_sm3x_div_rn_noftz_f32_slowpath) ;  /* 0x00003e6000007944 */ /* 0x000fea0003c00000 */
[----:B0-----:R-:W-:Y:S02]  /*0cf0*/  MOV R56, R11 ;  /* 0x0000000b00387202 */ /* 0x001fe40000000f00 */
.L_x_1580:
[----:B------:R-:W-:Y:S05]  /*0d00*/  BSYNC B5 ;  /* 0x0000000000057941 */ /* 0x000fea0003800000 */
.L_x_1579:
[----:B------:R-:W-:Y:S02]  /*0d10*/  FSETP.GTU.AND P1, PT, R8, RZ, PT ;  /* 0x000000ff0800720b */ /* 0x000fe40003f2c000 */
[----:B------:R-:W-:Y:S02]  /*0d20*/  FSETP.GE.AND P2, PT, R53, RZ, PT ;  /* 0x000000ff3500720b */ /* 0x000fe40003f46000 */
[----:B------:R-:W-:-:S13]  /*0d30*/  FSETP.GE.AND P1, PT, R6, RZ, !P1 ;  /* 0x000000ff0600720b */ /* 0x000fda0004f26000 */
        /* <DEDUP_REMOVED lines=11> */
[----:B------:R-:W-:Y:S05]  /*0df0*/  CALL.REL.NOINC `($__internal_41_$__cuda_sm20_rcp_rn_f32_slowpath) ;  /* 0x0000387000007944 */ /* 0x000fea0003c00000 */
[----:B------:R-:W-:Y:S01]  /*0e00*/  MOV R58, R11 ;  /* 0x0000000b003a7202 */ /* 0x000fe20000000f00 */
[----:B------:R-:W-:Y:S05]  /*0e10*/  BRA `(.L_x_1584) ;  /* 0x0000004000007947 */ /* 0x000fea0003800000 */
.L_x_1583:
[----:B------:R-:W0:Y:S02]  /*0e20*/  MUFU.RCP R58, R12 ;  /* 0x0000000c003a7308 */ /* 0x000e240000001000 */
[----:B0-----:R-:W-:-:S04]  /*0e30*/  FFMA R6, R12, R58, -1 ;  /* 0xbf8000000c067423 */ /* 0x001fc8000000003a */
[----:B------:R-:W-:-:S04]  /*0e40*/  FADD.FTZ R9, -R6, -RZ ;  /* 0x800000ff06097221 */ /* 0x000fc80000010100 */
[----:B------:R-:W-:Y:S02]  /*0e50*/  FFMA R58, R58, R9, R58 ;  /* 0x000000093a3a7223 */ /* 0x000fe4000000003a */
.L_x_1584:
[----:B------:R-:W-:Y:S05]  /*0e60*/  BSYNC B3 ;  /* 0x0000000000037941 */ /* 0x000fea0003800000 */
.L_x_1582:
[-C--:B------:R-:W-:Y:S01]  /*0e70*/  FMUL R56, R7, R58.reuse ;  /* 0x0000003a07387220 */ /* 0x080fe20000400000 */
[----:B------:R-:W-:-:S03]  /*0e80*/  FMUL R58, R51, R58 ;  /* 0x0000003a333a7220 */ /* 0x000fc60000400000 */
[----:B------:R-:W-:-:S04]  /*0e90*/  FADD R7, -R56, 1 ;  /* 0x3f80000038077421 */ /* 0x000fc80000000100 */
[----:B------:R-:W-:Y:S01]  /*0ea0*/  FADD R6, R7, -R58 ;  /* 0x8000003a07067221 */ /* 0x000fe20000000000 */
[----:B------:R-:W-:Y:S05]  /*0eb0*/  BRA `(.L_x_1576) ;  /* 0x0000028000007947 */ /* 0x000fea0003800000 */
.L_x_1581:
[----:B------:R-:W-:Y:S01]  /*0ec0*/  FADD R58, -R56, 1 ;  /* 0x3f800000383a7421 */ /* 0x000fe20000000100 */
[----:B------:R-:W-:Y:S01]  /*0ed0*/  MOV R6, RZ ;  /* 0x000000ff00067202 */ /* 0x000fe20000000f00 */
[----:B------:R-:W-:Y:S05]  /*0ee0*/  BRA `(.L_x_1576) ;  /* 0x0000025000007947 */ /* 0x000fea0003800000 */
.L_x_1578:
        /* <DEDUP_REMOVED lines=16> */
.L_x_1586:
[----:B------:R-:W-:Y:S05]  /*0ff0*/  BSYNC B5 ;  /* 0x0000000000057941 */ /* 0x000fea0003800000 */
.L_x_1585:
[----:B------:R-:W-:Y:S01]  /*1000*/  FADD R6, -R58, 1 ;  /* 0x3f8000003a067421 */ /* 0x000fe20000000100 */
[----:B------:R-:W-:Y:S05]  /*1010*/  BRA `(.L_x_1576) ;  /* 0x0000012000007947 */ /* 0x000fea0003800000 */
.L_x_1577:
        /* <DEDUP_REMOVED lines=16> */
.L_x_1588:
[----:B------:R-:W-:Y:S05]  /*1120*/  BSYNC B5 ;  /* 0x0000000000057941 */ /* 0x000fea0003800000 */
.L_x_1587:
[----:B------:R-:W-:Y:S02]  /*1130*/  FADD R6, -R56, 1 ;  /* 0x3f80000038067421 */ /* 0x000fe40000000100 */
.L_x_1576:
[----:B------:R-:W-:Y:S05]  /*1140*/  BSYNC B4 ;  /* 0x0000000000047941 */ /* 0x000fea0003800000 */
.L_x_1575:
[-C--:B------:R-:W-:Y:S01]  /*1150*/  FMUL R7, R54, R56.reuse ;  /* 0x0000003836077220 */ /* 0x080fe20000400000 */
[----:B------:R-:W-:Y:S01]  /*1160*/  FMUL R8, R49, R56 ;  /* 0x0000003831087220 */ /* 0x000fe20000400000 */
[----:B------:R-:W-:Y:S01]  /*1170*/  BSSY B2, `(.L_x_1589) ;  /* 0x000001a000027945 */ /* 0x000fe20003800000 */
[----:B------:R-:W-:Y:S01]  /*1180*/  MOV R55, RZ ;  /* 0x000000ff00377202 */ /* 0x000fe20000000f00 */
[----:B------:R-:W-:Y:S01]  /*1190*/  FFMA R11, R28, R6, R7 ;  /* 0x000000061c0b7223 */ /* 0x000fe20000000007 */
[----:B------:R-:W-:Y:S01]  /*11a0*/  FMUL R7, R52, R56 ;  /* 0x0000003834077220 */ /* 0x000fe20000400000 */
[----:B------:R-:W-:-:S02]  /*11b0*/  FFMA R9, R29, R6, R8 ;  /* 0x000000061d097223 */ /* 0x000fc40000000008 */
[----:B------:R-:W-:Y:S01]  /*11c0*/  FFMA R8, R50, R58, R11 ;  /* 0x0000003a32087223 */ /* 0x000fe2000000000b */
        /* <DEDUP_REMOVED lines=13> */
[----:B01----:R-:W-:Y:S02]  /*12a0*/  MOV R57, 0x12c0 ;  /* 0x000012c000397802 */ /* 0x003fe40000000f00 */
[----:B------:R-:W-:Y:S05]  /*12b0*/  CALL.REL.NOINC `($__internal_42_$__cuda_sm20_sqrt_rn_f32_slowpath) ;  /* 0x0000371000007944 */ /* 0x000fea0003c00000 */
[----:B------:R-:W-:Y:S05]  /*12c0*/  BRA `(.L_x_1591) ;  /* 0x0000004000007947 */ /* 0x000fea0003800000 */
.L_x_1590:
[----:B01----:R-:W-:Y:S01]  /*12d0*/  FMUL.FTZ R11, R14, R13 ;  /* 0x0000000d0e0b7220 */ /* 0x003fe20000410000 */
[----:B------:R-:W-:-:S03]  /*12e0*/  FMUL.FTZ R10, R13, 0.5 ;  /* 0x3f0000000d0a7820 */ /* 0x000fc60000410000 */
[----:B------:R-:W-:-:S04]  /*12f0*/  FFMA R60, -R11, R11, R14 ;  /* 0x0000000b0b3c7223 */ /* 0x000fc8000000010e */
[----:B------:R-:W-:Y:S02]  /*1300*/  FFMA R60, R60, R10, R11 ;  /* 0x0000000a3c3c7223 */ /* 0x000fe4000000000b */
.L_x_1591:
[----:B------:R-:W-:Y:S05]  /*1310*/  BSYNC B2 ;  /* 0x0000000000027941 */ /* 0x000fea0003800000 */
.L_x_1589:
[----:B------:R-:W-:Y:S01]  /*1320*/  FSETP.GT.AND P1, PT, R60, RZ, PT ;  /* 0x000000ff3c00720b */ /* 0x000fe20003f24000 */
[----:B------:R-:W-:Y:S01]  /*1330*/  BSSY B4, `(.L_x_1592) ;  /* 0x0000031000047945 */ /* 0x000fe20003800000 */
[----:B------:R-:W-:Y:S02]  /*1340*/  MOV R53, RZ ;  /* 0x000000ff00357202 */ /* 0x000fe40000000f00 */
[----:B------:R-:W-:-:S09]  /*1350*/  MOV R51, RZ ;  /* 0x000000ff00337202 */ /* 0x000fd20000000f00 */
        /* <DEDUP_REMOVED lines=13> */
[----:B------:R-:W-:Y:S05]  /*1430*/  CALL.REL.NOINC `($__internal_43_$__cuda_sm3x_div_rn_noftz_f32_slowpath) ;  /* 0x0000371000007944 */ /* 0x000fea0003c00000 */
[----:B0-----:R-:W-:Y:S02]  /*1440*/  MOV R51, R11 ;  /* 0x0000000b00337202 */ /* 0x001fe40000000f00 */
.L_x_1595:
[----:B------:R-:W-:Y:S05]  /*1450*/  BSYNC B5 ;  /* 0x0000000000057941 */ /* 0x000fea0003800000 */
.L_x_1594:
        /* <DEDUP_REMOVED lines=14> */
.L_x_1597:
[----:B------:R-:W-:Y:S05]  /*1540*/  BSYNC B5 ;  /* 0x0000000000057941 */ /* 0x000fea0003800000 */
.L_x_1596:
        /* <DEDUP_REMOVED lines=14> */
.L_x_1598:
[----:B------:R-:W-:Y:S05]  /*1630*/  BSYNC B5 ;  /* 0x0000000000057941 */ /* 0x000fea0003800000 */
.L_x_1593:
[----:B------:R-:W-:Y:S05]  /*1640*/  BSYNC B4 ;  /* 0x0000000000047941 */ /* 0x000fea0003800000 */
.L_x_1592:
[----:B------:R-:W-:-:S04]  /*1650*/  ISETP.NE.U32.AND P1, PT, RZ, c[0x0][0x468], PT ;  /* 0x00011a00ff007a0c */ /* 0x000fc80003f25070 */
[----:B------:R-:W-:-:S13]  /*1660*/  ISETP.NE.AND.EX P1, PT, RZ, c[0x0][0x46c], PT, P1 ;  /* 0x00011b00ff007a0c */ /* 0x000fda0003f25310 */
[----:B------:R-:W-:Y:S01]  /*1670*/  @P1 IMAD R10, R35, c[0x0][0x488], RZ ;  /* 0x00012200230a1a24 */ /* 0x000fe200078e02ff */
[----:B------:R-:W-:Y:S01]  /*1680*/  @P1 MOV R64, c[0x0][0x488] ;  /* 0x0001220000401a02 */ /* 0x000fe20000000f00 */
[----:B------:R-:W-:Y:S01]  /*1690*/  @P1 IMAD R11, R39, c[0x0][0x488], RZ ;  /* 0x00012200270b1a24 */ /* 0x000fe200078e02ff */
[----:B------:R-:W-:Y:S01]  /*16a0*/  @P1 MOV R66, c[0x0][0x488] ;  /* 0x0001220000421a02 */ /* 0x000fe20000000f00 */
[----:B------:R-:W-:Y:S01]  /*16b0*/  @P1 IMAD R12, R36, c[0x0][0x488], RZ ;  /* 0x00012200240c1a24 */ /* 0x000fe200078e02ff */
[----:B------:R-:W-:Y:S01]  /*16c0*/  @P1 MOV R68, c[0x0][0x488] ;  /* 0x0001220000441a02 */ /* 0x000fe20000000f00 */
[----:B------:R-:W-:Y:S01]  /*16d0*/  @P1 IMAD R57, R41, UR17, R10 ;  /* 0x0000001129391c24 */ /* 0x000fe2000f8e020a */
[----:B------:R-:W-:Y:S01]  /*16e0*/  @P1 MOV R13, c[0x0][0x488] ;  /* 0x00012200000d1a02 */ /* 0x000fe20000000f00 */
[----:B------:R-:W-:Y:S02]  /*16f0*/  @P1 IMAD R67, R40, UR17, R11 ;  /* 0x0000001128431c24 */ /* 0x000fe4000f8e020b */
[----:B------:R-:W-:-:S02]  /*1700*/  @P1 IMAD R62, R37, c[0x0][0x488], RZ ;  /* 0x00012200253e1a24 */ /* 0x000fc400078e02ff */
[----:B------:R-:W-:-:S04]  /*1710*/  @P1 IMAD.WIDE.U32 R10, R41, R64, c[0x0][0x468] ;  /* 0x00011a00290a1625 */ /* 0x000fc800078e0040 */
[----:B------:R-:W-:Y:S01]  /*1720*/  @P1 IMAD R59, R45, UR17, R12 ;  /* 0x000000112d3b1c24 */ /* 0x000fe2000f8e020c */
[----:B------:R-:W-:Y:S01]  /*1730*/  @P1 IADD3 R11, R11, R57, RZ ;  /* 0x000000390b0b1210 */ /* 0x000fe20007ffe0ff */
[----:B------:R-:W-:-:S04]  /*1740*/  @P1 IMAD.WIDE.U32 R64, R45, R66, c[0x0][0x468] ;  /* 0x00011a002d401625 */ /* 0x000fc800078e0042 */
[----:B------:R-:W-:Y:S01]  /*1750*/  @P1 IMAD R61, R43, UR17, R62 ;  /* 0x000000112b3d1c24 */ /* 0x000fe2000f8e023e */
[----:B------:R-:W-:Y:S01]  /*1760*/  @P1 IADD3 R65, R65, R59, RZ ;  /* 0x0000003b41411210 */ /* 0x000fe20007ffe0ff */
[----:B------:R-:W-:Y:S01]  /*1770*/  @P1 IMAD.WIDE.U32 R62, R43, R68, c[0x0][0x468] ;  /* 0x00011a002b3e1625 */ /* 0x000fe200078e0044 */
[----:B------:R0:W2:Y:S03]  /*1780*/  @P1 LDG.E R69, [R10.64+0x4] ;  /* 0x000004140a451981 */ /* 0x0000a6000c1e1900 */
[----:B------:R-:W-:Y:S01]  /*1790*/  @P1 IMAD.WIDE.U32 R12, R40, R13, c[0x0][0x468] ;  /* 0x00011a00280c1625 */ /* 0x000fe200078e000d */
[----:B------:R-:W-:Y:S01]  /*17a0*/  @P1 IADD3 R63, R63, R61, RZ ;  /* 0x0000003d3f3f1210 */ /* 0x000fe20007ffe0ff */
[----:B------:R0:W3:Y:S03]  /*17b0*/  @P1 LDG.E R70, [R10.64+0x8] ;  /* 0x000008140a461981 */ /* 0x0000e6000c1e1900 */
[----:B------:R-:W-:Y:S01]  /*17c0*/  @P1 IADD3 R13, R13, R67, RZ ;  /* 0x000000430d0d1210 */ /* 0x000fe20007ffe0ff */
[----:B------:R1:W4:Y:S04]  /*17d0*/  @P1 LDG.E R71, [R64.64] ;  /* 0x0000001440471981 */ /* 0x000328000c1e1900 */
[----:B------:R0:W4:Y:S04]  /*17e0*/  @P1 LDG.E R67, [R10.64] ;  /* 0x000000140a431981 */ /* 0x000128000c1e1900 */
[----:B------:R1:W4:Y:S04]  /*17f0*/  @P1 LDG.E R72, [R64.64+0x4] ;  /* 0x0000041440481981 */ /* 0x000328000c1e1900 */
[----:B------:R0:W5:Y:S04]  /*1800*/  @P1 LDG.E R74, [R62.64] ;  /* 0x000000143e4a1981 */ /* 0x000168000c1e1900 */
[----:B------:R0:W5:Y:S04]  /*1810*/  @P1 LDG.E R75, [R62.64+0x4] ;  /* 0x000004143e4b1981 */ /* 0x000168000c1e1900 */
[----:B------:R1:W5:Y:S01]  /*1820*/  @P1 LDG.E R76, [R62.64+0x8] ;  /* 0x000008143e4c1981 */ /* 0x000362000c1e1900 */
[----:B------:R-:W-:-:S03]  /*1830*/  FADD R57, R14, -0.0099999997764825820923 ;  /* 0xbc23d70a0e397421 */ /* 0x000fc60000000000 */
[----:B------:R1:W5:Y:S02]  /*1840*/  @P1 LDG.E R73, [R64.64+0x8] ;  /* 0x0000081440491981 */ /* 0x000364000c1e1900 */
[----:B0-----:R-:W-:Y:S02]  /*1850*/  FMNMX R10, RZ, R57, PT ;  /* 0x00000039ff0a7209 */ /* 0x001fe40003800000 */
[----:B------:R2:W5:Y:S03]  /*1860*/  @P1 LDG.E R68, [R12.64] ;  /* 0x000000140c441981 */ /* 0x000566000c1e1900 */
[C---:B------:R-:W-:Y:S01]  /*1870*/  FMUL R66, R10.reuse, R55 ;  /* 0x000000370a427220 */ /* 0x040fe20000400000 */
[C---:B------:R-:W-:Y:S01]  /*1880*/  FMUL R59, R10.reuse, R53 ;  /* 0x000000350a3b7220 */ /* 0x040fe20000400000 */
[----:B------:R2:W5:Y:S01]  /*1890*/  @P1 LDG.E R61, [R12.64+0x4] ;  /* 0x000004140c3d1981 */ /* 0x000562000c1e1900 */
[----:B-1----:R-:W-:Y:S01]  /*18a0*/  FMUL R64, R10, R51 ;  /* 0x000000330a407220 */ /* 0x002fe20000400000 */
[----:B------:R-:W-:Y:S01]  /*18b0*/  FSETP.GEU.AND P3, PT, R14, 0.0099999997764825820923, PT ;  /* 0x3c23d70a0e00780b */ /* 0x000fe20003f6e000 */
[----:B------:R-:W-:Y:S01]  /*18c0*/  FMUL R66, R66, 100000 ;  /* 0x47c3500042427820 */ /* 0x000fe20000400000 */
[----:B------:R2:W5:Y:S01]  /*18d0*/  @P1 LDG.E R77, [R12.64+0x8] ;  /* 0x000008140c4d1981 */ /* 0x000562000c1e1900 */
[----:B------:R-:W-:Y:S01]  /*18e0*/  FMUL R59, R59, 100000 ;  /* 0x47c350003b3b7820 */ /* 0x000fe20000400000 */
[----:B------:R-:W-:Y:S01]  /*18f0*/  FMUL R64, R64, 100000 ;  /* 0x47c3500040407820 */ /* 0x000fe20000400000 */
[----:B--2---:R-:W-:Y:S01]  /*1900*/  @P1 FADD R12, RZ, R69 ;  /* 0x00000045ff0c1221 */ /* 0x004fe20000000000 */
        /* <DEDUP_REMOVED lines=21> */
.L_x_1599:
[----:B------:R-:W-:Y:S01]  /*1a60*/  FMUL R57, R59, R12 ;  /* 0x0000000c3b397220 */ /* 0x000fe20000400000 */
[----:B-----5:R-:W-:Y:S01]  /*1a70*/  @P1 FADD R65, RZ, R74 ;  /* 0x0000004aff411221 */ /* 0x020fe20000000000 */
[----:B------:R-:W-:Y:S01]  /*1a80*/  @P1 FADD R75, RZ, R75 ;  /* 0x0000004bff4b1221 */ /* 0x000fe20000000000 */
[-C--:B------:R-:W-:Y:S01]  /*1a90*/  FFMA R67, R12, R58.reuse, RZ ;  /* 0x0000003a0c437223 */ /* 0x080fe200000000ff */
[----:B------:R-:W-:Y:S01]  /*1aa0*/  FFMA R57, R66, R11, R57 ;  /* 0x0000000b42397223 */ /* 0x000fe20000000039 */
[-C--:B------:R-:W-:Y:S01]  /*1ab0*/  FFMA R14, R11, R58.reuse, RZ ;  /* 0x0000003a0b0e7223 */ /* 0x080fe200000000ff */
[----:B------:R-:W-:Y:S01]  /*1ac0*/  FFMA R70, R13, R58, RZ ;  /* 0x0000003a0d467223 */ /* 0x000fe200000000ff */
        /* <DEDUP_REMOVED lines=18> */
.L_x_1600:
[-C--:B------:R-:W-:Y:S01]  /*1bf0*/  FFMA R74, R72, R56.reuse, R67 ;  /* 0x00000038484a7223 */ /* 0x080fe20000000043 */
        /* <DEDUP_REMOVED lines=21> */
.L_x_1601:
[-C--:B------:R-:W-:Y:S01]  /*1d50*/  FFMA R11, R65, R6.reuse, R14 ;  /* 0x00000006410b7223 */ /* 0x080fe2000000000e */
[-C--:B------:R-:W-:Y:S01]  /*1d60*/  FFMA R12, R75, R6.reuse, R74 ;  /* 0x000000064b0c7223 */ /* 0x080fe2000000004a */
[----:B------:R-:W-:Y:S01]  /*1d70*/  FFMA R14, R67, R6, R70 ;  /* 0x00000006430e7223 */ /* 0x000fe20000000046 */
[----:B------:R-:W-:Y:S01]  /*1d80*/  FFMA R57, R64, R13, R57 ;  /* 0x0000000d40397223 */ /* 0x000fe20000000039 */
[----:B------:R-:W-:Y:S01]  /*1d90*/  @P1 FADD R11, R11, -R68 ;  /* 0x800000440b0b1221 */ /* 0x000fe20000000000 */
[----:B------:R-:W-:Y:S01]  /*1da0*/  @P1 FADD R12, R12, -R61 ;  /* 0x8000003d0c0c1221 */ /* 0x000fe20000000000 */
[----:B------:R-:W-:Y:S01]  /*1db0*/  @P1 FADD R14, R14, -R77 ;  /* 0x8000004d0e0e1221 */ /* 0x000fe20000000000 */
        /* <DEDUP_REMOVED lines=14> */
[----:B----4-:R-:W-:-:S03]  /*1ea0*/  FADD R14, R14, -R61 ;  /* 0x8000003d0e0e7221 */ /* 0x010fc60000000000 */
.L_x_1602:
[----:B------:R-:W-:Y:S01]  /*1eb0*/  FFMA R61, R12, 100000, RZ ;  /* 0x47c350000c3d7823 */ /* 0x000fe200000000ff */
[----:B------:R-:W-:Y:S01]  /*1ec0*/  FMUL R13, R59, R72 ;  /* 0x000000483b0d7220 */ /* 0x000fe20000400000 */
[----:B------:R-:W-:Y:S01]  /*1ed0*/  FFMA R11, R11, 100000, RZ ;  /* 0x47c350000b0b7823 */ /* 0x000fe200000000ff */
[----:B------:R-:W-:Y:S01]  /*1ee0*/  FMUL R12, R59, R75 ;  /* 0x0000004b3b0c7220 */ /* 0x000fe20000400000 */
[----:B------:R-:W-:Y:S01]  /*1ef0*/  FMUL R62, R61, R53 ;  /* 0x000000353d3e7220 */ /* 0x000fe20000400000 */
[----:B------:R-:W-:Y:S01]  /*1f00*/  FSETP.GT.AND P1, PT, R60, RZ, PT ;  /* 0x000000ff3c00720b */ /* 0x000fe20003f24000 */
[----:B------:R-:W-:Y:S01]  /*1f10*/  FFMA R59, R66, R71, R13 ;  /* 0x00000047423b7223 */ /* 0x000fe2000000000d */
[----:B------:R-:W-:Y:S01]  /*1f20*/  FFMA R13, R14, 100000, RZ ;  /* 0x47c350000e0d7823 */ /* 0x000fe200000000ff */
[----:B------:R-:W-:Y:S01]  /*1f30*/  FFMA R62, R11, R55, R62 ;  /* 0x000000370b3e7223 */ /* 0x000fe2000000003e */
[----:B------:R-:W-:Y:S01]  /*1f40*/  FFMA R12, R66, R65, R12 ;  /* 0x00000041420c7223 */ /* 0x000fe2000000000c */
[----:B------:R-:W-:Y:S01]  /*1f50*/  BSSY B3, `(.L_x_1603) ;  /* 0x000002a000037945 */ /* 0x000fe20003800000 */
[----:B------:R-:W-:Y:S01]  /*1f60*/  FFMA R63, R10, R61, RZ ;  /* 0x0000003d0a3f7223 */ /* 0x000fe200000000ff */
[----:B------:R-:W-:Y:S01]  /*1f70*/  FFMA R62, R13, R51, R62 ;  /* 0x000000330d3e7223 */ /* 0x000fe2000000003e */
[C---:B------:R-:W-:Y:S01]  /*1f80*/  FFMA R59, R64.reuse, R73, R59 ;  /* 0x00000049403b7223 */ /* 0x040fe2000000003b */
[----:B------:R-:W-:Y:S01]  /*1f90*/  FFMA R14, R64, R67, R12 ;  /* 0x00000043400e7223 */ /* 0x000fe2000000000c */
[C---:B------:R-:W-:Y:S01]  /*1fa0*/  FFMA R61, R10.reuse, R11, RZ ;  /* 0x0000000b0a3d7223 */ /* 0x040fe200000000ff */
[----:B------:R-:W-:Y:S01]  /*1fb0*/  FADD R62, RZ, R62 ;  /* 0x0000003eff3e7221 */ /* 0x000fe20000000000 */
[----:B------:R-:W-:Y:S01]  /*1fc0*/  FFMA R65, R10, R13, RZ ;  /* 0x0000000d0a417223 */ /* 0x000fe200000000ff */
[----:B------:R-:W-:Y:S01]  /*1fd0*/  MOV R12, RZ ;  /* 0x000000ff000c7202 */ /* 0x000fe20000000f00 */
[----:B------:R-:W-:Y:S01]  /*1fe0*/  CS2R R10, SRZ ;  /* 0x00000000000a7805 */ /* 0x000fe2000001ff00 */
[----:B------:R-:W-:-:S02]  /*1ff0*/  MOV R64, RZ ;  /* 0x000000ff00407202 */ /* 0x000fc40000000f00 */
[----:B------:R-:W-:Y:S01]  /*2000*/  FSEL R66, R62, RZ, !P3 ;  /* 0x000000ff3e427208 */ /* 0x000fe20005800000 */
        /* <DEDUP_REMOVED lines=8> */
[----:B------:R-:W-:Y:S05]  /*2090*/  CALL.REL.NOINC `($__internal_41_$__cuda_sm20_rcp_rn_f32_slowpath) ;  /* 0x000025d000007944 */ /* 0x000fea0003c00000 */
[----:B------:R-:W-:Y:S05]  /*20a0*/  BRA `(.L_x_1607) ;  /* 0x0000004000007947 */ /* 0x000fea0003800000 */
.L_x_1606:
[----:B------:R-:W0:Y:S02]  /*20b0*/  MUFU.RCP R12, R60 ;  /* 0x0000003c000c7308 */ /* 0x000e240000001000 */
[----:B0-----:R-:W-:-:S04]  /*20c0*/  FFMA R11, R12, R60, -1 ;  /* 0xbf8000000c0b7423 */ /* 0x001fc8000000003c */
[----:B------:R-:W-:-:S04]  /*20d0*/  FADD.FTZ R11, -R11, -RZ ;  /* 0x800000ff0b0b7221 */ /* 0x000fc80000010100 */
[----:B------:R-:W-:Y:S02]  /*20e0*/  FFMA R11, R12, R11, R12 ;  /* 0x0000000b0c0b7223 */ /* 0x000fe4000000000c */
.L_x_1607:
[----:B------:R-:W-:Y:S05]  /*20f0*/  BSYNC B4 ;  /* 0x0000000000047941 */ /* 0x000fea0003800000 */
.L_x_1605:
        /* <DEDUP_REMOVED lines=15> */
.L_x_1604:
[----:B------:R-:W-:Y:S05]  /*21f0*/  BSYNC B3 ;  /* 0x0000000000037941 */ /* 0x000fea0003800000 */
.L_x_1603:
[-C--:B------:R-:W-:Y:S01]  /*2200*/  FFMA R64, R7, R66.reuse, R64 ;  /* 0x0000004207407223 */ /* 0x080fe20000000040 */
[CC--:B------:R-:W-:Y:S01]  /*2210*/  FFMA R11, R8.reuse, R66.reuse, R11 ;  /* 0x00000042080b7223 */ /* 0x0c0fe2000000000b */
[-C--:B------:R-:W-:Y:S01]  /*2220*/  FFMA R12, R9, R66.reuse, R12 ;  /* 0x00000042090c7223 */ /* 0x080fe2000000000c */
[----:B------:R-:W-:Y:S01]  /*2230*/  FADD R61, RZ, R14 ;  /* 0x0000000eff3d7221 */ /* 0x000fe20000000000 */
[-C--:B------:R-:W-:Y:S01]  /*2240*/  FFMA R64, R7, R66.reuse, R64 ;  /* 0x0000004207407223 */ /* 0x080fe20000000040 */
[-C--:B------:R-:W-:Y:S01]  /*2250*/  FFMA R8, R8, R66.reuse, R11 ;  /* 0x0000004208087223 */ /* 0x080fe2000000000b */
[----:B------:R-:W-:Y:S01]  /*2260*/  FFMA R12, R9, R66, R12 ;  /* 0x00000042090c7223 */ /* 0x000fe2000000000c */
[----:B------:R-:W-:Y:S01]  /*2270*/  FSETP.GTU.AND P1, PT, R0, RZ, PT ;  /* 0x000000ff0000720b */ /* 0x000fe20003f2c000 */
[----:B------:R-:W-:Y:S01]  /*2280*/  FADD R7, RZ, -R64 ;  /* 0x80000040ff077221 */ /* 0x000fe20000000000 */
[----:B------:R-:W-:Y:S01]  /*2290*/  FADD R9, RZ, -R8 ;  /* 0x80000008ff097221 */ /* 0x000fe20000000000 */
[----:B------:R-:W-:Y:S01]  /*22a0*/  FADD R11, RZ, -R12 ;  /* 0x8000000cff0b7221 */ /* 0x000fe20000000000 */
[----:B------:R-:W-:Y:S01]  /*22b0*/  FSETP.LE.AND P2, PT, R2, RZ, PT ;  /* 0x000000ff0200720b */ /* 0x000fe20003f43000 */
        /* <DEDUP_REMOVED lines=13> */
[----:B------:R-:W-:Y:S01]  /*2390*/  FADD R66, RZ, R57 ;  /* 0x00000039ff427221 */ /* 0x000fe20000000000 */
[-C--:B------:R-:W-:Y:S01]  /*23a0*/  FFMA R13, R46, R11.reuse, R13 ;  /* 0x0000000b2e0d7223 */ /* 0x080fe2000000000d */
[-C--:B------:R-:W-:Y:S01]  /*23b0*/  FFMA R7, R52, R11.reuse, R7 ;  /* 0x0000000b34077223 */ /* 0x080fe20000000007 */
[----:B------:R-:W-:Y:S01]  /*23c0*/  FFMA R59, R26, R11, R59 ;  /* 0x0000000b1a3b7223 */ /* 0x000fe2000000003b */
[----:B------:R-:W-:Y:S01]  /*23d0*/  BSSY B9, `(.L_x_1608) ;  /* 0x000017c000097945 */ /* 0x000fe20003800000 */
[----:B------:R-:W-:Y:S01]  /*23e0*/  FADD R13, RZ, R13 ;  /* 0x0000000dff0d7221 */ /* 0x000fe20000000000 */
[----:B------:R-:W-:Y:S01]  /*23f0*/  FADD R7, RZ, R7 ;  /* 0x00000007ff077221 */ /* 0x000fe20000000000 */
[----:B------:R-:W-:Y:S01]  /*2400*/  FADD R70, RZ, R59 ;  /* 0x0000003bff467221 */ /* 0x000fe20000000000 */
[C---:B------:R-:W-:Y:S01]  /*2410*/  FFMA R51, R9.reuse, R58, RZ ;  /* 0x0000003a09337223 */ /* 0x040fe200000000ff */
[----:B------:R-:W-:Y:S01]  /*2420*/  FFMA R57, R9, R56, RZ ;  /* 0x0000003809397223 */ /* 0x000fe200000000ff */
[C---:B------:R-:W-:Y:S01]  /*2430*/  FFMA R58, R11.reuse, R58, RZ ;  /* 0x0000003a0b3a7223 */ /* 0x040fe200000000ff */
[----:B------:R-:W-:Y:S01]  /*2440*/  FFMA R56, R11, R56, RZ ;  /* 0x000000380b387223 */ /* 0x000fe200000000ff */
        /* <DEDUP_REMOVED lines=10> */
[----:B------:R-:W-:Y:S01]  /*24f0*/  MOV R9, RZ ;  /* 0x000000ff00097202 */ /* 0x000fe20000000f00 */
[----:B------:R-:W-:Y:S01]  /*2500*/  FADD R62, RZ, R12 ;  /* 0x0000000cff3e7221 */ /* 0x000fe20000000000 */
[----:B------:R-:W-:-:S02]  /*2510*/  MOV R13, RZ ;  /* 0x000000ff000d7202 */ /* 0x000fc40000000f00 */
        /* <DEDUP_REMOVED lines=16> */
[----:B------:R-:W-:Y:S01]  /*2620*/  CS2R R6, SRZ ;  /* 0x0000000000067805 */ /* 0x000fe2000001ff00 */
[----:B------:R-:W-:-:S02]  /*2630*/  MOV R71, RZ ;  /* 0x000000ff00477202 */ /* 0x000fc40000000f00 */
[----:B------:R-:W-:Y:S02]  /*2640*/  FSETP.GE.AND P2, PT, R65, RZ, PT ;  /* 0x000000ff4100720b */ /* 0x000fe40003f46000 */
[----:B------:R-:W-:Y:S02]  /*2650*/  FSETP.GTU.AND P1, PT, R64, R65, PT ;  /* 0x000000414000720b */ /* 0x000fe40003f2c000 */
[----:B------:R-:W-:-:S11]  /*2660*/  MOV R74, RZ ;  /* 0x000000ff004a7202 */ /* 0x000fd60000000f00 */
        /* <DEDUP_REMOVED lines=20> */
[----:B------:R-:W-:Y:S02]  /*27b0*/  MOV R12, RZ ;  /* 0x000000ff000c7202 */ /* 0x000fe40000000f00 */
[----:B------:R-:W-:Y:S02]  /*27c0*/  MOV R48, RZ ;  /* 0x000000ff00307202 */ /* 0x000fe40000000f00 */
[----:B------:R-:W-:Y:S02]  /*27d0*/  FSETP.GTU.AND P1, PT, R46, R9, PT ;  /* 0x000000092e00720b */ /* 0x000fe40003f2c000 */
[----:B------:R-:W-:Y:S02]  /*27e0*/  FSETP.GE.AND P2, PT, R9, RZ, PT ;  /* 0x000000ff0900720b */ /* 0x000fe40003f46000 */
[----:B------:R-:W-:-:S02]  /*27f0*/  MOV R69, RZ ;  /* 0x000000ff00457202 */ /* 0x000fc40000000f00 */
[----:B------:R-:W-:Y:S02]  /*2800*/  MOV R50, RZ ;  /* 0x000000ff00327202 */ /* 0x000fe40000000f00 */
[----:B------:R-:W-:Y:S02]  /*2810*/  MOV R76, RZ ;  /* 0x000000ff004c7202 */ /* 0x000fe40000000f00 */
[----:B------:R-:W-:-:S05]  /*2820*/  MOV R75, RZ ;  /* 0x000000ff004b7202 */ /* 0x000fca0000000f00 */
        /* <DEDUP_REMOVED lines=9> */
[C---:B------:R-:W-:Y:S01]  /*28c0*/  FADD R13, -R65.reuse, R64 ;  /* 0x00000040410d7221 */ /* 0x040fe20000000100 */
[----:B------:R-:W-:Y:S02]  /*28d0*/  BSSY B4, `(.L_x_1618) ;  /* 0x000003d000047945 */ /* 0x000fe40003800000 */
[----:B------:R-:W-:Y:S01]  /*28e0*/  FFMA R11, R65, R9, -R12 ;  /* 0x00000009410b7223 */ /* 0x000fe2000000080c */
[----:B------:R-:W-:-:S04]  /*28f0*/  FADD R12, R46, -R9 ;  /* 0x800000092e0c7221 */ /* 0x000fc80000000000 */
        /* <DEDUP_REMOVED lines=13> */
[----:B------:R-:W-:Y:S05]  /*29d0*/  CALL.REL.NOINC `($__internal_41_$__cuda_sm20_rcp_rn_f32_slowpath) ;  /* 0x00001c9000007944 */ /* 0x000fea0003c00000 */
[----:B------:R-:W-:Y:S01]  /*29e0*/  MOV R13, R11 ;  /* 0x0000000b000d7202 */ /* 0x000fe20000000f00 */
[----:B------:R-:W-:Y:S05]  /*29f0*/  BRA `(.L_x_1622) ;  /* 0x0000004000007947 */ /* 0x000fea0003800000 */
.L_x_1621:
[----:B------:R-:W0:Y:S02]  /*2a00*/  MUFU.RCP R13, R73 ;  /* 0x00000049000d7308 */ /* 0x000e240000001000 */
[----:B0-----:R-:W-:-:S04]  /*2a10*/  FFMA R11, R73, R13, -1 ;  /* 0xbf800000490b7423 */ /* 0x001fc8000000000d */
[----:B------:R-:W-:-:S04]  /*2a20*/  FADD.FTZ R12, -R11, -RZ ;  /* 0x800000ff0b0c7221 */ /* 0x000fc80000010100 */
[----:B------:R-:W-:Y:S02]  /*2a30*/  FFMA R13, R13, R12, R13 ;  /* 0x0000000c0d0d7223 */ /* 0x000fe4000000000d */
.L_x_1622:
[----:B------:R-:W-:Y:S05]  /*2a40*/  BSYNC B3 ;  /* 0x0000000000037941 */ /* 0x000fea0003800000 */
.L_x_1620:
        /* <DEDUP_REMOVED lines=21> */
[----:B------:R-:W-:Y:S02]  /*2ba0*/  MOV R12, R73 ;  /* 0x00000049000c7202 */ /* 0x000fe40000000f00 */
[----:B------:R-:W-:Y:S02]  /*2bb0*/  MOV R68, 0x2bd0 ;  /* 0x00002bd000447802 */ /* 0x000fe40000000f00 */
[----:B------:R-:W-:Y:S05]  /*2bc0*/  CALL.REL.NOINC `($__internal_43_$__cuda_sm3x_div_rn_noftz_f32_slowpath) ;  /* 0x00001f8000007944 */ /* 0x000fea0003c00000 */
[----:B0-----:R-:W-:Y:S02]  /*2bd0*/  MOV R48, R11 ;  /* 0x0000000b00307202 */ /* 0x001fe40000000f00 */
.L_x_1624:
[----:B------:R-:W-:Y:S05]  /*2be0*/  BSYNC B10 ;  /* 0x00000000000a7941 */ /* 0x000fea0003800000 */
.L_x_1623:
[----:B------:R-:W-:-:S04]  /*2bf0*/  FADD R48, RZ, -R48 ;  /* 0x80000030ff307221 */ /* 0x000fc80000000000 */
[--C-:B------:R-:W-:Y:S01]  /*2c00*/  FADD R50, RZ, R48.reuse ;  /* 0x00000030ff327221 */ /* 0x100fe20000000000 */
[----:B------:R-:W-:-:S03]  /*2c10*/  FADD R48, R71, R48 ;  /* 0x0000003047307221 */ /* 0x000fc60000000000 */
[----:B------:R-:W-:Y:S01]  /*2c20*/  FADD R66, R75, R50 ;  /* 0x000000324b427221 */ /* 0x000fe20000000000 */
[----:B------:R-:W-:Y:S05]  /*2c30*/  BRA `(.L_x_1625) ;  /* 0x0000006000007947 */ /* 0x000fea0003800000 */
.L_x_1619:
[----:B------:R-:W-:Y:S01]  /*2c40*/  FADD R68, RZ, R68 ;  /* 0x00000044ff447221 */ /* 0x000fe20000000000 */
[----:B------:R-:W-:Y:S01]  /*2c50*/  FADD R11, RZ, R66 ;  /* 0x00000042ff0b7221 */ /* 0x000fe20000000000 */
[----:B------:R-:W-:Y:S02]  /*2c60*/  MOV R50, RZ ;  /* 0x000000ff00327202 */ /* 0x000fe40000000f00 */
[----:B------:R-:W-:Y:S01]  /*2c70*/  MOV R66, RZ ;  /* 0x000000ff00427202 */ /* 0x000fe20000000f00 */
[----:B------:R-:W-:Y:S01]  /*2c80*/  FADD R70, -R11, R68 ;  /* 0x000000440b467221 */ /* 0x000fe20000000100 */
[----:B------:R-:W-:Y:S02]  /*2c90*/  MOV R48, RZ ;  /* 0x000000ff00307202 */ /* 0x000fe40000000f00 */
.L_x_1625:
[----:B------:R-:W-:Y:S05]  /*2ca0*/  BSYNC B4 ;  /* 0x0000000000047941 */ /* 0x000fea0003800000 */
.L_x_1618:
        /* <DEDUP_REMOVED lines=17> */
.L_x_1627:
[----:B------:R-:W-:Y:S05]  /*2dc0*/  BSYNC B4 ;  /* 0x0000000000047941 */ /* 0x000fea0003800000 */
.L_x_1626:
        /* <DEDUP_REMOVED lines=15> */
.L_x_1629:
[----:B------:R-:W-:Y:S05]  /*2ec0*/  BSYNC B4 ;  /* 0x0000000000047941 */ /* 0x000fea0003800000 */
.L_x_1628:
[----:B------:R-:W1:Y:S01]  /*2ed0*/  MUFU.RCP R10, R73 ;  /* 0x00000049000a7308 */ /* 0x000e620000001000 */
[----:B0-----:R-:W-:Y:S01]  /*2ee0*/  FMUL R70, R11, R70 ;  /* 0x000000460b467220 */ /* 0x001fe20000400000 */
[----:B------:R-:W-:Y:S06]  /*2ef0*/  BSSY B4, `(.L_x_1630) ;  /* 0x000000d000047945 */ /* 0x000fec0003800000 */
[----:B------:R-:W0:Y:S01]  /*2f00*/  FCHK P1, R70, R73 ;  /* 0x0000004946007302 */ /* 0x000e220000020000 */
[----:B-1----:R-:W-:-:S04]  /*2f10*/  FFMA R13, -R73, R10, 1 ;  /* 0x3f800000490d7423 */ /* 0x002fc8000000010a */
        /* <DEDUP_REMOVED lines=10> */
.L_x_1631:
[----:B------:R-:W-:Y:S05]  /*2fc0*/  BSYNC B4 ;  /* 0x0000000000047941 */ /* 0x000fea0003800000 */
.L_x_1630:
[----:B------:R-:W-:Y:S01]  /*2fd0*/  FADD R10, RZ, -R10 ;  /* 0x8000000aff0a7221 */ /* 0x000fe20000000000 */
[----:B------:R-:W-:-:S03]  /*2fe0*/  FADD R12, RZ, R50 ;  /* 0x00000032ff0c7221 */ /* 0x000fc60000000000 */
[----:B------:R-:W-:Y:S01]  /*2ff0*/  FADD R73, RZ, R10 ;  /* 0x0000000aff497221 */ /* 0x000fe20000000000 */
[----:B------:R-:W-:-:S03]  /*3000*/  FADD R10, RZ, -R50 ;  /* 0x80000032ff0a7221 */ /* 0x000fc60000000000 */
[--C-:B------:R-:W-:Y:S01]  /*3010*/  FADD R70, RZ, -R73.reuse ;  /* 0x80000049ff467221 */ /* 0x100fe20000000000 */
[C-C-:B------:R-:W-:Y:S01]  /*3020*/  FADD R11, R69.reuse, R73.reuse ;  /* 0x00000049450b7221 */ /* 0x140fe20000000000 */
[-C--:B------:R-:W-:Y:S02]  /*3030*/  FFMA R73, R64, R10.reuse, R73 ;  /* 0x0000000a40497223 */ /* 0x080fe40000000049 */
[--C-:B------:R-:W-:Y:S01]  /*3040*/  FADD R50, -R69, R70.reuse ;  /* 0x0000004645327221 */ /* 0x100fe20000000100 */
[----:B------:R-:W-:Y:S01]  /*3050*/  FFMA R69, R46, R10, R11 ;  /* 0x0000000a2e457223 */ /* 0x000fe2000000000b */
[-C--:B------:R-:W-:Y:S02]  /*3060*/  FFMA R70, R65, R12.reuse, R70 ;  /* 0x0000000c41467223 */ /* 0x080fe40000000046 */
[----:B------:R-:W-:Y:S01]  /*3070*/  FFMA R50, R9, R12, R50 ;  /* 0x0000000c09327223 */ /* 0x000fe20000000032 */
[----:B------:R-:W-:Y:S05]  /*3080*/  BRA `(.L_x_1632) ;  /* 0x0000009000007947 */ /* 0x000fea0003800000 */
.L_x_1617:
[----:B------:R-:W-:Y:S01]  /*3090*/  FADD R71, RZ, R70 ;  /* 0x00000046ff477221 */ /* 0x000fe20000000000 */
[----:B------:R-:W-:Y:S01]  /*30a0*/  FADD R10, RZ, R66 ;  /* 0x00000042ff0a7221 */ /* 0x000fe20000000000 */
[----:B------:R-:W-:-:S02]  /*30b0*/  MOV R66, RZ ;  /* 0x000000ff00427202 */ /* 0x000fc40000000f00 */
[----:B------:R-:W-:Y:S01]  /*30c0*/  MOV R70, RZ ;  /* 0x000000ff00467202 */ /* 0x000fe20000000f00 */
[----:B------:R-:W-:Y:S01]  /*30d0*/  FADD R71, R10, -R71 ;  /* 0x800000470a477221 */ /* 0x000fe20000000000 */
[----:B------:R-:W-:Y:S02]  /*30e0*/  MOV R73, RZ ;  /* 0x000000ff00497202 */ /* 0x000fe40000000f00 */
[----:B------:R-:W-:Y:S02]  /*30f0*/  MOV R48, RZ ;  /* 0x000000ff00307202 */ /* 0x000fe40000000f00 */
[----:B------:R-:W-:Y:S02]  /*3100*/  MOV R69, RZ ;  /* 0x000000ff00457202 */ /* 0x000fe40000000f00 */
[----:B------:R-:W-:Y:S02]  /*3110*/  MOV R50, RZ ;  /* 0x000000ff00327202 */ /* 0x000fe40000000f00 */
.L_x_1632:
[----:B------:R-:W-:Y:S05]  /*3120*/  BSYNC B5 ;  /* 0x0000000000057941 */ /* 0x000fea0003800000 */
.L_x_1616:
        /* <DEDUP_REMOVED lines=15> */
.L_x_1634:
[----:B------:R-:W-:Y:S05]  /*3220*/  BSYNC B4 ;  /* 0x0000000000047941 */ /* 0x000fea0003800000 */
.L_x_1633:
        /* <DEDUP_REMOVED lines=15> */
.L_x_1636:
[----:B------:R-:W-:Y:S05]  /*3320*/  BSYNC B4 ;  /* 0x0000000000047941 */ /* 0x000fea0003800000 */
.L_x_1635:
        /* <DEDUP_REMOVED lines=15> */
.L_x_1638:
[----:B------:R-:W-:Y:S05]  /*3420*/  BSYNC B4 ;  /* 0x0000000000047941 */ /* 0x000fea0003800000 */
.L_x_1637:
[----:B------:R-:W-:Y:S01]  /*3430*/  FADD R11, RZ, -R10 ;  /* 0x8000000aff0b7221 */ /* 0x000fe20000000000 */
[--C-:B------:R-:W-:Y:S01]  /*3440*/  FADD R76, RZ, R66.reuse ;  /* 0x00000042ff4c7221 */ /* 0x100fe20000000000 */
[----:B------:R-:W-:Y:S02]  /*3450*/  FADD R12, RZ, -R66 ;  /* 0x80000042ff0c7221 */ /* 0x000fe40000000000 */
[----:B------:R-:W-:Y:S01]  /*3460*/  FADD R13, R74, R11 ;  /* 0x0000000b4a0d7221 */ /* 0x000fe20000000000 */
[----:B------:R-:W-:Y:S01]  /*3470*/  FADD R71, -R11, R70 ;  /* 0x000000460b477221 */ /* 0x000fe20000000100 */
[----:B------:R-:W-:Y:S01]  /*3480*/  FFMA R11, R0, R76, R73 ;  /* 0x0000004c000b7223 */ /* 0x000fe20000000049 */
[----:B------:R-:W-:Y:S01]  /*3490*/  FFMA R75, R9, R12, RZ ;  /* 0x0000000c094b7223 */ /* 0x000fe200000000ff */
[----:B------:R-:W-:Y:S01]  /*34a0*/  FFMA R76, R46, R76, R13 ;  /* 0x0000004c2e4c7223 */ /* 0x000fe2000000000d */
[----:B------:R-:W-:-:S02]  /*34b0*/  FFMA R12, R2, R12, R71 ;  /* 0x0000000c020c7223 */ /* 0x000fc40000000047 */
.L_x_1615:
[----:B------:R-:W-:Y:S05]  /*34c0*/  BSYNC B6 ;  /* 0x0000000000067941 */ /* 0x000fea0003800000 */
.L_x_1614:
[CC--:B------:R-:W-:Y:S01]  /*34d0*/  FFMA R72, R7.reuse, R12.reuse, RZ ;  /* 0x0000000c07487223 */ /* 0x0c0fe200000000ff */
[-C--:B------:R-:W-:Y:S01]  /*34e0*/  FFMA R74, R7, R11.reuse, RZ ;  /* 0x0000000b074a7223 */ /* 0x080fe200000000ff */
[CC--:B------:R-:W-:Y:S01]  /*34f0*/  FFMA R71, R6.reuse, R12.reuse, RZ ;  /* 0x0000000c06477223 */ /* 0x0c0fe200000000ff */
[-C--:B------:R-:W-:Y:S01]  /*3500*/  FFMA R73, R6, R11.reuse, RZ ;  /* 0x0000000b06497223 */ /* 0x080fe200000000ff */
[-C--:B------:R-:W-:Y:S01]  /*3510*/  FFMA R7, R4, R12.reuse, RZ ;  /* 0x0000000c04077223 */ /* 0x080fe200000000ff */
[-C--:B------:R-:W-:Y:S01]  /*3520*/  FFMA R6, R5, R12.reuse, RZ ;  /* 0x0000000c05067223 */ /* 0x080fe200000000ff */
[-C--:B------:R-:W-:Y:S01]  /*3530*/  FFMA R9, R8, R12.reuse, RZ ;  /* 0x0000000c08097223 */ /* 0x080fe200000000ff */
[----:B------:R-:W-:Y:S01]  /*3540*/  FFMA R12, R3, R12, RZ ;  /* 0x0000000c030c7223 */ /* 0x000fe200000000ff */
[-C--:B------:R-:W-:Y:S01]  /*3550*/  FFMA R10, R24, R11.reuse, R7 ;  /* 0x0000000b180a7223 */ /* 0x080fe20000000007 */
[-C--:B------:R-:W-:Y:S01]  /*3560*/  FFMA R7, R8, R11.reuse, RZ ;  /* 0x0000000b08077223 */ /* 0x080fe200000000ff */
[-C--:B------:R-:W-:Y:S01]  /*3570*/  FFMA R6, R25, R11.reuse, R6 ;  /* 0x0000000b19067223 */ /* 0x080fe20000000006 */
[----:B------:R-:W-:Y:S01]  /*3580*/  FFMA R11, R15, R11, R12 ;  /* 0x0000000b0f0b7223 */ /* 0x000fe2000000000c */
[--C-:B------:R-:W-:Y:S01]  /*3590*/  FADD R63, R63, R10.reuse ;  /* 0x0000000a3f3f7221 */ /* 0x100fe20000000000 */
[----:B------:R-:W-:Y:S01]  /*35a0*/  FADD R51, R51, -R10 ;  /* 0x8000000a33337221 */ /* 0x000fe20000000000 */
[--C-:B------:R-:W-:Y:S01]  /*35b0*/  FADD R61, R61, R6.reuse ;  /* 0x000000063d3d7221 */ /* 0x100fe20000000000 */
[----:B------:R-:W-:Y:S01]  /*35c0*/  FADD R14, R14, -R6 ;  /* 0x800000060e0e7221 */ /* 0x000fe20000000000 */
[--C-:B------:R-:W-:Y:S01]  /*35d0*/  FADD R62, R62, R11.reuse ;  /* 0x0000000b3e3e7221 */ /* 0x100fe20000000000 */
[----:B------:R-:W-:Y:S01]  /*35e0*/  FADD R58, R58, -R11 ;  /* 0x8000000b3a3a7221 */ /* 0x000fe20000000000 */
[----:B------:R-:W-:Y:S05]  /*35f0*/  BRA `(.L_x_1639) ;  /* 0x000000c000007947 */ /* 0x000fea0003800000 */
.L_x_1613:
        /* <DEDUP_REMOVED lines=12> */
.L_x_1639:
[----:B------:R-:W-:Y:S05]  /*36c0*/  BSYNC B7 ;  /* 0x0000000000077941 */ /* 0x000fea0003800000 */
.L_x_1612:
        /* <DEDUP_REMOVED lines=15> */
.L_x_1641:
[----:B------:R-:W-:Y:S05]  /*37c0*/  BSYNC B4 ;  /* 0x0000000000047941 */ /* 0x000fea0003800000 */
.L_x_1640:
        /* <DEDUP_REMOVED lines=15> */
.L_x_1643:
[----:B------:R-:W-:Y:S05]  /*38c0*/  BSYNC B4 ;  /* 0x0000000000047941 */ /* 0x000fea0003800000 */
.L_x_1642:
        /* <DEDUP_REMOVED lines=15> */
.L_x_1645:
[----:B------:R-:W-:Y:S05]  /*39c0*/  BSYNC B4 ;  /* 0x0000000000047941 */ /* 0x000fea0003800000 */
.L_x_1644:
        /* <DEDUP_REMOVED lines=9> */
.L_x_1611:
[----:B------:R-:W-:Y:S05]  /*3a60*/  BSYNC B8 ;  /* 0x0000000000087941 */ /* 0x000fea0003800000 */
.L_x_1610:
[CC--:B------:R-:W-:Y:S01]  /*3a70*/  FFMA R11, R49.reuse, R8.reuse, R72 ;  /* 0x00000008310b7223 */ /* 0x0c0fe20000000048 */
[-C--:B------:R-:W-:Y:S01]  /*3a80*/  FFMA R13, R49, R67.reuse, R74 ;  /* 0x00000043310d7223 */ /* 0x080fe2000000004a */
[-C--:B------:R-:W-:Y:S01]  /*3a90*/  FFMA R71, R54, R8.reuse, R71 ;  /* 0x0000000836477223 */ /* 0x080fe20000000047 */
[-C--:B------:R-:W-:Y:S01]  /*3aa0*/  FFMA R49, R4, R8.reuse, RZ ;  /* 0x0000000804317223 */ /* 0x080fe200000000ff */
[-C--:B------:R-:W-:Y:S01]  /*3ab0*/  FFMA R9, R52, R8.reuse, R9 ;  /* 0x0000000834097223 */ /* 0x080fe20000000009 */
[-C--:B------:R-:W-:Y:S01]  /*3ac0*/  FFMA R0, R5, R8.reuse, RZ ;  /* 0x0000000805007223 */ /* 0x080fe200000000ff */
[----:B------:R-:W-:Y:S01]  /*3ad0*/  FFMA R8, R3, R8, RZ ;  /* 0x0000000803087223 */ /* 0x000fe200000000ff */
[-C--:B------:R-:W-:Y:S01]  /*3ae0*/  FFMA R73, R54, R67.reuse, R73 ;  /* 0x0000004336497223 */ /* 0x080fe20000000049 */
[-C--:B------:R-:W-:Y:S01]  /*3af0*/  FFMA R2, R24, R67.reuse, R49 ;  /* 0x0000004318027223 */ /* 0x080fe20000000031 */
        /* <DEDUP_REMOVED lines=9> */
.L_x_1609:
[----:B------:R-:W-:Y:S05]  /*3b90*/  BSYNC B9 ;  /* 0x0000000000097941 */ /* 0x000fea0003800000 */
.L_x_1608:
[----:B------:R-:W-:Y:S01]  /*3ba0*/  FADD R26, R27, -R26 ;  /* 0x8000001a1b1a7221 */ /* 0x000fe20000000000 */
[-C--:B------:R-:W-:Y:S01]  /*3bb0*/  FFMA R27, R4, R10.reuse, RZ ;  /* 0x0000000a041b7223 */ /* 0x080fe200000000ff */
[----:B------:R-:W-:Y:S01]  /*3bc0*/  ISETP.NE.U32.AND P1, PT, RZ, c[0x0][0x318], PT ;  /* 0x0000c600ff007a0c */ /* 0x000fe20003f25070 */
[-C--:B------:R-:W-:Y:S01]  /*3bd0*/  FFMA R4, R3, R10.reuse, RZ ;  /* 0x0000000a03047223 */ /* 0x080fe200000000ff */
[----:B------:R-:W-:Y:S01]  /*3be0*/  FFMA R2, R5, R10, RZ ;  /* 0x0000000a05027223 */ /* 0x000fe200000000ff */
[----:B------:R-:W-:Y:S01]  /*3bf0*/  FADD R28, R31, -R28 ;  /* 0x8000001c1f1c7221 */ /* 0x000fe20000000000 */
[----:B------:R-:W-:Y:S01]  /*3c00*/  ISETP.NE.AND.EX P1, PT, RZ, c[0x0][0x31c], PT, P1 ;  /* 0x0000c700ff007a0c */ /* 0x000fe20003f25310 */
[-C--:B------:R-:W-:Y:S01]  /*3c10*/  FFMA R4, R15, R6.reuse, R4 ;  /* 0x000000060f047223 */ /* 0x080fe20000000004 */
[-C--:B------:R-:W-:Y:S01]  /*3c20*/  FFMA R27, R24, R6.reuse, R27 ;  /* 0x00000006181b7223 */ /* 0x080fe2000000001b */
[----:B------:R-:W-:Y:S01]  /*3c30*/  FFMA R2, R25, R6, R2 ;  /* 0x0000000619027223 */ /* 0x000fe20000000002 */
[----:B------:R-:W-:Y:S01]  /*3c40*/  FADD R8, R30, -R29 ;  /* 0x8000001d1e087221 */ /* 0x000fe20000000000 */
[----:B------:R-:W-:Y:S01]  /*3c50*/  FADD R62, R4, R62 ;  /* 0x0000003e043e7221 */ /* 0x000fe20000000000 */
[-C--:B------:R-:W-:Y:S01]  /*3c60*/  FFMA R71, R28, R10.reuse, R71 ;  /* 0x0000000a1c477223 */ /* 0x080fe20000000047 */
[-C--:B------:R-:W-:Y:S01]  /*3c70*/  FFMA R9, R26, R10.reuse, R9 ;  /* 0x0000000a1a097223 */ /* 0x080fe20000000009 */
[----:B------:R-:W-:Y:S01]  /*3c80*/  FADD R63, R27, R63 ;  /* 0x0000003f1b3f7221 */ /* 0x000fe20000000000 */
[----:B------:R-:W-:Y:S01]  /*3c90*/  FADD R61, R2, R61 ;  /* 0x0000003d023d7221 */ /* 0x000fe20000000000 */
[----:B------:R-:W-:Y:S01]  /*3ca0*/  FADD R4, R59, -R4 ;  /* 0x800000043b047221 */ /* 0x000fe20000000000 */
[----:B------:R-:W-:Y:S01]  /*3cb0*/  FFMA R0, R8, R10, R11 ;  /* 0x0000000a08007223 */ /* 0x000fe2000000000b */
[----:B------:R-:W-:Y:S01]  /*3cc0*/  FADD R27, R60, -R27 ;  /* 0x8000001b3c1b7221 */ /* 0x000fe20000000000 */
[----:B------:R-:W-:Y:S01]  /*3cd0*/  FADD R2, R55, -R2 ;  /* 0x8000000237027221 */ /* 0x000fe20000000000 */
[-C--:B------:R-:W-:Y:S01]  /*3ce0*/  FFMA R7, R26, R6.reuse, R7 ;  /* 0x000000061a077223 */ /* 0x080fe20000000007 */
[----:B------:R-:W-:Y:S01]  /*3cf0*/  FADD R14, R71, R14 ;  /* 0x0000000e470e7221 */ /* 0x000fe20000000000 */
[----:B------:R-:W-:Y:S01]  /*3d00*/  FADD R4, -R9, R4 ;  /* 0x0000000409047221 */ /* 0x000fe20000000100 */
[-C--:B------:R-:W-:Y:S01]  /*3d10*/  FFMA R8, R8, R6.reuse, R13 ;  /* 0x0000000608087223 */ /* 0x080fe2000000000d */
[----:B------:R-:W-:Y:S01]  /*3d20*/  FFMA R10, R28, R6, R73 ;  /* 0x000000061c0a7223 */ /* 0x000fe20000000049 */
[C---:B------:R-:W-:Y:S01]  /*3d30*/  FADD R51, R0.reuse, R51 ;  /* 0x0000003300337221 */ /* 0x040fe20000000000 */
[----:B------:R-:W-:Y:S01]  /*3d40*/  FADD R27, -R0, R27 ;  /* 0x0000001b001b7221 */ /* 0x000fe20000000100 */
[----:B------:R-:W-:Y:S01]  /*3d50*/  FADD R71, -R71, R2 ;  /* 0x0000000247477221 */ /* 0x000fe20000000100 */
[----:B------:R-:W-:Y:S01]  /*3d60*/  FADD R58, R9, R58 ;  /* 0x0000003a093a7221 */ /* 0x000fe20000000000 */
[C---:B------:R-:W-:Y:S01]  /*3d70*/  FADD R56, R7.reuse, R56 ;  /* 0x0000003807387221 */ /* 0x040fe20000000000 */
[----:B------:R-:W-:Y:S01]  /*3d80*/  FADD R4, -R7, R4 ;  /* 0x0000000407047221 */ /* 0x000fe20000000100 */
[C---:B------:R-:W-:Y:S01]  /*3d90*/  FADD R57, R8.reuse, R57 ;  /* 0x0000003908397221 */ /* 0x040fe20000000000 */
[----:B------:R-:W-:Y:S01]  /*3da0*/  FADD R27, -R8, R27 ;  /* 0x0000001b081b7221 */ /* 0x000fe20000000100 */
[C---:B------:R-:W-:Y:S01]  /*3db0*/  FADD R53, R10.reuse, R53 ;  /* 0x000000350a357221 */ /* 0x040fe20000000000 */
        /* <DEDUP_REMOVED lines=14> */
.L_x_1646:
        /* <DEDUP_REMOVED lines=8> */
.L_x_1647:
        /* <DEDUP_REMOVED lines=13> */
.L_x_1648:
        /* <DEDUP_REMOVED lines=8> */
.L_x_1649:
        /* <DEDUP_REMOVED lines=13> */
.L_x_1650:
        /* <DEDUP_REMOVED lines=8> */
.L_x_1574:
[----:B------:R-:W-:Y:S05]  /*41c0*/  BSYNC B0 ;  /* 0x0000000000007941 */ /* 0x000fea0003800000 */
.L_x_1573:
[----:B------:R-:W-:Y:S01]  /*41d0*/  ISETP.NE.U32.AND P1, PT, RZ, c[0x0][0x318], PT ;  /* 0x0000c600ff007a0c */ /* 0x000fe20003f25070 */
[----:B------:R-:W-:Y:S01]  /*41e0*/  FADD R63, RZ, R63 ;  /* 0x0000003fff3f7221 */ /* 0x000fe20000000000 */
[----:B------:R-:W-:Y:S01]  /*41f0*/  FADD R61, RZ, R61 ;  /* 0x0000003dff3d7221 */ /* 0x000fe20000000000 */
[----:B------:R-:W-:Y:S01]  /*4200*/  FADD R5, RZ, R62 ;  /* 0x0000003eff057221 */ /* 0x000fe20000000000 */
        /* <DEDUP_REMOVED lines=11> */
.L_x_1651:
        /* <DEDUP_REMOVED lines=8> */
.L_x_1652:
[----:B------:R-:W-:-:S04]  /*4340*/  ISETP.NE.U32.AND P1, PT, RZ, c[0x0][0x430], PT ;  /* 0x00010c00ff007a0c */ /* 0x000fc80003f25070 */
[----:B------:R-:W-:-:S13]  /*4350*/  ISETP.NE.AND.EX P1, PT, RZ, c[0x0][0x434], PT, P1 ;  /* 0x00010d00ff007a0c */ /* 0x000fda0003f25310 */
[----:B------:R-:W-:Y:S05]  /*4360*/  @!P1 BRA `(.L_x_1653) ;  /* 0x0000015000009947 */ /* 0x000fea0003800000 */
[----:B01----:R-:W-:Y:S02]  /*4370*/  SHF.R.S32.HI R5, RZ, 0x1f, R42 ;  /* 0x0000001fff057819 */ /* 0x003fe4000001142a */
[----:B------:R-:W-:-:S03]  /*4380*/  MOV R3, c[0x0][0x450] ;  /* 0x0001140000037a02 */ /* 0x000fc60000000f00 */
[----:B------:R-:W-:Y:S02]  /*4390*/  IMAD R5, R5, c[0x0][0x450], RZ ;  /* 0x0001140005057a24 */ /* 0x000fe400078e02ff */
[----:B------:R-:W-:-:S04]  /*43a0*/  IMAD.WIDE.U32 R2, R42, R3, UR6 ;  /* 0x000000062a027e25 */ /* 0x000fc8000f8e0003 */
[----:B------:R-:W-:Y:S01]  /*43b0*/  IMAD R5, R42, UR15, R5 ;  /* 0x0000000f2a057c24 */ /* 0x000fe2000f8e0205 */
[----:B------:R-:W-:-:S04]  /*43c0*/  IADD3 R2, P1, R2, c[0x0][0x430], RZ ;  /* 0x00010c0002027a10 */ /* 0x000fc80007f3e0ff */
[----:B------:R-:W-:Y:S02]  /*43d0*/  IADD3.X R3, R3, c[0x0][0x434], R5, P1, !PT ;  /* 0x00010d0003037a10 */ /* 0x000fe40000ffe405 */
[----:B------:R-:W-:-:S03]  /*43e0*/  IADD3 R4, P1, R2, -c[0x0][0x454], RZ ;  /* 0x8001150002047a10 */ /* 0x000fc60007f3e0ff */
[----:B------:R0:W-:Y:S01]  /*43f0*/  RED.E.ADD.F32.FTZ.RN.STRONG.GPU [R2.64], RZ ;  /* 0x000000ff0200798e */ /* 0x0001e2000c10e794 */
[----:B------:R-:W-:Y:S02]  /*4400*/  IADD3.X R5, R3, ~UR19, RZ, P1, !PT ;  /* 0x8000001303057c10 */ /* 0x000fe40008ffe4ff */
        /* <DEDUP_REMOVED lines=8> */
[----:B------:R-:W-:-:S05]  /*4490*/  IADD3.X R7, R11, ~UR19, RZ, P1, !PT ;  /* 0x800000130b077c10 */ /* 0x000fca0008ffe4ff */
[----:B------:R0:W-:Y:S01]  /*44a0*/  RED.E.ADD.F32.FTZ.RN.STRONG.GPU [R6.64], RZ ;  /* 0x000000ff0600798e */ /* 0x0001e2000c10e794 */
[----:B------:R-:W-:Y:S05]  /*44b0*/  BRA `(.L_x_1654) ;  /* 0x0000017000007947 */ /* 0x000fea0003800000 */
.L_x_1653:
        /* <DEDUP_REMOVED lines=22> */
[----:B------:R0:W-:Y:S04]  /*4620*/  RED.E.ADD.F32.FTZ.RN.STRONG.GPU [R6.64], RZ ;  /* 0x000000ff0600798e */ /* 0x0001e8000c10e794 */
.L_x_1654:
[----:B------:R-:W-:Y:S01]  /*4630*/  @P0 CALL.REL.NOINC `(.L_x_1655) ;  /* 0x0000001000000944 */ /* 0x000fe20003c00000 */
[----:B------:R-:W-:Y:S05]  /*4640*/  BRA `(.L_x_1656) ;  /* 0xffffbbe000007947 */ /* 0x000fea000383ffff */
.L_x_1655:
[----:B------:R-:W-:Y:S05]  /*4650*/  BSYNC B1 ;  /* 0x0000000000017941 */ /* 0x000fea0003800000 */
.L_x_1572:
[----:B------:R-:W-:Y:S05]  /*4660*/  EXIT ;  /* 0x000000000000794d */ /* 0x000fea0003800000 */
        .weak           $__internal_41_$__cuda_sm20_rcp_rn_f32_slowpath
        .type           $__internal_41_$__cuda_sm20_rcp_rn_f32_slowpath,@function
        .size           $__internal_41_$__cuda_sm20_rcp_rn_f32_slowpath,($__internal_42_$__cuda_sm20_sqrt_rn_f32_slowpath - $__internal_41_$__cuda_sm20_rcp_rn_f32_slowpath)
$__internal_41_$__cuda_sm20_rcp_rn_f32_slowpath:
        /* <DEDUP_REMOVED lines=15> */
.L_x_1658:
        /* <DEDUP_REMOVED lines=33> */
.L_x_1660:
[----:B------:R0:W1:Y:S02]  /*4970*/  MUFU.RCP R13, R12 ;  /* 0x0000000c000d7308 */ /* 0x0000640000001000 */
.L_x_1659:
[----:B------:R-:W-:Y:S05]  /*4980*/  BSYNC B2 ;  /* 0x0000000000027941 */ /* 0x000fea0003800000 */
.L_x_1657:
[----:B-1----:R-:W-:Y:S02]  /*4990*/  MOV R11, R13 ;  /* 0x0000000d000b7202 */ /* 0x002fe40000000f00 */
[----:B0-----:R-:W-:Y:S02]  /*49a0*/  MOV R12, R71 ;  /* 0x00000047000c7202 */ /* 0x001fe40000000f00 */
[----:B------:R-:W-:-:S04]  /*49b0*/  MOV R13, 0x0 ;  /* 0x00000000000d7802 */ /* 0x000fc80000000f00 */
[----:B------:R-:W-:Y:S05]  /*49c0*/  RET.REL.NODEC R12 `(eval_triangles_contact_cuda_kernel_backward) ;  /* 0xffffb6300c007950 */ /* 0x000fea0003c3ffff */
        .weak           $__internal_42_$__cuda_sm20_sqrt_rn_f32_slowpath
        .type           $__internal_42_$__cuda_sm20_sqrt_rn_f32_slowpath,@function
        .size           $__internal_42_$__cuda_sm20_sqrt_rn_f32_slowpath,($__internal_43_$__cuda_sm3x_div_rn_noftz_f32_slowpath - $__internal_42_$__cuda_sm20_sqrt_rn_f32_slowpath)
$__internal_42_$__cuda_sm20_sqrt_rn_f32_slowpath:
        /* <DEDUP_REMOVED lines=20> */
.L_x_1661:
[----:B------:R-:W-:Y:S02]  /*4b10*/  MOV R60, R11 ;  /* 0x0000000b003c7202 */ /* 0x000fe40000000f00 */
[----:B------:R-:W-:Y:S02]  /*4b20*/  MOV R10, R57 ;  /* 0x00000039000a7202 */ /* 0x000fe40000000f00 */
[----:B------:R-:W-:-:S04]  /*4b30*/  MOV R11, 0x0 ;  /* 0x00000000000b7802 */ /* 0x000fc80000000f00 */
[----:B------:R-:W-:Y:S05]  /*4b40*/  RET.REL.NODEC R10 `(eval_triangles_contact_cuda_kernel_backward) ;  /* 0xffffb4b00a007950 */ /* 0x000fea0003c3ffff */
        .weak           $__internal_43_$__cuda_sm3x_div_rn_noftz_f32_slowpath
        .type           $__internal_43_$__cuda_sm3x_div_rn_noftz_f32_slowpath,@function
        .size           $__internal_43_$__cuda_sm3x_div_rn_noftz_f32_slowpath,(.L_x_2039 - $__internal_43_$__cuda_sm3x_div_rn_noftz_f32_slowpath)
$__internal_43_$__cuda_sm3x_div_rn_noftz_f32_slowpath:
        /* <DEDUP_REMOVED lines=34> */
.L_x_1663:
[----:B------:R-:W-:Y:S01]  /*4d70*/  LEA R79, R77, 0xc0800000, 0x17 ;  /* 0xc08000004d4f7811 */ /* 0x000fe200078eb8ff */
[----:B------:R-:W-:Y:S01]  /*4d80*/  BSSY B3, `(.L_x_1668) ;  /* 0x0000036000037945 */ /* 0x000fe20003800000 */
[----:B------:R-:W-:Y:S02]  /*4d90*/  IADD3 R78, R78, -0x7f, RZ ;  /* 0xffffff814e4e7810 */ /* 0x000fe40007ffe0ff */
[----:B------:R-:W-:-:S03]  /*4da0*/  IADD3 R80, -R79, R12, RZ ;  /* 0x0000000c4f507210 */ /* 0x000fc60007ffe1ff */
[----:B------:R-:W-:Y:S01]  /*4db0*/  IMAD R11, R78, -0x800000, R11 ;  /* 0xff8000004e0b7824 */ /* 0x000fe200078e020b */
        /* <DEDUP_REMOVED lines=25> */
[C---:B------:R-:W-:Y:S02]  /*4f50*/  IADD3 R78, R80.reuse, 0x20, RZ ;  /* 0x00000020504e7810 */ /* 0x040fe40007ffe0ff */
[----:B------:R-:W-:Y:S02]  /*4f60*/  ISETP.NE.AND P3, PT, R80, RZ, PT ;  /* 0x000000ff5000720c */ /* 0x000fe40003f65270 */
[----:B------:R-:W-:Y:S01]  /*4f70*/  LOP3.LUT R77, R13, 0x7fffff, RZ, 0xc0, !PT ;  /* 0x007fffff0d4d7812 */ /* 0x000fe200078ec0ff */
[CCC-:B------:R-:W-:Y:S01]  /*4f80*/  FFMA.RP R13, R12.reuse, R82.reuse, R79.reuse ;  /* 0x000000520c0d7223 */ /* 0x1c0fe2000000804f */
[----:B------:R-:W-:Y:S01]  /*4f90*/  FFMA.RM R12, R12, R82, R79 ;  /* 0x000000520c0c7223 */ /* 0x000fe2000000404f */
[----:B------:R-:W-:Y:S02]  /*4fa0*/  ISETP.NE.AND P2, PT, R80, RZ, PT ;  /* 0x000000ff5000720c */ /* 0x000fe40003f45270 */
        /* <DEDUP_REMOVED lines=15> */
.L_x_1670:
[----:B------:R-:W-:-:S04]  /*50a0*/  LOP3.LUT R11, R11, 0x80000000, RZ, 0xc0, !PT ;  /* 0x800000000b0b7812 */ /* 0x000fc800078ec0ff */
[----:B------:R-:W-:Y:S01]  /*50b0*/  LOP3.LUT R11, R11, 0x7f800000, RZ, 0xfc, !PT ;  /* 0x7f8000000b0b7812 */ /* 0x000fe200078efcff */
[----:B------:R-:W-:Y:S05]  /*50c0*/  BRA `(.L_x_1671) ;  /* 0x0000001000007947 */ /* 0x000fea0003800000 */
.L_x_1669:
[----:B------:R-:W-:Y:S02]  /*50d0*/  LEA R11, R78, R11, 0x17 ;  /* 0x0000000b4e0b7211 */ /* 0x000fe400078eb8ff */
.L_x_1671:
[----:B------:R-:W-:Y:S05]  /*50e0*/  BSYNC B3 ;  /* 0x0000000000037941 */ /* 0x000fea0003800000 */
.L_x_1668:
[----:B------:R-:W-:Y:S05]  /*50f0*/  BRA `(.L_x_1672) ;  /* 0x0000008000007947 */ /* 0x000fea0003800000 */
.L_x_1667:
[----:B------:R-:W-:-:S04]  /*5100*/  LOP3.LUT R11, R12, 0x80000000, R11, 0x48, !PT ;  /* 0x800000000c0b7812 */ /* 0x000fc800078e480b */
[----:B------:R-:W-:Y:S01]  /*5110*/  LOP3.LUT R11, R11, 0x7f800000, RZ, 0xfc, !PT ;  /* 0x7f8000000b0b7812 */ /* 0x000fe200078efcff */
[----:B------:R-:W-:Y:S05]  /*5120*/  BRA `(.L_x_1672) ;  /* 0x0000005000007947 */ /* 0x000fea0003800000 */
.L_x_1666:
[----:B------:R-:W-:Y:S01]  /*5130*/  LOP3.LUT R11, R12, 0x80000000, R11, 0x48, !PT ;  /* 0x800000000c0b7812 */ /* 0x000fe200078e480b */
[----:B------:R-:W-:Y:S05]  /*5140*/  BRA `(.L_x_1672) ;  /* 0x0000003000007947 */ /* 0x000fea0003800000 */
.L_x_1665:
[----:B------:R-:W0:Y:S01]  /*5150*/  MUFU.RSQ R11, -QNAN ;  /* 0xffc00000000b7908 */ /* 0x000e220000001400 */
[----:B------:R-:W-:Y:S05]  /*5160*/  BRA `(.L_x_1672) ;  /* 0x0000001000007947 */ /* 0x000fea0003800000 */
.L_x_1664:
[----:B------:R-:W-:Y:S02]  /*5170*/  FADD.FTZ R11, R11, R12 ;  /* 0x0000000c0b0b7221 */ /* 0x000fe40000010000 */
.L_x_1672:
[----:B------:R-:W-:Y:S05]  /*5180*/  BSYNC B2 ;  /* 0x0000000000027941 */ /* 0x000fea0003800000 */
.L_x_1662:
[----:B------:R-:W-:Y:S02]  /*5190*/  MOV R12, R68 ;  /* 0x00000044000c7202 */ /* 0x000fe40000000f00 */
[----:B------:R-:W-:-:S04]  /*51a0*/  MOV R13, 0x0 ;  /* 0x00000000000d7802 */ /* 0x000fc80000000f00 */
[----:B------:R-:W-:Y:S05]  /*51b0*/  RET.REL.NODEC R12 `(eval_triangles_contact_cuda_kernel_backward) ;  /* 0xffffae400c007950 */ /* 0x000fea0003c3ffff */
.L_x_1673:
        /* <DEDUP_REMOVED lines=12> */
.L_x_2039:


//--------------------- .text.eval_triangles_contact_cuda_kernel_forward --------------------------
	.section	.text.eval_triangles_contact_cuda_kernel_forward,"ax",@progbits
	.sectioninfo	@"SHI_REGISTERS=45"
	.align	128
        .global         eval_triangles_contact_cuda_kernel_forward
        .type           eval_triangles_contact_cuda_kernel_forward,@function
        .size           eval_triangles_contact_cuda_kernel_forward,(.L_x_2042 - eval_triangles_contact_cuda_kernel_forward)
        .other          eval_triangles_contact_cuda_kernel_forward,@"STO_CUDA_ENTRY STV_DEFAULT"
eval_triangles_contact_cuda_kernel_forward:
.text.eval_triangles_contact_cuda_kernel_forward:
        /* <DEDUP_REMOVED lines=12> */
[----:B------:R-:W-:Y:S02]  /*00c0*/  ULDC.64 UR8, c[0x0][0x218] ;  /* 0x0000860000087ab9 */ /* 0x000fe40000000a00 */
[----:B------:R-:W-:-:S02]  /*00d0*/  ULDC UR10, c[0x0][0x2f8] ;  /* 0x0000be00000a7ab9 */ /* 0x000fc40000000800 */
[----:B------:R-:W-:Y:S02]  /*00e0*/  UMOV UR4, URZ ;  /* 0x0000003f00047c82 */ /* 0x000fe40008000000 */
[----:B------:R-:W-:Y:S02]  /*00f0*/  USHF.R.S32.HI UR8, URZ, 0x1f, UR8 ;  /* 0x0000001f3f087899 */ /* 0x000fe40008011408 */
[----:B------:R-:W-:Y:S02]  /*0100*/  USHF.R.S32.HI UR9, URZ, 0x1f, UR9 ;  /* 0x0000001f3f097899 */ /* 0x000fe40008011409 */
[----:B------:R-:W-:Y:S02]  /*0110*/  USHF.R.S32.HI UR5, URZ, 0x1f, UR5 ;  /* 0x0000001f3f057899 */ /* 0x000fe40008011405 */
[----:B------:R-:W-:Y:S02]  /*0120*/  USHF.R.S32.HI UR10, URZ, 0x1f, UR10 ;  /* 0x0000001f3f0a7899 */ /* 0x000fe4000801140a */
[----:B------:R-:W-:-:S02]  /*0130*/  UIADD3 UR4, UR7, UR4, URZ ;  /* 0x0000000407047290 */ /* 0x000fc4000fffe03f */
[----:B------:R-:W-:Y:S02]  /*0140*/  ULDC.64 UR12, c[0x0][0x118] ;  /* 0x00004600000c7ab9 */ /* 0x000fe40000000a00 */
.L_x_1699:
[----:B-1----:R-:W-:-:S04]  /*0150*/  IABS R5, c[0x0][0x180] ;  /* 0x0000600000057a13 */ /* 0x002fc80000000000 */
[----:B------:R-:W0:Y:S08]  /*0160*/  I2F.RP R0, R5 ;  /* 0x0000000500007306 */ /* 0x000e300000209400 */
[----:B0-----:R-:W0:Y:S02]  /*0170*/  MUFU.RCP R0, R0 ;  /* 0x0000000000007308 */ /* 0x001e240000001000 */
[----:B0-----:R-:W-:-:S06]  /*0180*/  IADD3 R2, R0, 0xffffffe, RZ ;  /* 0x0ffffffe00027810 */ /* 0x001fcc0007ffe0ff */
[----:B------:R0:W1:Y:S02]  /*0190*/  F2I.FTZ.U32.TRUNC.NTZ R3, R2 ;  /* 0x0000000200037305 */ /* 0x000064000021f000 */
[----:B0-----:R-:W-:Y:S01]  /*01a0*/  IMAD.MOV.U32 R2, RZ, RZ, RZ ;  /* 0x000000ffff027224 */ /* 0x001fe200078e00ff */
[----:B-1----:R-:W-:-:S05]  /*01b0*/  IADD3 R4, RZ, -R3, RZ ;  /* 0x80000003ff047210 */ /* 0x002fca0007ffe0ff */
[----:B------:R-:W-:Y:S01]  /*01c0*/  IMAD R9, R4, R5, RZ ;  /* 0x0000000504097224 */ /* 0x000fe200078e02ff */
[----:B------:R-:W-:-:S03]  /*01d0*/  IABS R4, R6 ;  /* 0x0000000600047213 */ /* 0x000fc60000000000 */
[----:B------:R-:W-:-:S06]  /*01e0*/  IMAD.HI.U32 R3, R3, R9, R2 ;  /* 0x0000000903037227 */ /* 0x000fcc00078e0002 */
        /* <DEDUP_REMOVED lines=11> */
[----:B------:R-:W-:Y:S02]  /*02a0*/  MOV R0, R3 ;  /* 0x0000000300007202 */ /* 0x000fe40000000f00 */
[----:B------:R-:W-:-:S03]  /*02b0*/  MOV R3, c[0x0][0x218] ;  /* 0x0000860000037a02 */ /* 0x000fc60000000f00 */
[----:B------:R-:W-:Y:S01]  /*02c0*/  @!P1 IMAD.MOV R0, RZ, RZ, -R0 ;  /* 0x000000ffff009224 */ /* 0x000fe200078e0a00 */
[----:B------:R-:W-:-:S04]  /*02d0*/  @!P2 LOP3.LUT R0, RZ, c[0x0][0x180], RZ, 0x33, !PT ;  /* 0x00006000ff00aa12 */ /* 0x000fc800078e33ff */
[----:B------:R-:W-:-:S05]  /*02e0*/  SHF.R.S32.HI R2, RZ, 0x1f, R0 ;  /* 0x0000001fff027819 */ /* 0x000fca0000011400 */
[----:B------:R-:W-:Y:S02]  /*02f0*/  IMAD R5, R2, c[0x0][0x218], RZ ;  /* 0x0000860002057a24 */ /* 0x000fe400078e02ff */
[----:B------:R-:W-:-:S04]  /*0300*/  IMAD.WIDE.U32 R2, R0, R3, c[0x0][0x1f8] ;  /* 0x00007e0000027625 */ /* 0x000fc800078e0003 */
[----:B------:R-:W-:Y:S01]  /*0310*/  IMAD R5, R0, UR8, R5 ;  /* 0x0000000800057c24 */ /* 0x000fe2000f8e0205 */
[----:B------:R-:W-:-:S04]  /*0320*/  IADD3 R4, P0, R2, c[0x0][0x21c], RZ ;  /* 0x0000870002047a10 */ /* 0x000fc80007f1e0ff */
[----:B------:R-:W-:-:S04]  /*0330*/  IADD3 R3, R3, R5, RZ ;  /* 0x0000000503037210 */ /* 0x000fc80007ffe0ff */
[----:B------:R-:W-:Y:S01]  /*0340*/  IADD3.X R5, R3, UR9, RZ, P0, !PT ;  /* 0x0000000903057c10 */ /* 0x000fe200087fe4ff */
[----:B------:R-:W2:Y:S01]  /*0350*/  LDG.E R12, [R2.64] ;  /* 0x0000000c020c7981 */ /* 0x000ea2000c1e1900 */
[----:B------:R-:W-:-:S03]  /*0360*/  IADD3 R16, P0, R4, c[0x0][0x21c], RZ ;  /* 0x0000870004107a10 */ /* 0x000fc60007f1e0ff */
[----:B------:R0:W3:Y:S01]  /*0370*/  LDG.E R11, [R4.64] ;  /* 0x0000000c040b7981 */ /* 0x0000e2000c1e1900 */
[----:B------:R-:W-:-:S05]  /*0380*/  IADD3.X R17, R5, UR9, RZ, P0, !PT ;  /* 0x0000000905117c10 */ /* 0x000fca00087fe4ff */
[----:B------:R-:W4:Y:S01]  /*0390*/  LDG.E R13, [R16.64] ;  /* 0x0000000c100d7981 */ /* 0x000f22000c1e1900 */
[----:B------:R-:W-:-:S05]  /*03a0*/  IADD3 R9, -R0, RZ, RZ ;  /* 0x000000ff00097210 */ /* 0x000fca0007ffe1ff */
[----:B------:R-:W-:-:S05]  /*03b0*/  IMAD R14, R9, c[0x0][0x180], R6 ;  /* 0x00006000090e7a24 */ /* 0x000fca00078e0206 */
[----:B------:R-:W-:Y:S01]  /*03c0*/  SHF.R.S32.HI R15, RZ, 0x1f, R14 ;  /* 0x0000001fff0f7819 */ /* 0x000fe2000001140e */
[----:B------:R-:W-:Y:S01]  /*03d0*/  IMAD.MOV.U32 R40, RZ, RZ, c[0x0][0x1a8] ;  /* 0x00006a00ff287624 */ /* 0x000fe200078e00ff */
[----:B------:R-:W-:Y:S03]  /*03e0*/  YIELD ;  /* 0x0000000000007946 */ /* 0x000fe60003800000 */
[----:B0-----:R-:W-:Y:S02]  /*03f0*/  IMAD R5, R15, c[0x0][0x1a8], RZ ;  /* 0x00006a000f057a24 */ /* 0x001fe400078e02ff */
[----:B------:R-:W-:-:S04]  /*0400*/  IMAD.WIDE.U32 R8, R14, R40, c[0x0][0x188] ;  /* 0x000062000e087625 */ /* 0x000fc800078e0028 */
[----:B------:R-:W-:Y:S01]  /*0410*/  IMAD R5, R14, UR5, R5 ;  /* 0x000000050e057c24 */ /* 0x000fe2000f8e0205 */
[----:B---3--:R-:W-:-:S04]  /*0420*/  ISETP.NE.AND P0, PT, R11, R14, PT ;  /* 0x0000000e0b00720c */ /* 0x008fc80003f05270 */
[----:B--2---:R-:W-:-:S04]  /*0430*/  ISETP.EQ.OR P0, PT, R12, R14, !P0 ;  /* 0x0000000e0c00720c */ /* 0x004fc80004702670 */
[----:B----4-:R-:W-:-:S13]  /*0440*/  ISETP.EQ.OR P0, PT, R13, R14, P0 ;  /* 0x0000000e0d00720c */ /* 0x010fda0000702670 */
[----:B------:R-:W-:Y:S05]  /*0450*/  @P0 EXIT ;  /* 0x000000000000094d */ /* 0x000fea0003800000 */
[----:B------:R-:W-:Y:S01]  /*0460*/  SHF.R.S32.HI R16, RZ, 0x1f, R12 ;  /* 0x0000001fff107819 */ /* 0x000fe2000001140c */
[-C--:B------:R-:W-:Y:S01]  /*0470*/  IMAD.WIDE.U32 R34, R12, R40.reuse, c[0x0][0x188] ;  /* 0x000062000c227625 */ /* 0x080fe200078e0028 */
[----:B------:R-:W-:Y:S02]  /*0480*/  SHF.R.S32.HI R17, RZ, 0x1f, R11 ;  /* 0x0000001fff117819 */ /* 0x000fe4000001140b */
[----:B------:R-:W-:Y:S01]  /*0490*/  SHF.R.S32.HI R18, RZ, 0x1f, R13 ;  /* 0x0000001fff127819 */ /* 0x000fe2000001140d */
[----:B------:R-:W-:Y:S01]  /*04a0*/  IMAD R3, R16, c[0x0][0x1a8], RZ ;  /* 0x00006a0010037a24 */ /* 0x000fe200078e02ff */
[----:B------:R-:W-:Y:S01]  /*04b0*/  IADD3 R9, R9, R5, RZ ;  /* 0x0000000509097210 */ /* 0x000fe20007ffe0ff */
[----:B------:R-:W-:Y:S02]  /*04c0*/  IMAD R0, R17, c[0x0][0x1a8], RZ ;  /* 0x00006a0011007a24 */ /* 0x000fe400078e02ff */
[----:B------:R-:W-:Y:S02]  /*04d0*/  IMAD R2, R18, c[0x0][0x1a8], RZ ;  /* 0x00006a0012027a24 */ /* 0x000fe400078e02ff */
[-C--:B------:R-:W-:Y:S01]  /*04e0*/  IMAD.WIDE.U32 R38, R11, R40.reuse, c[0x0][0x188] ;  /* 0x000062000b267625 */ /* 0x080fe200078e0028 */
[----:B------:R0:W2:Y:S03]  /*04f0*/  LDG.E R26, [R8.64+0x4] ;  /* 0x0000040c081a7981 */ /* 0x0000a6000c1e1900 */
[----:B------:R-:W-:Y:S01]  /*0500*/  IMAD R3, R12, UR5, R3 ;  /* 0x000000050c037c24 */ /* 0x000fe2000f8e0203 */
[----:B------:R0:W3:Y:S01]  /*0510*/  LDG.E R20, [R8.64] ;  /* 0x0000000c08147981 */ /* 0x0000e2000c1e1900 */
[----:B------:R-:W-:-:S03]  /*0520*/  IMAD.WIDE.U32 R40, R13, R40, c[0x0][0x188] ;  /* 0x000062000d287625 */ /* 0x000fc600078e0028 */
[----:B------:R-:W-:Y:S01]  /*0530*/  IADD3 R35, R35, R3, RZ ;  /* 0x0000000323237210 */ /* 0x000fe20007ffe0ff */
[----:B------:R-:W-:Y:S02]  /*0540*/  IMAD R19, R11, UR5, R0 ;  /* 0x000000050b137c24 */ /* 0x000fe4000f8e0200 */
[----:B------:R-:W-:Y:S02]  /*0550*/  IMAD R21, R13, UR5, R2 ;  /* 0x000000050d157c24 */ /* 0x000fe4000f8e0202 */
[----:B------:R-:W2:Y:S01]  /*0560*/  LDG.E R22, [R34.64+0x4] ;  /* 0x0000040c22167981 */ /* 0x000ea2000c1e1900 */
[----:B------:R-:W-:Y:S01]  /*0570*/  IADD3 R39, R39, R19, RZ ;  /* 0x0000001327277210 */ /* 0x000fe20007ffe0ff */
[----:B------:R-:W-:Y:S02]  /*0580*/  IMAD.IADD R41, R41, 0x1, R21 ;  /* 0x0000000129297824 */ /* 0x000fe400078e0215 */
[----:B------:R-:W3:Y:S04]  /*0590*/  LDG.E R24, [R34.64] ;  /* 0x0000000c22187981 */ /* 0x000ee8000c1e1900 */
[----:B------:R-:W4:Y:S04]  /*05a0*/  LDG.E R27, [R40.64+0x4] ;  /* 0x0000040c281b7981 */ /* 0x000f28000c1e1900 */
[----:B------:R-:W5:Y:S04]  /*05b0*/  LDG.E R29, [R38.64+0x4] ;  /* 0x0000040c261d7981 */ /* 0x000f68000c1e1900 */
[----:B------:R-:W5:Y:S04]  /*05c0*/  LDG.E R23, [R40.64] ;  /* 0x0000000c28177981 */ /* 0x000f68000c1e1900 */
[----:B------:R-:W5:Y:S04]  /*05d0*/  LDG.E R25, [R38.64] ;  /* 0x0000000c26197981 */ /* 0x000f68000c1e1900 */
[----:B------:R0:W5:Y:S04]  /*05e0*/  LDG.E R21, [R8.64+0x8] ;  /* 0x0000080c08157981 */ /* 0x000168000c1e1900 */
[----:B------:R-:W5:Y:S04]  /*05f0*/  LDG.E R32, [R34.64+0x8] ;  /* 0x0000080c22207981 */ /* 0x000f68000c1e1900 */
[----:B------:R-:W5:Y:S04]  /*0600*/  LDG.E R31, [R38.64+0x8] ;  /* 0x0000080c261f7981 */ /* 0x000f68000c1e1900 */
[----:B------:R-:W5:Y:S01]  /*0610*/  LDG.E R28, [R40.64+0x8] ;  /* 0x0000080c281c7981 */ /* 0x000f62000c1e1900 */
[----:B------:R-:W-:Y:S01]  /*0620*/  BSSY B0, `(.L_x_1674) ;  /* 0x0000094000007945 */ /* 0x000fe20003800000 */
[----:B0-----:R-:W-:Y:S01]  /*0630*/  MOV R9, 0x3f800000 ;  /* 0x3f80000000097802 */ /* 0x001fe20000000f00 */
[----:B--2---:R-:W-:Y:S01]  /*0640*/  FADD R5, R26, -R22 ;  /* 0x800000161a057221 */ /* 0x004fe20000000000 */
[----:B---3--:R-:W-:Y:S01]  /*0650*/  FADD R0, R20, -R24 ;  /* 0x8000001814007221 */ /* 0x008fe20000000000 */
[----:B----4-:R-:W-:Y:S01]  /*0660*/  FADD R36, -R22, R27 ;  /* 0x0000001b16247221 */ /* 0x010fe20000000100 */
[----:B-----5:R-:W-:-:S03]  /*0670*/  FADD R42, R29, -R22 ;  /* 0x800000161d2a7221 */ /* 0x020fc60000000000 */
        /* <DEDUP_REMOVED lines=12> */
[----:B------:R-:W-:Y:S01]  /*0740*/  FSETP.GTU.AND P0, PT, R2, RZ, PT ;  /* 0x000000ff0200720b */ /* 0x000fe20003f0c000 */
[----:B------:R-:W-:Y:S01]  /*0750*/  IMAD.MOV.U32 R19, RZ, RZ, RZ ;  /* 0x000000ffff137224 */ /* 0x000fe200078e00ff */
[----:B------:R-:W-:Y:S02]  /*0760*/  MOV R10, RZ ;  /* 0x000000ff000a7202 */ /* 0x000fe40000000f00 */
[----:B------:R-:W-:-:S09]  /*0770*/  MOV R8, RZ ;  /* 0x000000ff00087202 */ /* 0x000fd20000000f00 */
[----:B------:R-:W-:Y:S05]  /*0780*/  @!P0 BRA P1, `(.L_x_1675) ;  /* 0x000007d000008947 */ /* 0x000fea0000800000 */
[----:B------:R-:W-:Y:S01]  /*0790*/  FADD R9, R26, -R29 ;  /* 0x8000001d1a097221 */ /* 0x000fe20000000000 */
[----:B------:R-:W-:-:S03]  /*07a0*/  FADD R8, R20, -R25 ;  /* 0x8000001914087221 */ /* 0x000fc60000000000 */
[-C--:B------:R-:W-:Y:S01]  /*07b0*/  FMUL R35, R42, R9.reuse ;  /* 0x000000092a237220 */ /* 0x080fe20000400000 */
[----:B------:R-:W-:Y:S01]  /*07c0*/  FMUL R30, R36, R9 ;  /* 0x00000009241e7220 */ /* 0x000fe20000400000 */
[----:B------:R-:W-:Y:S02]  /*07d0*/  MOV R9, RZ ;  /* 0x000000ff00097202 */ /* 0x000fe40000000f00 */
[-C--:B------:R-:W-:Y:S01]  /*07e0*/  FFMA R10, R4, R8.reuse, R35 ;  /* 0x00000008040a7223 */ /* 0x080fe20000000023 */
[----:B------:R-:W-:Y:S01]  /*07f0*/  FFMA R30, R3, R8, R30 ;  /* 0x00000008031e7223 */ /* 0x000fe2000000001e */
[----:B------:R-:W-:-:S04]  /*0800*/  FADD R8, R21, -R31 ;  /* 0x8000001f15087221 */ /* 0x000fc80000000000 */
[-C--:B------:R-:W-:Y:S01]  /*0810*/  FFMA R35, R5, R8.reuse, R10 ;  /* 0x0000000805237223 */ /* 0x080fe2000000000a */
[----:B------:R-:W-:Y:S01]  /*0820*/  FFMA R34, R33, R8, R30 ;  /* 0x0000000821227223 */ /* 0x000fe2000000001e */
[----:B------:R-:W-:Y:S02]  /*0830*/  MOV R10, RZ ;  /* 0x000000ff000a7202 */ /* 0x000fe40000000f00 */
[----:B------:R-:W-:Y:S02]  /*0840*/  MOV R8, 0x3f800000 ;  /* 0x3f80000000087802 */ /* 0x000fe40000000f00 */
        /* <DEDUP_REMOVED lines=11> */
[----:B------:R-:W-:Y:S02]  /*0900*/  IMAD.MOV.U32 R10, RZ, RZ, 0x3f800000 ;  /* 0x3f800000ff0a7424 */ /* 0x000fe400078e00ff */
[-C--:B------:R-:W-:Y:S01]  /*0910*/  FMUL R37, R42, R9.reuse ;  /* 0x000000092a257220 */ /* 0x080fe20000400000 */
[----:B------:R-:W-:-:S03]  /*0920*/  FMUL R36, R36, R9 ;  /* 0x0000000924247220 */ /* 0x000fc60000400000 */
[-C--:B------:R-:W-:Y:S01]  /*0930*/  FFMA R4, R4, R8.reuse, R37 ;  /* 0x0000000804047223 */ /* 0x080fe20000000025 */
[----:B------:R-:W-:Y:S01]  /*0940*/  FFMA R36, R3, R8, R36 ;  /* 0x0000000803247223 */ /* 0x000fe20000000024 */
[----:B------:R-:W-:-:S04]  /*0950*/  FADD R8, R21, -R28 ;  /* 0x8000001c15087221 */ /* 0x000fc80000000000 */
[-C--:B------:R-:W-:Y:S01]  /*0960*/  FFMA R5, R5, R8.reuse, R4 ;  /* 0x0000000805057223 */ /* 0x080fe20000000004 */
[----:B------:R-:W-:Y:S02]  /*0970*/  FFMA R36, R33, R8, R36 ;  /* 0x0000000821247223 */ /* 0x000fe40000000024 */
[----:B------:R-:W-:-:S03]  /*0980*/  CS2R R8, SRZ ;  /* 0x0000000000087805 */ /* 0x000fc6000001ff00 */
        /* <DEDUP_REMOVED lines=11> */
[----:B------:R-:W-:Y:S01]  /*0a40*/  FMUL R2, R34, R5 ;  /* 0x0000000522027220 */ /* 0x000fe20000400000 */
[----:B------:R-:W-:Y:S02]  /*0a50*/  BSSY B1, `(.L_x_1678) ;  /* 0x0000010000017945 */ /* 0x000fe40003800000 */
[----:B------:R-:W-:Y:S01]  /*0a60*/  FADD R37, R33, R0 ;  /* 0x0000000021257221 */ /* 0x000fe20000000000 */
[----:B------:R-:W-:-:S03]  /*0a70*/  FFMA R2, R35, R36, -R2 ;  /* 0x0000002423027223 */ /* 0x000fc60000000802 */
        /* <DEDUP_REMOVED lines=11> */
[----:B------:R-:W-:Y:S05]  /*0b30*/  CALL.REL.NOINC `($__internal_46_$__cuda_sm3x_div_rn_noftz_f32_slowpath) ;  /* 0x000011b000007944 */ /* 0x000fea0003c00000 */
[----:B0-----:R-:W-:Y:S02]  /*0b40*/  MOV R8, R3 ;  /* 0x0000000300087202 */ /* 0x001fe40000000f00 */
.L_x_1679:
[----:B------:R-:W-:Y:S05]  /*0b50*/  BSYNC B1 ;  /* 0x0000000000017941 */ /* 0x000fea0003800000 */
.L_x_1678:
        /* <DEDUP_REMOVED lines=12> */
[----:B------:R-:W-:Y:S05]  /*0c20*/  CALL.REL.NOINC `($__internal_44_$__cuda_sm20_rcp_rn_f32_slowpath) ;  /* 0x00000be000007944 */ /* 0x000fea0003c00000 */
[----:B------:R-:W-:Y:S05]  /*0c30*/  BRA `(.L_x_1683) ;  /* 0x0000004000007947 */ /* 0x000fea0003800000 */
.L_x_1682:
[----:B------:R-:W0:Y:S02]  /*0c40*/  MUFU.RCP R10, R5 ;  /* 0x00000005000a7308 */ /* 0x000e240000001000 */
[----:B0-----:R-:W-:-:S04]  /*0c50*/  FFMA R0, R5, R10, -1 ;  /* 0xbf80000005007423 */ /* 0x001fc8000000000a */
[----:B------:R-:W-:-:S04]  /*0c60*/  FADD.FTZ R3, -R0, -RZ ;  /* 0x800000ff00037221 */ /* 0x000fc80000010100 */
[----:B------:R-:W-:Y:S02]  /*0c70*/  FFMA R10, R10, R3, R10 ;  /* 0x000000030a0a7223 */ /* 0x000fe4000000000a */
.L_x_1683:
[----:B------:R-:W-:Y:S05]  /*0c80*/  BSYNC B1 ;  /* 0x0000000000017941 */ /* 0x000fea0003800000 */
.L_x_1681:
[-C--:B------:R-:W-:Y:S01]  /*0c90*/  FMUL R8, R9, R10.reuse ;  /* 0x0000000a09087220 */ /* 0x080fe20000400000 */
[----:B------:R-:W-:-:S03]  /*0ca0*/  FMUL R10, R30, R10 ;  /* 0x0000000a1e0a7220 */ /* 0x000fc60000400000 */
[----:B------:R-:W-:-:S04]  /*0cb0*/  FADD R9, -R8, 1 ;  /* 0x3f80000008097421 */ /* 0x000fc80000000100 */
[----:B------:R-:W-:Y:S01]  /*0cc0*/  FADD R9, R9, -R10 ;  /* 0x8000000a09097221 */ /* 0x000fe20000000000 */
[----:B------:R-:W-:Y:S05]  /*0cd0*/  BRA `(.L_x_1675) ;  /* 0x0000028000007947 */ /* 0x000fea0003800000 */
.L_x_1680:
[----:B------:R-:W-:Y:S01]  /*0ce0*/  FADD R10, -R8, 1 ;  /* 0x3f800000080a7421 */ /* 0x000fe20000000100 */
[----:B------:R-:W-:Y:S01]  /*0cf0*/  IMAD.MOV.U32 R9, RZ, RZ, RZ ;  /* 0x000000ffff097224 */ /* 0x000fe200078e00ff */
[----:B------:R-:W-:Y:S05]  /*0d00*/  BRA `(.L_x_1675) ;  /* 0x0000025000007947 */ /* 0x000fea0003800000 */
.L_x_1677:
        /* <DEDUP_REMOVED lines=16> */
.L_x_1685:
[----:B------:R-:W-:Y:S05]  /*0e10*/  BSYNC B1 ;  /* 0x0000000000017941 */ /* 0x000fea0003800000 */
.L_x_1684:
[----:B------:R-:W-:Y:S01]  /*0e20*/  FADD R9, -R10, 1 ;  /* 0x3f8000000a097421 */ /* 0x000fe20000000100 */
[----:B------:R-:W-:Y:S05]  /*0e30*/  BRA `(.L_x_1675) ;  /* 0x0000012000007947 */ /* 0x000fea0003800000 */
.L_x_1676:
[----:B------:R-:W-:Y:S01]  /*0e40*/  FADD R35, R0, -R35 ;  /* 0x8000002300237221 */ /* 0x000fe20000000000 */
[----:B------:R-:W-:Y:S01]  /*0e50*/  BSSY B1, `(.L_x_1686) ;  /* 0x000000f000017945 */ /* 0x000fe20003800000 */
[----:B------:R-:W-:Y:S02]  /*0e60*/  IMAD.MOV.U32 R10, RZ, RZ, RZ ;  /* 0x000000ffff0a7224 */ /* 0x000fe400078e00ff */
        /* <DEDUP_REMOVED lines=13> */
.L_x_1687:
[----:B------:R-:W-:Y:S05]  /*0f40*/  BSYNC B1 ;  /* 0x0000000000017941 */ /* 0x000fea0003800000 */
.L_x_1686:
[----:B------:R-:W-:Y:S02]  /*0f50*/  FADD R9, -R8, 1 ;  /* 0x3f80000008097421 */ /* 0x000fe40000000100 */
.L_x_1675:
[----:B------:R-:W-:Y:S05]  /*0f60*/  BSYNC B0 ;  /* 0x0000000000007941 */ /* 0x000fea0003800000 */
.L_x_1674:
[-C--:B------:R-:W-:Y:S01]  /*0f70*/  FMUL R29, R29, R8.reuse ;  /* 0x000000081d1d7220 */ /* 0x080fe20000400000 */
[-C--:B------:R-:W-:Y:S01]  /*0f80*/  FMUL R25, R25, R8.reuse ;  /* 0x0000000819197220 */ /* 0x080fe20000400000 */
[----:B------:R-:W-:Y:S01]  /*0f90*/  FMUL R31, R31, R8 ;  /* 0x000000081f1f7220 */ /* 0x000fe20000400000 */
[----:B------:R-:W-:Y:S01]  /*0fa0*/  BSSY B0, `(.L_x_1688) ;  /* 0x0000019000007945 */ /* 0x000fe20003800000 */
[-C--:B------:R-:W-:Y:S01]  /*0fb0*/  FFMA R22, R22, R9.reuse, R29 ;  /* 0x0000000916167223 */ /* 0x080fe2000000001d */
[-C--:B------:R-:W-:Y:S01]  /*0fc0*/  FFMA R24, R24, R9.reuse, R25 ;  /* 0x0000000918187223 */ /* 0x080fe20000000019 */
[----:B------:R-:W-:-:S02]  /*0fd0*/  FFMA R31, R32, R9, R31 ;  /* 0x00000009201f7223 */ /* 0x000fc4000000001f */
[-C--:B------:R-:W-:Y:S01]  /*0fe0*/  FFMA R27, R27, R10.reuse, R22 ;  /* 0x0000000a1b1b7223 */ /* 0x080fe20000000016 */
[-C--:B------:R-:W-:Y:S01]  /*0ff0*/  FFMA R23, R23, R10.reuse, R24 ;  /* 0x0000000a17177223 */ /* 0x080fe20000000018 */
[----:B------:R-:W-:Y:S02]  /*1000*/  FFMA R4, R28, R10, R31 ;  /* 0x0000000a1c047223 */ /* 0x000fe4000000001f */
[----:B0-----:R-:W-:Y:S01]  /*1010*/  FADD R0, R26, -R27 ;  /* 0x8000001b1a007221 */ /* 0x001fe20000000000 */
        /* <DEDUP_REMOVED lines=9> */
[----:B01----:R-:W-:Y:S02]  /*10b0*/  MOV R25, 0x10d0 ;  /* 0x000010d000197802 */ /* 0x003fe40000000f00 */
[----:B------:R-:W-:Y:S05]  /*10c0*/  CALL.REL.NOINC `($__internal_45_$__cuda_sm20_sqrt_rn_f32_slowpath) ;  /* 0x00000ab000007944 */ /* 0x000fea0003c00000 */
[----:B------:R-:W-:Y:S01]  /*10d0*/  MOV R23, R5 ;  /* 0x0000000500177202 */ /* 0x000fe20000000f00 */
[----:B------:R-:W-:Y:S05]  /*10e0*/  BRA `(.L_x_1690) ;  /* 0x0000004000007947 */ /* 0x000fea0003800000 */
.L_x_1689:
[----:B01----:R-:W-:Y:S01]  /*10f0*/  FMUL.FTZ R23, R20, R3 ;  /* 0x0000000314177220 */ /* 0x003fe20000410000 */
[----:B------:R-:W-:-:S03]  /*1100*/  FMUL.FTZ R3, R3, 0.5 ;  /* 0x3f00000003037820 */ /* 0x000fc60000410000 */
[----:B------:R-:W-:-:S04]  /*1110*/  FFMA R22, -R23, R23, R20 ;  /* 0x0000001717167223 */ /* 0x000fc80000000114 */
[----:B------:R-:W-:Y:S02]  /*1120*/  FFMA R23, R22, R3, R23 ;  /* 0x0000000316177223 */ /* 0x000fe40000000017 */
.L_x_1690:
[----:B------:R-:W-:Y:S05]  /*1130*/  BSYNC B0 ;  /* 0x0000000000007941 */ /* 0x000fea0003800000 */
.L_x_1688:
[----:B------:R-:W-:Y:S01]  /*1140*/  FSETP.GT.AND P0, PT, R23, RZ, PT ;  /* 0x000000ff1700720b */ /* 0x000fe20003f04000 */
[----:B------:R-:W-:Y:S01]  /*1150*/  BSSY B0, `(.L_x_1691) ;  /* 0x0000031000007945 */ /* 0x000fe20003800000 */
[----:B------:R-:W-:Y:S01]  /*1160*/  IMAD.MOV.U32 R22, RZ, RZ, RZ ;  /* 0x000000ffff167224 */ /* 0x000fe200078e00ff */
        /* <DEDUP_REMOVED lines=14> */
[----:B------:R-:W-:Y:S05]  /*1250*/  CALL.REL.NOINC `($__internal_46_$__cuda_sm3x_div_rn_noftz_f32_slowpath) ;  /* 0x00000a9000007944 */ /* 0x000fea0003c00000 */
[----:B0-----:R-:W-:Y:S02]  /*1260*/  MOV R21, R3 ;  /* 0x0000000300157202 */ /* 0x001fe40000000f00 */
.L_x_1694:
[----:B------:R-:W-:Y:S05]  /*1270*/  BSYNC B1 ;  /* 0x0000000000017941 */ /* 0x000fea0003800000 */
.L_x_1693:
        /* <DEDUP_REMOVED lines=12> */
[----:B------:R-:W-:Y:S05]  /*1340*/  CALL.REL.NOINC `($__internal_46_$__cuda_sm3x_div_rn_noftz_f32_slowpath) ;  /* 0x000009a000007944 */ /* 0x000fea0003c00000 */
[----:B0-----:R-:W-:Y:S02]  /*1350*/  MOV R22, R3 ;  /* 0x0000000300167202 */ /* 0x001fe40000000f00 */
.L_x_1696:
[----:B------:R-:W-:Y:S05]  /*1360*/  BSYNC B1 ;  /* 0x0000000000017941 */ /* 0x000fea0003800000 */
.L_x_1695:
        /* <DEDUP_REMOVED lines=13> */
[----:B0-----:R-:W-:Y:S02]  /*1440*/  IMAD.MOV.U32 R19, RZ, RZ, R3 ;  /* 0x000000ffff137224 */ /* 0x001fe400078e0003 */
.L_x_1697:
[----:B------:R-:W-:Y:S05]  /*1450*/  BSYNC B1 ;  /* 0x0000000000017941 */ /* 0x000fea0003800000 */
.L_x_1692:
[----:B------:R-:W-:Y:S05]  /*1460*/  BSYNC B0 ;  /* 0x0000000000007941 */ /* 0x000fea0003800000 */
.L_x_1691:
[----:B------:R-:W-:Y:S01]  /*1470*/  FADD R20, R20, -0.0099999997764825820923 ;  /* 0xbc23d70a14147421 */ /* 0x000fe20000000000 */
[----:B------:R-:W-:Y:S01]  /*1480*/  IMAD R3, R16, c[0x0][0x2f8], RZ ;  /* 0x0000be0010037a24 */ /* 0x000fe200078e02ff */
[----:B------:R-:W-:Y:S01]  /*1490*/  MOV R16, c[0x0][0x2f8] ;  /* 0x0000be0000107a02 */ /* 0x000fe20000000f00 */
[----:B------:R-:W-:Y:S02]  /*14a0*/  IMAD R15, R15, c[0x0][0x2f8], RZ ;  /* 0x0000be000f0f7a24 */ /* 0x000fe400078e02ff */
[----:B------:R-:W-:Y:S01]  /*14b0*/  FMNMX R20, RZ, R20, PT ;  /* 0x00000014ff147209 */ /* 0x000fe20003800000 */
[----:B------:R-:W-:-:S02]  /*14c0*/  IMAD R0, R17, c[0x0][0x2f8], RZ ;  /* 0x0000be0011007a24 */ /* 0x000fc400078e02ff */
[----:B------:R-:W-:Y:S02]  /*14d0*/  IMAD R25, R12, UR10, R3 ;  /* 0x0000000a0c197c24 */ /* 0x000fe4000f8e0203 */
[----:B------:R-:W-:Y:S01]  /*14e0*/  IMAD R18, R18, c[0x0][0x2f8], RZ ;  /* 0x0000be0012127a24 */ /* 0x000fe200078e02ff */
[----:B------:R-:W-:Y:S01]  /*14f0*/  FMUL R19, R20, R19 ;  /* 0x0000001314137220 */ /* 0x000fe20000400000 */
[----:B------:R-:W-:Y:S01]  /*1500*/  IMAD R23, R14, UR10, R15 ;  /* 0x0000000a0e177c24 */ /* 0x000fe2000f8e020f */
[----:B------:R-:W-:Y:S01]  /*1510*/  IADD3 R6, P0, R6, UR6, RZ ;  /* 0x0000000606067c10 */ /* 0x000fe2000ff1e0ff */
[----:B------:R-:W-:Y:S01]  /*1520*/  IMAD.WIDE.U32 R2, R14, R16, c[0x0][0x2d8] ;  /* 0x0000b6000e027625 */ /* 0x000fe200078e0010 */
[C---:B------:R-:W-:Y:S01]  /*1530*/  FMUL R22, R20.reuse, R22 ;  /* 0x0000001614167220 */ /* 0x040fe20000400000 */
[----:B------:R-:W-:Y:S02]  /*1540*/  FMUL R21, R20, R21 ;  /* 0x0000001514157220 */ /* 0x000fe40000400000 */
[----:B------:R-:W-:Y:S01]  /*1550*/  IMAD R27, R11, UR10, R0 ;  /* 0x0000000a0b1b7c24 */ /* 0x000fe2000f8e0200 */
[----:B------:R-:W-:Y:S01]  /*1560*/  IADD3 R3, R3, R23, RZ ;  /* 0x0000001703037210 */ /* 0x000fe20007ffe0ff */
[----:B------:R-:W-:Y:S01]  /*1570*/  IMAD.WIDE.U32 R14, R11, R16, c[0x0][0x2d8] ;  /* 0x0000b6000b0e7625 */ /* 0x000fe200078e0010 */
[----:B------:R-:W-:-:S03]  /*1580*/  FMUL R23, R19, -100000 ;  /* 0xc7c3500013177820 */ /* 0x000fc60000400000 */
[----:B------:R-:W-:Y:S01]  /*1590*/  IMAD.WIDE.U32 R4, R12, R16, c[0x0][0x2d8] ;  /* 0x0000b6000c047625 */ /* 0x000fe200078e0010 */
[----:B------:R-:W-:-:S03]  /*15a0*/  FMUL R19, R19, 100000 ;  /* 0x47c3500013137820 */ /* 0x000fc60000400000 */
[----:B------:R-:W-:Y:S01]  /*15b0*/  IMAD R29, R13, UR10, R18 ;  /* 0x0000000a0d1d7c24 */ /* 0x000fe2000f8e0212 */
[----:B------:R-:W-:Y:S01]  /*15c0*/  IADD3.X R7, R7, UR4, RZ, P0, !PT ;  /* 0x0000000407077c10 */ /* 0x000fe200087fe4ff */
[----:B------:R-:W-:Y:S01]  /*15d0*/  IMAD.WIDE.U32 R16, R13, R16, c[0x0][0x2d8] ;  /* 0x0000b6000d107625 */ /* 0x000fe200078e0010 */
[----:B------:R-:W-:Y:S01]  /*15e0*/  IADD3 R13, R15, R27, RZ ;  /* 0x0000001b0f0d7210 */ /* 0x000fe20007ffe0ff */
[----:B------:R-:W-:Y:S01]  /*15f0*/  FMUL R11, R22, 100000 ;  /* 0x47c35000160b7820 */ /* 0x000fe20000400000 */
[----:B------:R-:W-:Y:S01]  /*1600*/  IADD3 R5, R5, R25, RZ ;  /* 0x0000001905057210 */ /* 0x000fe20007ffe0ff */
[----:B------:R-:W-:Y:S01]  /*1610*/  IMAD.IADD R15, R17, 0x1, R29 ;  /* 0x00000001110f7824 */ /* 0x000fe200078e021d */
[----:B------:R-:W-:Y:S01]  /*1620*/  ISETP.GE.U32.AND P0, PT, R6, c[0x0][0x178], PT ;  /* 0x00005e0006007a0c */ /* 0x000fe20003f06070 */
[----:B------:R-:W-:Y:S01]  /*1630*/  FMUL R25, R22, -100000 ;  /* 0xc7c3500016197820 */ /* 0x000fe20000400000 */
[C---:B------:R-:W-:Y:S01]  /*1640*/  FMUL R17, R21.reuse, 100000 ;  /* 0x47c3500015117820 */ /* 0x040fe20000400000 */
[----:B------:R-:W-:Y:S01]  /*1650*/  FMUL R21, R21, -100000 ;  /* 0xc7c3500015157820 */ /* 0x000fe20000400000 */
[-C--:B------:R-:W-:Y:S01]  /*1660*/  FMUL R27, R19, R9.reuse ;  /* 0x00000009131b7220 */ /* 0x080fe20000400000 */
[-C--:B------:R-:W-:Y:S01]  /*1670*/  FMUL R29, R11, R9.reuse ;  /* 0x000000090b1d7220 */ /* 0x080fe20000400000 */
[----:B------:R-:W-:Y:S01]  /*1680*/  ISETP.GE.U32.AND.EX P0, PT, R7, c[0x0][0x17c], PT, P0 ;  /* 0x00005f0007007a0c */ /* 0x000fe20003f06100 */
[----:B------:R0:W-:Y:S01]  /*1690*/  RED.E.ADD.F32.FTZ.RN.STRONG.GPU [R2.64], R23 ;  /* 0x000000170200798e */ /* 0x0001e2000c10e78c */
[----:B------:R-:W-:Y:S01]  /*16a0*/  FMUL R9, R17, R9 ;  /* 0x0000000911097220 */ /* 0x000fe20000400000 */
[----:B------:R-:W-:Y:S01]  /*16b0*/  MOV R12, R14 ;  /* 0x0000000e000c7202 */ /* 0x000fe20000000f00 */
[-C--:B------:R-:W-:Y:S01]  /*16c0*/  FMUL R31, R19, R8.reuse ;  /* 0x00000008131f7220 */ /* 0x080fe20000400000 */
[----:B------:R1:W-:Y:S01]  /*16d0*/  RED.E.ADD.F32.FTZ.RN.STRONG.GPU [R2.64+0x4], R25 ;  /* 0x000004190200798e */ /* 0x0003e2000c10e78c */
[----:B------:R-:W-:Y:S01]  /*16e0*/  FMUL R33, R11, R8 ;  /* 0x000000080b217220 */ /* 0x000fe20000400000 */
[----:B------:R-:W-:-:S02]  /*16f0*/  MOV R14, R16 ;  /* 0x00000010000e7202 */ /* 0x000fc40000000f00 */
[----:B------:R1:W-:Y:S01]  /*1700*/  RED.E.ADD.F32.FTZ.RN.STRONG.GPU [R2.64+0x8], R21 ;  /* 0x000008150200798e */ /* 0x0003e2000c10e78c */
[-C--:B------:R-:W-:Y:S01]  /*1710*/  FMUL R19, R19, R10.reuse ;  /* 0x0000000a13137220 */ /* 0x080fe20000400000 */
[----:B------:R-:W-:Y:S01]  /*1720*/  FMUL R11, R11, R10 ;  /* 0x0000000a0b0b7220 */ /* 0x000fe20000400000 */
[C---:B0-----:R-:W-:Y:S01]  /*1730*/  FMUL R23, R17.reuse, R8 ;  /* 0x0000000811177220 */ /* 0x041fe20000400000 */
[----:B------:R1:W-:Y:S01]  /*1740*/  RED.E.ADD.F32.FTZ.RN.STRONG.GPU [R4.64], R27 ;  /* 0x0000001b0400798e */ /* 0x0003e2000c10e78c */
[----:B------:R-:W-:-:S03]  /*1750*/  FMUL R17, R17, R10 ;  /* 0x0000000a11117220 */ /* 0x000fc60000400000 */
        /* <DEDUP_REMOVED lines=10> */
.L_x_1698:
[----:B------:R-:W-:Y:S05]  /*1800*/  EXIT ;  /* 0x000000000000794d */ /* 0x000fea0003800000 */
        .weak           $__internal_44_$__cuda_sm20_rcp_rn_f32_slowpath
        .type           $__internal_44_$__cuda_sm20_rcp_rn_f32_slowpath,@function
        .size           $__internal_44_$__cuda_sm20_rcp_rn_f32_slowpath,($__internal_45_$__cuda_sm20_sqrt_rn_f32_slowpath - $__internal_44_$__cuda_sm20_rcp_rn_f32_slowpath)
$__internal_44_$__cuda_sm20_rcp_rn_f32_slowpath:
[----:B------:R-:W-:Y:S01]  /*1810*/  SHF.L.U32 R0, R5, 0x1, RZ ;  /* 0x0000000105007819 */ /* 0x000fe200000006ff */
[----:B------:R-:W-:Y:S03]  /*1820*/  BSSY B2, `(.L_x_1700) ;  /* 0x0000031000027945 */ /* 0x000fe60003800000 */
[----:B------:R-:W-:-:S02]  /*1830*/  SHF.R.U32.HI R33, RZ, 0x18, R0 ;  /* 0x00000018ff217819 */ /* 0x000fc40000011600 */
[----:B------:R-:W-:Y:S02]  /*1840*/  MOV R0, R5 ;  /* 0x0000000500007202 */ /* 0x000fe40000000f00 */
[----:B------:R-:W-:-:S13]  /*1850*/  ISETP.NE.U32.AND P0, PT, R33, RZ, PT ;  /* 0x000000ff2100720c */ /* 0x000fda0003f05070 */
[----:B------:R-:W-:Y:S05]  /*1860*/  @P0 BRA `(.L_x_1701) ;  /* 0x000000a000000947 */ /* 0x000fea0003800000 */
[----:B------:R-:W-:-:S05]  /*1870*/  IMAD.SHL.U32 R2, R0, 0x2, RZ ;  /* 0x0000000200027824 */ /* 0x000fca00078e00ff */
        /* <DEDUP_REMOVED lines=9> */
.L_x_1701:
[----:B------:R-:W-:-:S04]  /*1910*/  IADD3 R35, R33, -0xfd, RZ ;  /* 0xffffff0321237810 */ /* 0x000fc80007ffe0ff */
[----:B------:R-:W-:-:S13]  /*1920*/  ISETP.GT.U32.AND P0, PT, R35, 0x1, PT ;  /* 0x000000012300780c */ /* 0x000fda0003f04070 */
[----:B------:R-:W-:Y:S05]  /*1930*/  @P0 BRA `(.L_x_1703) ;  /* 0x000001e000000947 */ /* 0x000fea0003800000 */
[----:B------:R-:W-:Y:S02]  /*1940*/  LOP3.LUT R2, R0, 0x7fffff, RZ, 0xc0, !PT ;  /* 0x007fffff00027812 */ /* 0x000fe400078ec0ff */
[----:B------:R-:W-:Y:S02]  /*1950*/  MOV R10, 0x3 ;  /* 0x00000003000a7802 */ /* 0x000fe40000000f00 */
        /* <DEDUP_REMOVED lines=8> */
[----:B------:R-:W-:Y:S02]  /*19e0*/  SHF.L.U32 R8, R10, R35, RZ ;  /* 0x000000230a087219 */ /* 0x000fe400000006ff */
[----:B------:R-:W-:Y:S02]  /*19f0*/  LOP3.LUT R3, R3, 0x800000, RZ, 0xfc, !PT ;  /* 0x0080000003037812 */ /* 0x000fe400078efcff */
[----:B------:R-:W-:Y:S02]  /*1a00*/  SEL R5, RZ, 0xffffffff, !P0 ;  /* 0xffffffffff057807 */ /* 0x000fe40004000000 */
[----:B------:R-:W-:-:S02]  /*1a10*/  LOP3.LUT R8, R8, R3, RZ, 0xc0, !PT ;  /* 0x0000000308087212 */ /* 0x000fc400078ec0ff */
[----:B------:R-:W-:Y:S02]  /*1a20*/  IADD3 R2, -R5, RZ, RZ ;  /* 0x000000ff05027210 */ /* 0x000fe40007ffe1ff */
        /* <DEDUP_REMOVED lines=15> */
.L_x_1703:
[----:B------:R0:W1:Y:S02]  /*1b20*/  MUFU.RCP R3, R0 ;  /* 0x0000000000037308 */ /* 0x0000640000001000 */
.L_x_1702:
[----:B------:R-:W-:Y:S05]  /*1b30*/  BSYNC B2 ;  /* 0x0000000000027941 */ /* 0x000fea0003800000 */
.L_x_1700:
[----:B-1----:R-:W-:Y:S01]  /*1b40*/  IMAD.MOV.U32 R10, RZ, RZ, R3 ;  /* 0x000000ffff0a7224 */ /* 0x002fe200078e0003 */
[----:B------:R-:W-:Y:S02]  /*1b50*/  MOV R2, R4 ;  /* 0x0000000400027202 */ /* 0x000fe40000000f00 */
[----:B------:R-:W-:-:S04]  /*1b60*/  MOV R3, 0x0 ;  /* 0x0000000000037802 */ /* 0x000fc80000000f00 */
[----:B------:R-:W-:Y:S05]  /*1b70*/  RET.REL.NODEC R2 `(eval_triangles_contact_cuda_kernel_forward) ;  /* 0xffffe48002007950 */ /* 0x000fea0003c3ffff */
        .weak           $__internal_45_$__cuda_sm20_sqrt_rn_f32_slowpath
        .type           $__internal_45_$__cuda_sm20_sqrt_rn_f32_slowpath,@function
        .size           $__internal_45_$__cuda_sm20_sqrt_rn_f32_slowpath,($__internal_46_$__cuda_sm3x_div_rn_noftz_f32_slowpath - $__internal_45_$__cuda_sm20_sqrt_rn_f32_slowpath)
$__internal_45_$__cuda_sm20_sqrt_rn_f32_slowpath:
[----:B------:R-:W-:-:S13]  /*1b80*/  LOP3.LUT P0, RZ, R20, 0x7fffffff, RZ, 0xc0, !PT ;  /* 0x7fffffff14ff7812 */ /* 0x000fda000780c0ff */
[----:B------:R-:W-:Y:S01]  /*1b90*/  @!P0 MOV R5, R20 ;  /* 0x0000001400058202 */ /* 0x000fe20000000f00 */
        /* <DEDUP_REMOVED lines=18> */
.L_x_1704:
[----:B------:R-:W-:Y:S02]  /*1cc0*/  MOV R22, R25 ;  /* 0x0000001900167202 */ /* 0x000fe40000000f00 */
[----:B------:R-:W-:-:S04]  /*1cd0*/  MOV R23, 0x0 ;  /* 0x0000000000177802 */ /* 0x000fc80000000f00 */
[----:B------:R-:W-:Y:S05]  /*1ce0*/  RET.REL.NODEC R22 `(eval_triangles_contact_cuda_kernel_forward) ;  /* 0xffffe31016007950 */ /* 0x000fea0003c3ffff */
        .weak           $__internal_46_$__cuda_sm3x_div_rn_noftz_f32_slowpath
        .type           $__internal_46_$__cuda_sm3x_div_rn_noftz_f32_slowpath,@function
        .size           $__internal_46_$__cuda_sm3x_div_rn_noftz_f32_slowpath,(.L_x_2042 - $__internal_46_$__cuda_sm3x_div_rn_noftz_f32_slowpath)
$__internal_46_$__cuda_sm3x_div_rn_noftz_f32_slowpath:
        /* <DEDUP_REMOVED lines=29> */
[----:B------:R-:W-:Y:S01]  /*1ec0*/  @P0 IMAD.MOV.U32 R5, RZ, RZ, RZ ;  /* 0x000000ffff050224 */ /* 0x000fe200078e00ff */
[----:B------:R-:W-:Y:S01]  /*1ed0*/  @!P0 MOV R5, 0xffffffc0 ;  /* 0xffffffc000058802 */ /* 0x000fe20000000f00 */
[----:B------:R-:W-:Y:S01]  /*1ee0*/  @!P0 FFMA R3, R3, 1.84467440737095516160e+19, RZ ;  /* 0x5f80000003038823 */ /* 0x000fe200000000ff */
[----:B------:R-:W-:Y:S02]  /*1ef0*/  @!P1 FFMA R4, R4, 1.84467440737095516160e+19, RZ ;  /* 0x5f80000004049823 */ /* 0x000fe400000000ff */
[----:B------:R-:W-:Y:S02]  /*1f00*/  @!P1 IADD3 R5, R5, 0x40, RZ ;  /* 0x0000004005059810 */ /* 0x000fe40007ffe0ff */
.L_x_1706:
[----:B------:R-:W-:Y:S01]  /*1f10*/  LEA R37, R35, 0xc0800000, 0x17 ;  /* 0xc080000023257811 */ /* 0x000fe200078eb8ff */
[----:B------:R-:W-:Y:S03]  /*1f20*/  BSSY B3, `(.L_x_1711) ;  /* 0x0000036000037945 */ /* 0x000fe60003800000 */
[----:B------:R-:W-:Y:S02]  /*1f30*/  IADD3 R37, -R37, R4, RZ ;  /* 0x0000000425257210 */ /* 0x000fe40007ffe1ff */
[----:B------:R-:W-:-:S02]  /*1f40*/  IADD3 R4, R38, -0x7f, RZ ;  /* 0xffffff8126047810 */ /* 0x000fc40007ffe0ff */
[----:B------:R-:W0:Y:S01]  /*1f50*/  MUFU.RCP R36, R37 ;  /* 0x0000002500247308 */ /* 0x000e220000001000 */
[----:B------:R-:W-:Y:S01]  /*1f60*/  FADD.FTZ R38, -R37, -RZ ;  /* 0x800000ff25267221 */ /* 0x000fe20000010100 */
[C---:B------:R-:W-:Y:S01]  /*1f70*/  IADD3 R40, R4.reuse, 0x7f, -R35 ;  /* 0x0000007f04287810 */ /* 0x040fe20007ffe823 */
[----:B------:R-:W-:-:S03]  /*1f80*/  IMAD R3, R4, -0x800000, R3 ;  /* 0xff80000004037824 */ /* 0x000fc600078e0203 */
        /* <DEDUP_REMOVED lines=24> */
[C---:B------:R-:W-:Y:S01]  /*2110*/  ISETP.NE.AND P1, PT, R37.reuse, RZ, PT ;  /* 0x000000ff2500720c */ /* 0x040fe20003f25270 */
[----:B------:R-:W-:Y:S01]  /*2120*/  IMAD.MOV R35, RZ, RZ, -R37 ;  /* 0x000000ffff237224 */ /* 0x000fe200078e0a25 */
[----:B------:R-:W-:Y:S02]  /*2130*/  ISETP.NE.AND P2, PT, R37, RZ, PT ;  /* 0x000000ff2500720c */ /* 0x000fe40003f45270 */
[----:B------:R-:W-:Y:S02]  /*2140*/  LOP3.LUT R4, R4, 0x7fffff, RZ, 0xc0, !PT ;  /* 0x007fffff04047812 */ /* 0x000fe400078ec0ff */
[----:B------:R-:W-:Y:S02]  /*2150*/  FSETP.NEU.FTZ.AND P0, PT, R5, R36, PT ;  /* 0x000000240500720b */ /* 0x000fe40003f1d000 */
[----:B------:R-:W-:-:S02]  /*2160*/  LOP3.LUT R4, R4, 0x800000, RZ, 0xfc, !PT ;  /* 0x0080000004047812 */ /* 0x000fc400078efcff */
[----:B------:R-:W-:-:S04]  /*2170*/  IADD3 R5, R37, 0x20, RZ ;  /* 0x0000002025057810 */ /* 0x000fc80007ffe0ff */
        /* <DEDUP_REMOVED lines=12> */
.L_x_1713:
[----:B------:R-:W-:-:S04]  /*2240*/  LOP3.LUT R3, R3, 0x80000000, RZ, 0xc0, !PT ;  /* 0x8000000003037812 */ /* 0x000fc800078ec0ff */
[----:B------:R-:W-:Y:S01]  /*2250*/  LOP3.LUT R3, R3, 0x7f800000, RZ, 0xfc, !PT ;  /* 0x7f80000003037812 */ /* 0x000fe200078efcff */
[----:B------:R-:W-:Y:S05]  /*2260*/  BRA `(.L_x_1714) ;  /* 0x0000001000007947 */ /* 0x000fea0003800000 */
.L_x_1712:
[----:B------:R-:W-:Y:S02]  /*2270*/  LEA R3, R40, R3, 0x17 ;  /* 0x0000000328037211 */ /* 0x000fe400078eb8ff */
.L_x_1714:
[----:B------:R-:W-:Y:S05]  /*2280*/  BSYNC B3 ;  /* 0x0000000000037941 */ /* 0x000fea0003800000 */
.L_x_1711:
[----:B------:R-:W-:Y:S05]  /*2290*/  BRA `(.L_x_1715) ;  /* 0x0000008000007947 */ /* 0x000fea0003800000 */
.L_x_1710:
[----:B------:R-:W-:-:S04]  /*22a0*/  LOP3.LUT R3, R4, 0x80000000, R3, 0x48, !PT ;  /* 0x8000000004037812 */ /* 0x000fc800078e4803 */
[----:B------:R-:W-:Y:S01]  /*22b0*/  LOP3.LUT R3, R3, 0x7f800000, RZ, 0xfc, !PT ;  /* 0x7f80000003037812 */ /* 0x000fe200078efcff */
[----:B------:R-:W-:Y:S05]  /*22c0*/  BRA `(.L_x_1715) ;  /* 0x0000005000007947 */ /* 0x000fea0003800000 */
.L_x_1709:
[----:B------:R-:W-:Y:S01]  /*22d0*/  LOP3.LUT R3, R4, 0x80000000, R3, 0x48, !PT ;  /* 0x8000000004037812 */ /* 0x000fe200078e4803 */
[----:B------:R-:W-:Y:S05]  /*22e0*/  BRA `(.L_x_1715) ;  /* 0x0000003000007947 */ /* 0x000fea0003800000 */
.L_x_1708:
[----:B------:R-:W0:Y:S01]  /*22f0*/  MUFU.RSQ R3, -QNAN ;  /* 0xffc0000000037908 */ /* 0x000e220000001400 */
[----:B------:R-:W-:Y:S05]  /*2300*/  BRA `(.L_x_1715) ;  /* 0x0000001000007947 */ /* 0x000fea0003800000 */
.L_x_1707:
[----:B------:R-:W-:Y:S02]  /*2310*/  FADD.FTZ R3, R3, R4 ;  /* 0x0000000403037221 */ /* 0x000fe40000010000 */
.L_x_1715:
[----:B------:R-:W-:Y:S05]  /*2320*/  BSYNC B2 ;  /* 0x0000000000027941 */ /* 0x000fea0003800000 */
.L_x_1705:
[----:B------:R-:W-:Y:S02]  /*2330*/  MOV R4, R34 ;  /* 0x0000002200047202 */ /* 0x000fe40000000f00 */
[----:B------:R-:W-:-:S04]  /*2340*/  MOV R5, 0x0 ;  /* 0x0000000000057802 */ /* 0x000fc80000000f00 */
[----:B------:R-:W-:Y:S05]  /*2350*/  RET.REL.NODEC R4 `(eval_triangles_contact_cuda_kernel_forward) ;  /* 0xffffdca004007950 */ /* 0x000fea0003c3ffff */
.L_x_1716:
        /* <DEDUP_REMOVED lines=10> */
.L_x_2042:


//--------------------- .text.eval_triangles_cuda_kernel_backward --------------------------
	.section	.text.eval_triangles_cuda_kernel_backward,"ax",@progbits
	.sectioninfo	@"SHI_REGISTERS=109"
	.align	128
        .global         eval_triangles_cuda_kernel_backward
        .type           eval_triangles_cuda_kernel_backward,@function
        .size           eval_triangles_cuda_kernel_backward,(.L_x_2045 - eval_triangles_cuda_kernel_backward)
        .other          eval_triangles_cuda_kernel_backward,@"STO_CUDA_ENTRY STV_DEFAULT"
eval_triangles_cuda_kernel_backward:
.text.eval_triangles_cuda_kernel_backward:
        /* <DEDUP_REMOVED lines=11> */
[----:B------:R-:W-:Y:S02]  /*00b0*/  ULDC.64 UR4, c[0x0][0x210] ;  /* 0x0000840000047ab9 */ /* 0x000fe40000000a00 */
[----:B------:R-:W-:Y:S02]  /*00c0*/  ULDC UR7, c[0x0][0x2f0] ;  /* 0x0000bc0000077ab9 */ /* 0x000fe40000000800 */
        /* <DEDUP_REMOVED lines=15> */
.L_x_1794:
[----:B------:R-:W-:Y:S02]  /*01c0*/  SHF.R.S32.HI R13, RZ, 0x1f, R26 ;  /* 0x0000001fff0d7819 */ /* 0x000fe4000001141a */
[----:B------:R-:W-:-:S03]  /*01d0*/  MOV R3, c[0x0][0x210] ;  /* 0x0000840000037a02 */ /* 0x000fc60000000f00 */
[----:B------:R-:W-:Y:S02]  /*01e0*/  IMAD R5, R13, c[0x0][0x210], RZ ;  /* 0x000084000d057a24 */ /* 0x000fe400078e02ff */
[----:B------:R-:W-:-:S04]  /*01f0*/  IMAD.WIDE.U32 R2, R26, R3, c[0x0][0x1f0] ;  /* 0x00007c001a027625 */ /* 0x000fc800078e0003 */
[----:B------:R-:W-:-:S05]  /*0200*/  IMAD R5, R26, UR4, R5 ;  /* 0x000000041a057c24 */ /* 0x000fca000f8e0205 */
[----:B------:R-:W-:-:S05]  /*0210*/  IADD3 R3, R3, R5, RZ ;  /* 0x0000000503037210 */ /* 0x000fca0007ffe0ff */
[----:B------:R0:W2:Y:S01]  /*0220*/  LDG.E R28, [R2.64] ;  /* 0x0000000e021c7981 */ /* 0x0000a2000c1e1900 */
[----:B------:R-:W-:-:S04]  /*0230*/  IADD3 R4, P0, R2, c[0x0][0x214], RZ ;  /* 0x0000850002047a10 */ /* 0x000fc80007f1e0ff */
[----:B------:R-:W-:Y:S02]  /*0240*/  IADD3.X R5, R3, UR5, RZ, P0, !PT ;  /* 0x0000000503057c10 */ /* 0x000fe400087fe4ff */
[----:B------:R-:W-:-:S03]  /*0250*/  IADD3 R34, P0, R4, c[0x0][0x214], RZ ;  /* 0x0000850004227a10 */ /* 0x000fc60007f1e0ff */
[----:B------:R1:W3:Y:S01]  /*0260*/  LDG.E R29, [R4.64] ;  /* 0x0000000e041d7981 */ /* 0x0002e2000c1e1900 */
[----:B------:R-:W-:-:S05]  /*0270*/  IADD3.X R35, R5, UR5, RZ, P0, !PT ;  /* 0x0000000505237c10 */ /* 0x000fca00087fe4ff */
[----:B------:R-:W4:Y:S01]  /*0280*/  LDG.E R34, [R34.64] ;  /* 0x0000000e22227981 */ /* 0x000f22000c1e1900 */
[----:B------:R-:W-:Y:S01]  /*0290*/  MOV R7, c[0x0][0x248] ;  /* 0x0000920000077a02 */ /* 0x000fe20000000f00 */
[C---:B0-----:R-:W-:Y:S01]  /*02a0*/  IMAD R2, R13.reuse, c[0x0][0x248], RZ ;  /* 0x000092000d027a24 */ /* 0x041fe200078e02ff */
[----:B------:R-:W-:Y:S01]  /*02b0*/  MOV R57, c[0x0][0x2b8] ;  /* 0x0000ae0000397a02 */ /* 0x000fe20000000f00 */
[----:B------:R-:W-:Y:S01]  /*02c0*/  IMAD R0, R13, c[0x0][0x2b8], RZ ;  /* 0x0000ae000d007a24 */ /* 0x000fe200078e02ff */
[----:B------:R-:W-:Y:S01]  /*02d0*/  SHF.R.S32.HI R37, RZ, 0x1f, R7 ;  /* 0x0000001fff257819 */ /* 0x000fe20000011407 */
[C---:B-1----:R-:W-:Y:S01]  /*02e0*/  IMAD.WIDE.U32 R4, R26.reuse, R7, c[0x0][0x228] ;  /* 0x00008a001a047625 */ /* 0x042fe200078e0007 */
[----:B------:R-:W-:Y:S02]  /*02f0*/  SHF.R.S32.HI R3, RZ, 0x1f, R57 ;  /* 0x0000001fff037819 */ /* 0x000fe40000011439 */
[----:B------:R-:W-:Y:S01]  /*0300*/  MOV R25, c[0x0][0x1a0] ;  /* 0x0000680000197a02 */ /* 0x000fe20000000f00 */
[C---:B------:R-:W-:Y:S01]  /*0310*/  IMAD R9, R26.reuse, R37, R2 ;  /* 0x000000251a097224 */ /* 0x040fe200078e0202 */
[----:B------:R-:W-:Y:S01]  /*0320*/  MOV R23, c[0x0][0x1d8] ;  /* 0x0000760000177a02 */ /* 0x000fe20000000f00 */
[----:B------:R-:W-:Y:S01]  /*0330*/  IMAD R7, R26, R3, R0 ;  /* 0x000000031a077224 */ /* 0x000fe200078e0200 */
[----:B------:R-:W-:-:S02]  /*0340*/  SHF.R.S32.HI R31, RZ, 0x1f, R25 ;  /* 0x0000001fff1f7819 */ /* 0x000fc40000011419 */
[----:B------:R-:W-:Y:S02]  /*0350*/  IADD3 R5, R5, R9, RZ ;  /* 0x0000000905057210 */ /* 0x000fe40007ffe0ff */
[----:B------:R-:W-:-:S03]  /*0360*/  SHF.R.S32.HI R33, RZ, 0x1f, R23 ;  /* 0x0000001fff217819 */ /* 0x000fc60000011417 */
[----:B------:R0:W4:Y:S01]  /*0370*/  LDG.E R39, [R4.64] ;  /* 0x0000000e04277981 */ /* 0x000122000c1e1900 */
[----:B------:R-:W-:Y:S01]  /*0380*/  IMAD.WIDE.U32 R56, R26, R57, c[0x0][0x298] ;  /* 0x0000a6001a387625 */ /* 0x000fe200078e0039 */
[----:B--2---:R-:W-:-:S03]  /*0390*/  SHF.R.S32.HI R30, RZ, 0x1f, R28 ;  /* 0x0000001fff1e7819 */ /* 0x004fc6000001141c */
[----:B------:R-:W-:-:S04]  /*03a0*/  IMAD.WIDE.U32 R8, R28, R25, c[0x0][0x180] ;  /* 0x000060001c087625 */ /* 0x000fc800078e0019 */
[C---:B------:R-:W-:Y:S02]  /*03b0*/  IMAD R0, R30.reuse, c[0x0][0x1a0], RZ ;  /* 0x000068001e007a24 */ /* 0x040fe400078e02ff */
[----:B------:R-:W-:Y:S02]  /*03c0*/  IMAD R2, R30, c[0x0][0x1d8], RZ ;  /* 0x000076001e027a24 */ /* 0x000fe400078e02ff */
[C---:B------:R-:W-:Y:S01]  /*03d0*/  IMAD R3, R28.reuse, R31, R0 ;  /* 0x0000001f1c037224 */ /* 0x040fe200078e0200 */
[----:B---3--:R-:W-:Y:S01]  /*03e0*/  SHF.R.S32.HI R32, RZ, 0x1f, R29 ;  /* 0x0000001fff207819 */ /* 0x008fe2000001141d */
[C---:B------:R-:W-:Y:S01]  /*03f0*/  IMAD R11, R28.reuse, R33, R2 ;  /* 0x000000211c0b7224 */ /* 0x040fe200078e0202 */
[----:B------:R0:W2:Y:S01]  /*0400*/  LDG.E R0, [R4.64+0xc] ;  /* 0x00000c0e04007981 */ /* 0x0000a2000c1e1900 */
[----:B------:R-:W-:Y:S01]  /*0410*/  IMAD.WIDE.U32 R14, R28, R23, c[0x0][0x1b8] ;  /* 0x00006e001c0e7625 */ /* 0x000fe200078e0017 */
[----:B------:R-:W-:Y:S02]  /*0420*/  IADD3 R9, R9, R3, RZ ;  /* 0x0000000309097210 */ /* 0x000fe40007ffe0ff */
[----:B------:R0:W3:Y:S04]  /*0430*/  LDG.E R2, [R4.64+0x8] ;  /* 0x0000080e04027981 */ /* 0x0000e8000c1e1900 */
[----:B------:R0:W3:Y:S01]  /*0440*/  LDG.E R3, [R4.64+0x4] ;  /* 0x0000040e04037981 */ /* 0x0000e2000c1e1900 */
[C---:B------:R-:W-:Y:S01]  /*0450*/  IMAD R6, R32.reuse, c[0x0][0x1a0], RZ ;  /* 0x0000680020067a24 */ /* 0x040fe200078e02ff */
[----:B----4-:R-:W-:Y:S01]  /*0460*/  SHF.R.S32.HI R35, RZ, 0x1f, R34 ;  /* 0x0000001fff237819 */ /* 0x010fe20000011422 */
[----:B------:R-:W-:Y:S01]  /*0470*/  IMAD R12, R32, c[0x0][0x1d8], RZ ;  /* 0x00007600200c7a24 */ /* 0x000fe200078e02ff */
[----:B------:R-:W-:Y:S01]  /*0480*/  IADD3 R15, R15, R11, RZ ;  /* 0x0000000b0f0f7210 */ /* 0x000fe20007ffe0ff */
[C---:B------:R-:W-:Y:S01]  /*0490*/  IMAD.WIDE.U32 R10, R29.reuse, R25, c[0x0][0x180] ;  /* 0x000060001d0a7625 */ /* 0x040fe200078e0019 */
[----:B------:R1:W4:Y:S03]  /*04a0*/  LDG.E R43, [R8.64] ;  /* 0x0000000e082b7981 */ /* 0x000326000c1e1900 */
[C---:B------:R-:W-:Y:S01]  /*04b0*/  IMAD.WIDE.U32 R16, R29.reuse, R23, c[0x0][0x1b8] ;  /* 0x00006e001d107625 */ /* 0x040fe200078e0017 */
[----:B------:R1:W4:Y:S03]  /*04c0*/  LDG.E R49, [R8.64+0x4] ;  /* 0x0000040e08317981 */ /* 0x000326000c1e1900 */
[C---:B------:R-:W-:Y:S01]  /*04d0*/  IMAD R19, R29.reuse, R31, R6 ;  /* 0x0000001f1d137224 */ /* 0x040fe200078e0206 */
[----:B------:R1:W4:Y:S01]  /*04e0*/  LDG.E R55, [R8.64+0x8] ;  /* 0x0000080e08377981 */ /* 0x000322000c1e1900 */
[----:B------:R-:W-:-:S02]  /*04f0*/  IMAD R21, R29, R33, R12 ;  /* 0x000000211d157224 */ /* 0x000fc400078e020c */
[----:B------:R-:W-:Y:S01]  /*0500*/  IMAD R12, R35, c[0x0][0x1a0], RZ ;  /* 0x00006800230c7a24 */ /* 0x000fe200078e02ff */
[----:B------:R-:W-:Y:S01]  /*0510*/  IADD3 R11, R11, R19, RZ ;  /* 0x000000130b0b7210 */ /* 0x000fe20007ffe0ff */
[C---:B------:R-:W-:Y:S01]  /*0520*/  IMAD.WIDE.U32 R18, R34.reuse, R25, c[0x0][0x180] ;  /* 0x0000600022127625 */ /* 0x040fe200078e0019 */
[----:B------:R-:W-:Y:S01]  /*0530*/  IADD3 R17, R17, R21, RZ ;  /* 0x0000001511117210 */ /* 0x000fe20007ffe0ff */
[----:B0-----:R0:W4:Y:S02]  /*0540*/  LDG.E R4, [R14.64] ;  /* 0x0000000e0e047981 */ /* 0x001124000c1e1900 */
[----:B------:R-:W-:Y:S01]  /*0550*/  IMAD R21, R34, R31, R12 ;  /* 0x0000001f22157224 */ /* 0x000fe200078e020c */
[----:B-1----:R-:W-:Y:S01]  /*0560*/  MOV R8, R18 ;  /* 0x0000001200087202 */ /* 0x002fe20000000f00 */
[----:B------:R1:W4:Y:S03]  /*0570*/  LDG.E R38, [R10.64] ;  /* 0x0000000e0a267981 */ /* 0x000326000c1e1900 */
[----:B------:R-:W-:Y:S01]  /*0580*/  IADD3 R9, R19, R21, RZ ;  /* 0x0000001513097210 */ /* 0x000fe20007ffe0ff */
[----:B------:R1:W4:Y:S01]  /*0590*/  LDG.E R40, [R10.64+0x4] ;  /* 0x0000040e0a287981 */ /* 0x000322000c1e1900 */
[----:B------:R-:W-:Y:S01]  /*05a0*/  IADD3 R21, R57, R7, RZ ;  /* 0x0000000739157210 */ /* 0x000fe20007ffe0ff */
[----:B------:R-:W-:-:S02]  /*05b0*/  IMAD R7, R35, c[0x0][0x1d8], RZ ;  /* 0x0000760023077a24 */ /* 0x000fc400078e02ff */
[C---:B------:R-:W-:Y:S01]  /*05c0*/  IMAD.WIDE.U32 R18, R34.reuse, R23, c[0x0][0x1b8] ;  /* 0x00006e0022127625 */ /* 0x040fe200078e0017 */
[----:B------:R1:W4:Y:S03]  /*05d0*/  LDG.E R44, [R10.64+0x8] ;  /* 0x0000080e0a2c7981 */ /* 0x000326000c1e1900 */
[----:B------:R-:W-:Y:S01]  /*05e0*/  IMAD R7, R34, R33, R7 ;  /* 0x0000002122077224 */ /* 0x000fe200078e0207 */
[----:B------:R0:W4:Y:S04]  /*05f0*/  LDG.E R5, [R14.64+0x4] ;  /* 0x0000040e0e057981 */ /* 0x000128000c1e1900 */
[----:B------:R0:W4:Y:S01]  /*0600*/  LDG.E R6, [R14.64+0x8] ;  /* 0x0000080e0e067981 */ /* 0x000122000c1e1900 */
[----:B-1----:R-:W-:-:S02]  /*0610*/  IADD3 R11, R19, R7, RZ ;  /* 0x00000007130b7210 */ /* 0x002fc40007ffe0ff */
[----:B------:R-:W-:Y:S01]  /*0620*/  MOV R10, R18 ;  /* 0x00000012000a7202 */ /* 0x000fe20000000f00 */
[----:B------:R1:W4:Y:S04]  /*0630*/  LDG.E R12, [R8.64] ;  /* 0x0000000e080c7981 */ /* 0x000328000c1e1900 */
[----:B------:R1:W4:Y:S04]  /*0640*/  LDG.E R20, [R8.64+0x4] ;  /* 0x0000040e08147981 */ /* 0x000328000c1e1900 */
[----:B------:R1:W4:Y:S04]  /*0650*/  LDG.E R22, [R8.64+0x8] ;  /* 0x0000080e08167981 */ /* 0x000328000c1e1900 */
[----:B------:R-:W4:Y:S04]  /*0660*/  LDG.E R41, [R16.64] ;  /* 0x0000000e10297981 */ /* 0x000f28000c1e1900 */
[----:B------:R0:W4:Y:S04]  /*0670*/  LDG.E R36, [R16.64+0x4] ;  /* 0x0000040e10247981 */ /* 0x000128000c1e1900 */
[----:B------:R0:W4:Y:S04]  /*0680*/  LDG.E R45, [R16.64+0x8] ;  /* 0x0000080e102d7981 */ /* 0x000128000c1e1900 */
[----:B------:R-:W4:Y:S04]  /*0690*/  LDG.E R47, [R10.64] ;  /* 0x0000000e0a2f7981 */ /* 0x000f28000c1e1900 */
[----:B------:R-:W4:Y:S04]  /*06a0*/  LDG.E R42, [R10.64+0x4] ;  /* 0x0000040e0a2a7981 */ /* 0x000f28000c1e1900 */
[----:B------:R-:W4:Y:S01]  /*06b0*/  LDG.E R51, [R10.64+0x8] ;  /* 0x0000080e0a337981 */ /* 0x000f22000c1e1900 */
[----:B------:R-:W-:Y:S01]  /*06c0*/  YIELD ;  /* 0x0000000000007946 */ /* 0x000fe20003800000 */
[----:B------:R-:W-:-:S02]  /*06d0*/  ULDC UR13, c[0x0][0x2bc] ;  /* 0x0000af00000d7ab9 */ /* 0x000fc40000000800 */
[----:B------:R-:W-:Y:S01]  /*06e0*/  USHF.R.S32.HI UR13, URZ, 0x1f, UR13 ;  /* 0x0000001f3f0d7899 */ /* 0x000fe2000801140d */
[----:B------:R-:W-:-:S04]  /*06f0*/  IADD3 R24, P0, R56, c[0x0][0x2bc], RZ ;  /* 0x0000af0038187a10 */ /* 0x000fc80007f1e0ff */
[----:B------:R-:W-:Y:S02]  /*0700*/  IADD3 R58, P1, R24, c[0x0][0x2bc], RZ ;  /* 0x0000af00183a7a10 */ /* 0x000fe40007f3e0ff */
[----:B------:R-:W-:Y:S02]  /*0710*/  IADD3.X R25, R21, UR13, RZ, P0, !PT ;  /* 0x0000000d15197c10 */ /* 0x000fe400087fe4ff */
[----:B0-----:R-:W-:Y:S02]  /*0720*/  IADD3 R14, P0, R58, c[0x0][0x2bc], RZ ;  /* 0x0000af003a0e7a10 */ /* 0x001fe40007f1e0ff */
[----:B------:R-:W-:-:S04]  /*0730*/  IADD3.X R59, R25, UR13, RZ, P1, !PT ;  /* 0x0000000d193b7c10 */ /* 0x000fc80008ffe4ff */
[----:B------:R-:W-:Y:S02]  /*0740*/  IADD3.X R15, R59, UR13, RZ, P0, !PT ;  /* 0x0000000d3b0f7c10 */ /* 0x000fe400087fe4ff */
[----:B------:R-:W-:Y:S01]  /*0750*/  IADD3 R18, P1, R14, c[0x0][0x2bc], RZ ;  /* 0x0000af000e127a10 */ /* 0x000fe20007f3e0ff */
[----:B------:R-:W-:Y:S01]  /*0760*/  BSSY B0, `(.L_x_1717) ;  /* 0x0000022000007945 */ /* 0x000fe20003800000 */
[----:B------:R-:W-:Y:S01]  /*0770*/  MOV R61, c[0x0][0x280] ;  /* 0x0000a000003d7a02 */ /* 0x000fe20000000f00 */
[----:B------:R0:W5:Y:S01]  /*0780*/  LDG.E R67, [R14.64] ;  /* 0x0000000e0e437981 */ /* 0x000162000c1e1900 */
[----:B------:R-:W-:Y:S02]  /*0790*/  IADD3.X R19, R15, UR13, RZ, P1, !PT ;  /* 0x0000000d0f137c10 */ /* 0x000fe40008ffe4ff */
[----:B------:R-:W-:-:S03]  /*07a0*/  SHF.R.S32.HI R61, RZ, 0x1f, R61 ;  /* 0x0000001fff3d7819 */ /* 0x000fc6000001143d */
[----:B-1----:R1:W5:Y:S01]  /*07b0*/  LDG.E R9, [R18.64] ;  /* 0x0000000e12097981 */ /* 0x002362000c1e1900 */
[----:B---3--:R-:W-:-:S04]  /*07c0*/  FMUL R7, R2, R3 ;  /* 0x0000000302077220 */ /* 0x008fc80000400000 */
[----:B--2---:R-:W-:-:S04]  /*07d0*/  FFMA R7, R0, R39, -R7 ;  /* 0x0000002700077223 */ /* 0x004fc80000000807 */
[----:B------:R-:W-:-:S05]  /*07e0*/  FADD R7, R7, R7 ;  /* 0x0000000707077221 */ /* 0x000fca0000000000 */
[----:B------:R-:W-:-:S04]  /*07f0*/  IADD3 R8, R7, 0x1800000, RZ ;  /* 0x0180000007087810 */ /* 0x000fc80007ffe0ff */
[----:B------:R-:W-:-:S04]  /*0800*/  LOP3.LUT R8, R8, 0x7f800000, RZ, 0xc0, !PT ;  /* 0x7f80000008087812 */ /* 0x000fc800078ec0ff */
[----:B------:R-:W-:Y:S01]  /*0810*/  ISETP.GT.U32.AND P0, PT, R8, 0x1ffffff, PT ;  /* 0x01ffffff0800780c */ /* 0x000fe20003f04070 */
[----:B----4-:R-:W-:Y:S01]  /*0820*/  FADD R38, R38, -R43 ;  /* 0x8000002b26267221 */ /* 0x010fe20000000000 */
[----:B------:R-:W-:Y:S01]  /*0830*/  FADD R40, R40, -R49 ;  /* 0x8000003128287221 */ /* 0x000fe20000000000 */
[----:B------:R-:W-:Y:S01]  /*0840*/  FADD R44, R44, -R55 ;  /* 0x800000372c2c7221 */ /* 0x000fe20000000000 */
[----:B------:R-:W-:Y:S01]  /*0850*/  FADD R43, -R43, R12 ;  /* 0x0000000c2b2b7221 */ /* 0x000fe20000000100 */
[----:B------:R-:W-:Y:S01]  /*0860*/  FADD R49, -R49, R20 ;  /* 0x0000001431317221 */ /* 0x000fe20000000100 */
[----:B------:R-:W-:Y:S01]  /*0870*/  FADD R55, -R55, R22 ;  /* 0x0000001637377221 */ /* 0x000fe20000000100 */
[----:B------:R-:W-:Y:S01]  /*0880*/  FADD R17, R41, -R4 ;  /* 0x8000000429117221 */ /* 0x000fe20000000000 */
[----:B-1----:R-:W-:Y:S01]  /*0890*/  FADD R19, R36, -R5 ;  /* 0x8000000524137221 */ /* 0x002fe20000000000 */
[----:B------:R-:W-:Y:S01]  /*08a0*/  FADD R63, R45, -R6 ;  /* 0x800000062d3f7221 */ /* 0x000fe20000000000 */
[----:B0-----:R-:W-:Y:S01]  /*08b0*/  FADD R15, -R4, R47 ;  /* 0x0000002f040f7221 */ /* 0x001fe20000000100 */
[----:B------:R-:W-:Y:S01]  /*08c0*/  FADD R65, -R5, R42 ;  /* 0x0000002a05417221 */ /* 0x000fe20000000100 */
[----:B------:R-:W-:Y:S01]  /*08d0*/  FADD R69, -R6, R51 ;  /* 0x0000003306457221 */ /* 0x000fe20000000100 */
[----:B------:R-:W-:Y:S05]  /*08e0*/  @P0 BRA `(.L_x_1718) ;  /* 0x0000005000000947 */ /* 0x000fea0003800000 */
[----:B------:R-:W-:Y:S02]  /*08f0*/  MOV R23, R7 ;  /* 0x0000000700177202 */ /* 0x000fe40000000f00 */
[----:B------:R-:W-:-:S02]  /*0900*/  MOV R100, 0x920 ;  /* 0x0000092000647802 */ /* 0x000fc40000000f00 */
[----:B-----5:R-:W-:Y:S05]  /*0910*/  CALL.REL.NOINC `($__internal_47_$__cuda_sm20_rcp_rn_f32_slowpath) ;  /* 0x00004ea000007944 */ /* 0x020fea0003c00000 */
[----:B------:R-:W-:Y:S01]  /*0920*/  MOV R53, R20 ;  /* 0x0000001400357202 */ /* 0x000fe20000000f00 */
[----:B------:R-:W-:Y:S05]  /*0930*/  BRA `(.L_x_1719) ;  /* 0x0000004000007947 */ /* 0x000fea0003800000 */
.L_x_1718:
[----:B------:R-:W0:Y:S02]  /*0940*/  MUFU.RCP R8, R7 ;  /* 0x0000000700087308 */ /* 0x000e240000001000 */
[----:B0-----:R-:W-:-:S04]  /*0950*/  FFMA R10, R7, R8, -1 ;  /* 0xbf800000070a7423 */ /* 0x001fc80000000008 */
[----:B------:R-:W-:-:S04]  /*0960*/  FADD.FTZ R53, -R10, -RZ ;  /* 0x800000ff0a357221 */ /* 0x000fc80000010100 */
[----:B------:R-:W-:Y:S02]  /*0970*/  FFMA R53, R8, R53, R8 ;  /* 0x0000003508357223 */ /* 0x000fe40000000008 */
.L_x_1719:
[----:B------:R-:W-:Y:S05]  /*0980*/  BSYNC B0 ;  /* 0x0000000000007941 */ /* 0x000fea0003800000 */
.L_x_1717:
[----:B------:R-:W2:Y:S01]  /*0990*/  LDG.E R46, [R24.64] ;  /* 0x0000000e182e7981 */ /* 0x000ea2000c1e1900 */
[----:B------:R-:W-:Y:S02]  /*09a0*/  MOV R10, R56 ;  /* 0x00000038000a7202 */ /* 0x000fe40000000f00 */
[----:B------:R-:W-:Y:S01]  /*09b0*/  MOV R11, R21 ;  /* 0x00000015000b7202 */ /* 0x000fe20000000f00 */
[----:B------:R1:W3:Y:S04]  /*09c0*/  LDG.E R8, [R58.64] ;  /* 0x0000000e3a087981 */ /* 0x0002e8000c1e1900 */
[----:B------:R4:W3:Y:S01]  /*09d0*/  LDG.E R48, [R10.64] ;  /* 0x0000000e0a307981 */ /* 0x0008e2000c1e1900 */
[C---:B------:R-:W-:Y:S01]  /*09e0*/  FMUL R12, R15.reuse, R2 ;  /* 0x000000020f0c7220 */ /* 0x040fe20000400000 */
[----:B------:R-:W-:Y:S01]  /*09f0*/  FMUL R50, R15, R0 ;  /* 0x000000000f327220 */ /* 0x000fe20000400000 */
[C---:B------:R-:W-:Y:S01]  /*0a00*/  FMUL R52, R65.reuse, R2 ;  /* 0x0000000241347220 */ /* 0x040fe20000400000 */
[----:B------:R-:W-:Y:S01]  /*0a10*/  FMUL R54, R65, R0 ;  /* 0x0000000041367220 */ /* 0x000fe20000400000 */
[-C--:B----4-:R-:W-:Y:S01]  /*0a20*/  FMUL R10, R69, R2.reuse ;  /* 0x00000002450a7220 */ /* 0x090fe20000400000 */
[----:B------:R-:W-:Y:S01]  /*0a30*/  FMUL R11, R43, R2 ;  /* 0x000000022b0b7220 */ /* 0x000fe20000400000 */
[----:B------:R-:W-:-:S02]  /*0a40*/  FFMA R52, R19, R39, R52 ;  /* 0x0000002713347223 */ /* 0x000fc40000000034 */
[-C--:B-1----:R-:W-:Y:S01]  /*0a50*/  FFMA R59, R63, R39.reuse, R10 ;  /* 0x000000273f3b7223 */ /* 0x082fe2000000000a */
[-C--:B------:R-:W-:Y:S01]  /*0a60*/  FFMA R56, R38, R39.reuse, R11 ;  /* 0x0000002726387223 */ /* 0x080fe2000000000b */
[----:B------:R-:W-:Y:S01]  /*0a70*/  FFMA R57, R17, R39, R12 ;  /* 0x0000002711397223 */ /* 0x000fe2000000000c */
[-C--:B------:R-:W-:Y:S01]  /*0a80*/  FMUL R12, R69, R0.reuse ;  /* 0x00000000450c7220 */ /* 0x080fe20000400000 */
[-C--:B------:R-:W-:Y:S01]  /*0a90*/  FFMA R50, R17, R3.reuse, R50 ;  /* 0x0000000311327223 */ /* 0x080fe20000000032 */
[-C--:B------:R-:W-:Y:S01]  /*0aa0*/  FFMA R54, R19, R3.reuse, R54 ;  /* 0x0000000313367223 */ /* 0x080fe20000000036 */
[-C--:B------:R-:W-:Y:S01]  /*0ab0*/  FMUL R17, R49, R0.reuse ;  /* 0x0000000031117220 */ /* 0x080fe20000400000 */
[-C--:B------:R-:W-:Y:S01]  /*0ac0*/  FFMA R63, R63, R3.reuse, R12 ;  /* 0x000000033f3f7223 */ /* 0x080fe2000000000c */
[----:B------:R-:W-:Y:S02]  /*0ad0*/  FMUL R19, R55, R0 ;  /* 0x0000000037137220 */ /* 0x000fe40000400000 */
[-C--:B------:R-:W-:Y:S01]  /*0ae0*/  FFMA R64, R40, R3.reuse, R17 ;  /* 0x0000000328407223 */ /* 0x080fe20000000011 */
[----:B------:R-:W-:Y:S01]  /*0af0*/  BSSY B2, `(.L_x_1720) ;  /* 0x0000022000027945 */ /* 0x000fe20003800000 */
[----:B------:R-:W-:Y:S01]  /*0b00*/  FFMA R66, R44, R3, R19 ;  /* 0x000000032c427223 */ /* 0x000fe20000000013 */
[----:B--2---:R-:W-:-:S04]  /*0b10*/  FMUL R22, R46, R53 ;  /* 0x000000352e167220 */ /* 0x004fc80000400000 */
[----:B------:R-:W1:Y:S01]  /*0b20*/  MUFU.RCP R14, R22 ;  /* 0x00000016000e7308 */ /* 0x000e620000001000 */
[-C--:B---3--:R-:W-:Y:S01]  /*0b30*/  FMUL R21, R48, R53.reuse ;  /* 0x0000003530157220 */ /* 0x088fe20000400000 */
[----:B------:R-:W-:-:S06]  /*0b40*/  FMUL R10, R8, R53 ;  /* 0x00000035080a7220 */ /* 0x000fcc0000400000 */
[----:B------:R-:W2:Y:S01]  /*0b50*/  FCHK P0, R21, R22 ;  /* 0x0000001615007302 */ /* 0x000ea20000000000 */
[----:B-1----:R-:W-:-:S04]  /*0b60*/  FFMA R15, -R22, R14, 1 ;  /* 0x3f800000160f7423 */ /* 0x002fc8000000010e */
[----:B------:R-:W-:Y:S01]  /*0b70*/  FFMA R16, R14, R15, R14 ;  /* 0x0000000f0e107223 */ /* 0x000fe2000000000e */
[----:B------:R-:W-:-:S03]  /*0b80*/  FMUL R15, R49, R2 ;  /* 0x00000002310f7220 */ /* 0x000fc60000400000 */
[C---:B------:R-:W-:Y:S01]  /*0b90*/  FFMA R65, R21.reuse, R16, RZ ;  /* 0x0000001015417223 */ /* 0x040fe200000000ff */
[----:B------:R-:W-:Y:S01]  /*0ba0*/  FFMA R58, R40, R39, R15 ;  /* 0x00000027283a7223 */ /* 0x000fe2000000000f */
[----:B------:R-:W-:Y:S02]  /*0bb0*/  FMUL R11, R10, R52 ;  /* 0x000000340a0b7220 */ /* 0x000fe40000400000 */
[----:B------:R-:W-:Y:S02]  /*0bc0*/  FFMA R15, -R22, R65, R21 ;  /* 0x00000041160f7223 */ /* 0x000fe40000000115 */
[----:B------:R-:W-:Y:S01]  /*0bd0*/  FFMA R58, R21, R58, R11 ;  /* 0x0000003a153a7223 */ /* 0x000fe2000000000b */
[----:B------:R-:W-:Y:S01]  /*0be0*/  FMUL R11, R55, R2 ;  /* 0x00000002370b7220 */ /* 0x000fe20000400000 */
[----:B------:R-:W-:Y:S01]  /*0bf0*/  FFMA R65, R16, R15, R65 ;  /* 0x0000000f10417223 */ /* 0x000fe20000000041 */
[----:B------:R-:W-:Y:S01]  /*0c00*/  FMUL R15, R43, R0 ;  /* 0x000000002b0f7220 */ /* 0x000fe20000400000 */
[----:B------:R-:W-:Y:S01]  /*0c10*/  FMUL R14, R10, R57 ;  /* 0x000000390a0e7220 */ /* 0x000fe20000400000 */
[----:B------:R-:W-:Y:S01]  /*0c20*/  FFMA R60, R44, R39, R11 ;  /* 0x000000272c3c7223 */ /* 0x000fe2000000000b */
[----:B------:R-:W-:Y:S01]  /*0c30*/  FMUL R12, R10, R59 ;  /* 0x0000003b0a0c7220 */ /* 0x000fe20000400000 */
[----:B------:R-:W-:Y:S01]  /*0c40*/  FFMA R62, R38, R3, R15 ;  /* 0x00000003263e7223 */ /* 0x000fe2000000000f */
[C---:B------:R-:W-:Y:S01]  /*0c50*/  FMUL R11, R10.reuse, R50 ;  /* 0x000000320a0b7220 */ /* 0x040fe20000400000 */
[C---:B------:R-:W-:Y:S01]  /*0c60*/  FMUL R15, R10.reuse, R54 ;  /* 0x000000360a0f7220 */ /* 0x040fe20000400000 */
[----:B------:R-:W-:Y:S01]  /*0c70*/  FMUL R17, R10, R63 ;  /* 0x0000003f0a117220 */ /* 0x000fe20000400000 */
[C---:B------:R-:W-:Y:S01]  /*0c80*/  FFMA R56, R21.reuse, R56, R14 ;  /* 0x0000003815387223 */ /* 0x040fe2000000000e */
[C---:B------:R-:W-:Y:S01]  /*0c90*/  FFMA R60, R21.reuse, R60, R12 ;  /* 0x0000003c153c7223 */ /* 0x040fe2000000000c */
[C---:B------:R-:W-:Y:S01]  /*0ca0*/  FFMA R62, R21.reuse, R62, R11 ;  /* 0x0000003e153e7223 */ /* 0x040fe2000000000b */
[C---:B------:R-:W-:Y:S01]  /*0cb0*/  FFMA R64, R21.reuse, R64, R15 ;  /* 0x0000004015407223 */ /* 0x040fe2000000000f */
[----:B------:R-:W-:Y:S01]  /*0cc0*/  FFMA R66, R21, R66, R17 ;  /* 0x0000004215427223 */ /* 0x000fe20000000011 */
[----:B--2---:R-:W-:Y:S05]  /*0cd0*/  @!P0 BRA `(.L_x_1721) ;  /* 0x0000003000008947 */ /* 0x004fea0003800000 */
[----:B------:R-:W-:Y:S02]  /*0ce0*/  MOV R95, 0xd00 ;  /* 0x00000d00005f7802 */ /* 0x000fe40000000f00 */
[----:B0----5:R-:W-:Y:S05]  /*0cf0*/  CALL.REL.NOINC `($__internal_49_$__cuda_sm3x_div_rn_noftz_f32_slowpath) ;  /* 0x00004f8000007944 */ /* 0x021fea0003c00000 */
[----:B0-----:R-:W-:Y:S02]  /*0d00*/  MOV R65, R93 ;  /* 0x0000005d00417202 */ /* 0x001fe40000000f00 */
.L_x_1721:
[----:B------:R-:W-:Y:S05]  /*0d10*/  BSYNC B2 ;  /* 0x0000000000027941 */ /* 0x000fea0003800000 */
.L_x_1720:
[----:B------:R-:W-:Y:S01]  /*0d20*/  FMUL R15, R38, R55 ;  /* 0x00000037260f7220 */ /* 0x000fe20000400000 */
[C---:B------:R-:W-:Y:S01]  /*0d30*/  FMUL R11, R44.reuse, R49 ;  /* 0x000000312c0b7220 */ /* 0x040fe20000400000 */
[----:B------:R-:W-:Y:S01]  /*0d40*/  BSSY B0, `(.L_x_1722) ;  /* 0x0000015000007945 */ /* 0x000fe20003800000 */
[----:B------:R-:W-:Y:S01]  /*0d50*/  FADD R18, R65, 1 ;  /* 0x3f80000041127421 */ /* 0x000fe20000000000 */
[-C--:B------:R-:W-:Y:S01]  /*0d60*/  FFMA R10, R44, R43.reuse, -R15 ;  /* 0x0000002b2c0a7223 */ /* 0x080fe2000000080f */
[C---:B------:R-:W-:Y:S01]  /*0d70*/  FMUL R15, R40.reuse, R43 ;  /* 0x0000002b280f7220 */ /* 0x040fe20000400000 */
[----:B------:R-:W-:-:S02]  /*0d80*/  FFMA R11, R40, R55, -R11 ;  /* 0x00000037280b7223 */ /* 0x000fc4000000080b */
[----:B------:R-:W-:Y:S01]  /*0d90*/  FMUL R14, R10, R10 ;  /* 0x0000000a0a0e7220 */ /* 0x000fe20000400000 */
[----:B------:R-:W-:-:S03]  /*0da0*/  FFMA R12, R38, R49, -R15 ;  /* 0x00000031260c7223 */ /* 0x000fc6000000080f */
[----:B------:R-:W-:-:S04]  /*0db0*/  FFMA R15, R11, R11, R14 ;  /* 0x0000000b0b0f7223 */ /* 0x000fc8000000000e */
[----:B------:R-:W-:-:S04]  /*0dc0*/  FFMA R20, R12, R12, R15 ;  /* 0x0000000c0c147223 */ /* 0x000fc8000000000f */
[----:B------:R1:W2:Y:S01]  /*0dd0*/  MUFU.RSQ R15, R20 ;  /* 0x00000014000f7308 */ /* 0x0002a20000001400 */
[----:B------:R-:W-:-:S04]  /*0de0*/  IADD3 R14, R20, -0xd000000, RZ ;  /* 0xf3000000140e7810 */ /* 0x000fc80007ffe0ff */
[----:B------:R-:W-:-:S13]  /*0df0*/  ISETP.GT.U32.AND P0, PT, R14, 0x727fffff, PT ;  /* 0x727fffff0e00780c */ /* 0x000fda0003f04070 */
[----:B------:R-:W-:Y:S05]  /*0e00*/  @!P0 BRA `(.L_x_1723) ;  /* 0x0000004000008947 */ /* 0x000fea0003800000 */
[----:B-12---:R-:W-:Y:S02]  /*0e10*/  MOV R93, 0xe30 ;  /* 0x00000e30005d7802 */ /* 0x006fe40000000f00 */
[----:B0----5:R-:W-:Y:S05]  /*0e20*/  CALL.REL.NOINC `($__internal_48_$__cuda_sm20_sqrt_rn_f32_slowpath) ;  /* 0x00004cf000007944 */ /* 0x021fea0003c00000 */
[----:B------:R-:W-:Y:S01]  /*0e30*/  MOV R69, R21 ;  /* 0x0000001500457202 */ /* 0x000fe20000000f00 */
[----:B------:R-:W-:Y:S05]  /*0e40*/  BRA `(.L_x_1724) ;  /* 0x0000004000007947 */ /* 0x000fea0003800000 */
.L_x_1723:
[----:B-12---:R-:W-:Y:S01]  /*0e50*/  FMUL.FTZ R69, R20, R15 ;  /* 0x0000000f14457220 */ /* 0x006fe20000410000 */
[----:B------:R-:W-:-:S03]  /*0e60*/  FMUL.FTZ R15, R15, 0.5 ;  /* 0x3f0000000f0f7820 */ /* 0x000fc60000410000 */
[----:B------:R-:W-:-:S04]  /*0e70*/  FFMA R14, -R69, R69, R20 ;  /* 0x00000045450e7223 */ /* 0x000fc80000000114 */
[----:B------:R-:W-:Y:S02]  /*0e80*/  FFMA R69, R14, R15, R69 ;  /* 0x0000000f0e457223 */ /* 0x000fe40000000045 */
.L_x_1724:
[----:B------:R-:W-:Y:S05]  /*0e90*/  BSYNC B0 ;  /* 0x0000000000007941 */ /* 0x000fea0003800000 */
.L_x_1722:
[----:B------:R-:W-:Y:S01]  /*0ea0*/  MOV R15, c[0x0][0x280] ;  /* 0x0000a000000f7a02 */ /* 0x000fe20000000f00 */
[----:B------:R-:W-:-:S04]  /*0eb0*/  IMAD R13, R13, c[0x0][0x280], RZ ;  /* 0x0000a0000d0d7a24 */ /* 0x000fc800078e02ff */
[C---:B------:R-:W-:Y:S02]  /*0ec0*/  IMAD R13, R26.reuse, R61, R13 ;  /* 0x0000003d1a0d7224 */ /* 0x040fe400078e020d */
[----:B------:R-:W-:-:S05]  /*0ed0*/  IMAD.WIDE.U32 R14, R26, R15, c[0x0][0x260] ;  /* 0x000098001a0e7625 */ /* 0x000fca00078e000f */
[----:B------:R-:W-:-:S05]  /*0ee0*/  IADD3 R15, R15, R13, RZ ;  /* 0x0000000d0f0f7210 */ /* 0x000fca0007ffe0ff */
[----:B------:R-:W2:Y:S01]  /*0ef0*/  LDG.E R14, [R14.64] ;  /* 0x0000000e0e0e7981 */ /* 0x000ea2000c1e1900 */
[C---:B------:R-:W-:Y:S01]  /*0f00*/  FSETP.GT.AND P0, PT, R69.reuse, RZ, PT ;  /* 0x000000ff4500720b */ /* 0x040fe20003f04000 */
[----:B------:R-:W-:Y:S01]  /*0f10*/  FMUL R16, R69, 0.5 ;  /* 0x3f00000045107820 */ /* 0x000fe20000400000 */
[----:B------:R-:W-:Y:S01]  /*0f20*/  BSSY B2, `(.L_x_1725) ;  /* 0x0000035000027945 */ /* 0x000fe20003800000 */
[----:B------:R-:W-:Y:S02]  /*0f30*/  MOV R77, RZ ;  /* 0x000000ff004d7202 */ /* 0x000fe40000000f00 */
[----:B------:R-:W-:Y:S01]  /*0f40*/  FFMA R13, R7, R16, -R18 ;  /* 0x00000010070d7223 */ /* 0x000fe20000000812 */
[----:B------:R-:W-:Y:S02]  /*0f50*/  MOV R68, RZ ;  /* 0x000000ff00447202 */ /* 0x000fe40000000f00 */
[----:B------:R-:W-:Y:S02]  /*0f60*/  MOV R73, RZ ;  /* 0x000000ff00497202 */ /* 0x000fe40000000f00 */
[----:B------:R-:W-:Y:S01]  /*0f70*/  MOV R71, RZ ;  /* 0x000000ff00477202 */ /* 0x000fe20000000f00 */
[----:B--2---:R-:W-:-:S02]  /*0f80*/  FADD R13, R13, R14 ;  /* 0x0000000e0d0d7221 */ /* 0x004fc40000000000 */
[----:B------:R-:W-:Y:S05]  /*0f90*/  @!P0 BRA `(.L_x_1726) ;  /* 0x000002d000008947 */ /* 0x000fea0003800000 */
[----:B------:R-:W1:Y:S01]  /*0fa0*/  MUFU.RCP R14, R69 ;  /* 0x00000045000e7308 */ /* 0x000e620000001000 */
[----:B------:R-:W-:Y:S07]  /*0fb0*/  BSSY B3, `(.L_x_1727) ;  /* 0x000000d000037945 */ /* 0x000fee0003800000 */
[----:B------:R-:W2:Y:S01]  /*0fc0*/  FCHK P0, R12, R69 ;  /* 0x000000450c007302 */ /* 0x000ea20000000000 */
[----:B-1----:R-:W-:-:S04]  /*0fd0*/  FFMA R15, R14, -R69, 1 ;  /* 0x3f8000000e0f7423 */ /* 0x002fc80000000845 */
[----:B------:R-:W-:-:S04]  /*0fe0*/  FFMA R15, R14, R15, R14 ;  /* 0x0000000f0e0f7223 */ /* 0x000fc8000000000e */
[----:B------:R-:W-:-:S04]  /*0ff0*/  FFMA R14, R12, R15, RZ ;  /* 0x0000000f0c0e7223 */ /* 0x000fc800000000ff */
[----:B------:R-:W-:-:S04]  /*1000*/  FFMA R16, R14, -R69, R12 ;  /* 0x800000450e107223 */ /* 0x000fc8000000000c */
[----:B------:R-:W-:Y:S01]  /*1010*/  FFMA R71, R15, R16, R14 ;  /* 0x000000100f477223 */ /* 0x000fe2000000000e */
[----:B--2---:R-:W-:Y:S05]  /*1020*/  @!P0 BRA `(.L_x_1728) ;  /* 0x0000005000008947 */ /* 0x004fea0003800000 */
[----:B------:R-:W-:Y:S02]  /*1030*/  MOV R21, R12 ;  /* 0x0000000c00157202 */ /* 0x000fe40000000f00 */
[----:B------:R-:W-:Y:S02]  /*1040*/  MOV R22, R69 ;  /* 0x0000004500167202 */ /* 0x000fe40000000f00 */
[----:B------:R-:W-:Y:S02]  /*1050*/  MOV R95, 0x1070 ;  /* 0x00001070005f7802 */ /* 0x000fe40000000f00 */
[----:B0----5:R-:W-:Y:S05]  /*1060*/  CALL.REL.NOINC `($__internal_49_$__cuda_sm3x_div_rn_noftz_f32_slowpath) ;  /* 0x00004c1000007944 */ /* 0x021fea0003c00000 */
[----:B0-----:R-:W-:Y:S02]  /*1070*/  MOV R71, R93 ;  /* 0x0000005d00477202 */ /* 0x001fe40000000f00 */
.L_x_1728:
[----:B------:R-:W-:Y:S05]  /*1080*/  BSYNC B3 ;  /* 0x0000000000037941 */ /* 0x000fea0003800000 */
.L_x_1727:
        /* <DEDUP_REMOVED lines=14> */
.L_x_1730:
[----:B------:R-:W-:Y:S05]  /*1170*/  BSYNC B3 ;  /* 0x0000000000037941 */ /* 0x000fea0003800000 */
.L_x_1729:
        /* <DEDUP_REMOVED lines=14> */
.L_x_1731:
[----:B------:R-:W-:Y:S05]  /*1260*/  BSYNC B3 ;  /* 0x0000000000037941 */ /* 0x000fea0003800000 */
.L_x_1726:
[----:B------:R-:W-:Y:S05]  /*1270*/  BSYNC B2 ;  /* 0x0000000000027941 */ /* 0x000fea0003800000 */
.L_x_1725:
[----:B------:R-:W-:Y:S01]  /*1280*/  FMUL R16, R43, R71 ;  /* 0x000000472b107220 */ /* 0x000fe20000400000 */
[-C--:B------:R-:W-:Y:S01]  /*1290*/  FMUL R17, R44, R68.reuse ;  /* 0x000000442c117220 */ /* 0x080fe20000400000 */
[C---:B------:R-:W-:Y:S01]  /*12a0*/  FMUL R14, R55.reuse, R73 ;  /* 0x00000049370e7220 */ /* 0x040fe20000400000 */
[-C--:B------:R-:W-:Y:S01]  /*12b0*/  FMUL R15, R40, R71.reuse ;  /* 0x00000047280f7220 */ /* 0x080fe20000400000 */
[----:B------:R-:W-:Y:S01]  /*12c0*/  FFMA R16, R55, R68, -R16 ;  /* 0x0000004437107223 */ /* 0x000fe20000000810 */
[-C--:B------:R-:W-:Y:S01]  /*12d0*/  FFMA R74, R38, R71.reuse, -R17 ;  /* 0x00000047264a7223 */ /* 0x080fe20000000811 */
[----:B------:R-:W-:Y:S01]  /*12e0*/  FFMA R14, R49, R71, -R14 ;  /* 0x00000047310e7223 */ /* 0x000fe2000000080e */
[-C--:B------:R-:W-:Y:S01]  /*12f0*/  FFMA R72, R44, R73.reuse, -R15 ;  /* 0x000000492c487223 */ /* 0x080fe2000000080f */
[C---:B------:R-:W-:Y:S01]  /*1300*/  FMUL.D2 R75, R7.reuse, R16 ;  /* 0x00000010074b7220 */ /* 0x040fe20000300000 */
[C---:B------:R-:W-:Y:S01]  /*1310*/  FMUL.D2 R74, R7.reuse, R74 ;  /* 0x0000004a074a7220 */ /* 0x040fe20000300000 */
[C---:B------:R-:W-:Y:S01]  /*1320*/  FMUL.D2 R70, R7.reuse, R14 ;  /* 0x0000000e07467220 */ /* 0x040fe20000300000 */
[----:B------:R-:W-:Y:S01]  /*1330*/  FMUL.D2 R72, R7, R72 ;  /* 0x0000004807487220 */ /* 0x000fe20000300000 */
[----:B------:R-:W-:Y:S01]  /*1340*/  FADD R16, R41, R4 ;  /* 0x0000000429107221 */ /* 0x000fe20000000000 */
[----:B------:R-:W-:Y:S01]  /*1350*/  FADD R14, R75, R74 ;  /* 0x0000004a4b0e7221 */ /* 0x000fe20000000000 */
[----:B------:R-:W-:Y:S01]  /*1360*/  FMUL R15, R38, R73 ;  /* 0x00000049260f7220 */ /* 0x000fe20000400000 */
[----:B------:R-:W-:Y:S01]  /*1370*/  FADD R17, R70, R72 ;  /* 0x0000004846117221 */ /* 0x000fe20000000000 */
[----:B------:R-:W-:Y:S01]  /*1380*/  FADD R18, R45, R6 ;  /* 0x000000062d127221 */ /* 0x000fe20000000000 */
[----:B------:R-:W-:Y:S01]  /*1390*/  FMUL R19, R5, R14 ;  /* 0x0000000e05137220 */ /* 0x000fe20000400000 */
[-C--:B------:R-:W-:Y:S01]  /*13a0*/  FMUL R14, R49, R68.reuse ;  /* 0x00000044310e7220 */ /* 0x080fe20000400000 */
[----:B------:R-:W-:Y:S01]  /*13b0*/  FFMA R78, R40, R68, -R15 ;  /* 0x00000044284e7223 */ /* 0x000fe2000000080f */
[----:B------:R-:W-:Y:S01]  /*13c0*/  FADD R15, R51, R18 ;  /* 0x00000012330f7221 */ /* 0x000fe20000000000 */
[----:B------:R-:W-:Y:S01]  /*13d0*/  FFMA R21, R4, R17, R19 ;  /* 0x0000001104157223 */ /* 0x000fe20000000013 */
[----:B------:R-:W-:Y:S01]  /*13e0*/  FADD R19, R36, R5 ;  /* 0x0000000524137221 */ /* 0x000fe20000000000 */
[----:B------:R-:W-:Y:S01]  /*13f0*/  FADD R17, R47, R16 ;  /* 0x000000102f117221 */ /* 0x000fe20000000000 */
[----:B------:R-:W-:Y:S01]  /*1400*/  FFMA R14, R43, R73, -R14 ;  /* 0x000000492b0e7223 */ /* 0x000fe2000000080e */
[C---:B------:R-:W-:Y:S01]  /*1410*/  FMUL R18, R42.reuse, R74 ;  /* 0x0000004a2a127220 */ /* 0x040fe20000400000 */
[----:B------:R-:W-:Y:S01]  /*1420*/  FADD R16, R42, R19 ;  /* 0x000000132a107221 */ /* 0x000fe20000000000 */
[----:B------:R-:W-:Y:S01]  /*1430*/  FMUL R17, R17, 0.33329999446868896484 ;  /* 0x3eaaa64c11117820 */ /* 0x000fe20000400000 */
[C---:B------:R-:W-:Y:S01]  /*1440*/  FMUL.D2 R76, R7.reuse, R14 ;  /* 0x0000000e074c7220 */ /* 0x040fe20000300000 */
[----:B------:R-:W-:Y:S01]  /*1450*/  FMUL R14, R36, R75 ;  /* 0x0000004b240e7220 */ /* 0x000fe20000400000 */
[----:B------:R-:W-:Y:S01]  /*1460*/  FMUL R16, R16, 0.33329999446868896484 ;  /* 0x3eaaa64c10107820 */ /* 0x000fe20000400000 */
[----:B------:R-:W-:Y:S01]  /*1470*/  FMUL.D2 R78, R7, R78 ;  /* 0x0000004e074e7220 */ /* 0x000fe20000300000 */
[----:B------:R-:W-:Y:S01]  /*1480*/  FFMA R20, R47, R72, R18 ;  /* 0x000000482f147223 */ /* 0x000fe20000000012 */
[----:B------:R-:W-:Y:S01]  /*1490*/  FFMA R14, R41, R70, R14 ;  /* 0x00000046290e7223 */ /* 0x000fe2000000000e */
[----:B------:R-:W-:Y:S01]  /*14a0*/  FMUL R22, R16, R16 ;  /* 0x0000001010167220 */ /* 0x000fe20000400000 */
[----:B------:R-:W-:Y:S01]  /*14b0*/  FMUL R18, R15, 0.33329999446868896484 ;  /* 0x3eaaa64c0f127820 */ /* 0x000fe20000400000 */
[----:B------:R-:W-:Y:S01]  /*14c0*/  FFMA R15, R51, R78, R20 ;  /* 0x0000004e330f7223 */ /* 0x000fe20000000014 */
[----:B------:R-:W-:Y:S01]  /*14d0*/  FFMA R14, R45, R76, R14 ;  /* 0x0000004c2d0e7223 */ /* 0x000fe2000000000e */
[----:B0-----:R-:W-:Y:S01]  /*14e0*/  FFMA R23, R17, R17, R22 ;  /* 0x0000001111177223 */ /* 0x001fe20000000016 */
[----:B------:R-:W-:Y:S01]  /*14f0*/  FADD R19, R76, R78 ;  /* 0x0000004e4c137221 */ /* 0x000fe20000000000 */
[----:B------:R-:W-:Y:S01]  /*1500*/  BSSY B0, `(.L_x_1732) ;  /* 0x0000015000007945 */ /* 0x000fe20003800000 */
[----:B------:R-:W-:Y:S01]  /*1510*/  FADD R15, R14, R15 ;  /* 0x0000000f0e0f7221 */ /* 0x000fe20000000000 */
[----:B------:R-:W-:Y:S01]  /*1520*/  FFMA R20, R18, R18, R23 ;  /* 0x0000001212147223 */ /* 0x000fe20000000017 */
[----:B------:R-:W-:-:S03]  /*1530*/  FFMA R14, R6, R19, R21 ;  /* 0x00000013060e7223 */ /* 0x000fc60000000015 */
[----:B------:R0:W1:Y:S01]  /*1540*/  MUFU.RSQ R19, R20 ;  /* 0x0000001400137308 */ /* 0x0000620000001400 */
[----:B------:R-:W-:Y:S01]  /*1550*/  IADD3 R21, R20, -0xd000000, RZ ;  /* 0xf300000014157810 */ /* 0x000fe20007ffe0ff */
[----:B------:R-:W-:Y:S01]  /*1560*/  FADD R15, R15, -R14 ;  /* 0x8000000e0f0f7221 */ /* 0x000fe20000000000 */
[-C--:B------:R-:W-:Y:S02]  /*1570*/  FMUL R14, R8, R53.reuse ;  /* 0x00000035080e7220 */ /* 0x080fe40000400000 */
[----:B------:R-:W-:Y:S01]  /*1580*/  ISETP.GT.U32.AND P0, PT, R21, 0x727fffff, PT ;  /* 0x727fffff1500780c */ /* 0x000fe20003f04070 */
[----:B------:R-:W-:Y:S01]  /*1590*/  FMUL R21, R46, R53 ;  /* 0x000000352e157220 */ /* 0x000fe20000400000 */
[----:B------:R-:W-:-:S04]  /*15a0*/  FMUL R14, R14, R15 ;  /* 0x0000000f0e0e7220 */ /* 0x000fc80000400000 */
[----:B------:R-:W-:-:S07]  /*15b0*/  FFMA R14, R13, R21, R14 ;  /* 0x000000150d0e7223 */ /* 0x000fce000000000e */
[----:B------:R-:W-:Y:S05]  /*15c0*/  @!P0 BRA `(.L_x_1733) ;  /* 0x0000004000008947 */ /* 0x000fea0003800000 */
[----:B01----:R-:W-:Y:S02]  /*15d0*/  MOV R93, 0x15f0 ;  /* 0x000015f0005d7802 */ /* 0x003fe40000000f00 */
[----:B-----5:R-:W-:Y:S05]  /*15e0*/  CALL.REL.NOINC `($__internal_48_$__cuda_sm20_sqrt_rn_f32_slowpath) ;  /* 0x0000453000007944 */ /* 0x020fea0003c00000 */
[----:B------:R-:W-:Y:S01]  /*15f0*/  MOV R81, R21 ;  /* 0x0000001500517202 */ /* 0x000fe20000000f00 */
[----:B------:R-:W-:Y:S05]  /*1600*/  BRA `(.L_x_1734) ;  /* 0x0000004000007947 */ /* 0x000fea0003800000 */
.L_x_1733:
[----:B01----:R-:W-:Y:S01]  /*1610*/  FMUL.FTZ R81, R20, R19 ;  /* 0x0000001314517220 */ /* 0x003fe20000410000 */
[----:B------:R-:W-:-:S03]  /*1620*/  FMUL.FTZ R19, R19, 0.5 ;  /* 0x3f00000013137820 */ /* 0x000fc60000410000 */
[----:B------:R-:W-:-:S04]  /*1630*/  FFMA R22, -R81, R81, R20 ;  /* 0x0000005151167223 */ /* 0x000fc80000000114 */
[----:B------:R-:W-:Y:S02]  /*1640*/  FFMA R81, R22, R19, R81 ;  /* 0x0000001316517223 */ /* 0x000fe40000000051 */
.L_x_1734:
[----:B------:R-:W-:Y:S05]  /*1650*/  BSYNC B0 ;  /* 0x0000000000007941 */ /* 0x000fea0003800000 */
.L_x_1732:
        /* <DEDUP_REMOVED lines=17> */
[----:B-----5:R-:W-:Y:S05]  /*1770*/  CALL.REL.NOINC `($__internal_49_$__cuda_sm3x_div_rn_noftz_f32_slowpath) ;  /* 0x0000450000007944 */ /* 0x020fea0003c00000 */
[----:B0-----:R-:W-:Y:S02]  /*1780*/  MOV R79, R93 ;  /* 0x0000005d004f7202 */ /* 0x001fe40000000f00 */
.L_x_1738:
[----:B------:R-:W-:Y:S05]  /*1790*/  BSYNC B3 ;  /* 0x0000000000037941 */ /* 0x000fea0003800000 */
.L_x_1737:
        /* <DEDUP_REMOVED lines=14> */
.L_x_1740:
[----:B------:R-:W-:Y:S05]  /*1880*/  BSYNC B3 ;  /* 0x0000000000037941 */ /* 0x000fea0003800000 */
.L_x_1739:
        /* <DEDUP_REMOVED lines=14> */
.L_x_1741:
[----:B------:R-:W-:Y:S05]  /*1970*/  BSYNC B3 ;  /* 0x0000000000037941 */ /* 0x000fea0003800000 */
.L_x_1736:
[----:B------:R-:W-:Y:S05]  /*1980*/  BSYNC B2 ;  /* 0x0000000000027941 */ /* 0x000fea0003800000 */
.L_x_1735:
[----:B------:R-:W-:Y:S01]  /*1990*/  ISETP.NE.U32.AND P0, PT, RZ, c[0x0][0x458], PT ;  /* 0x00011600ff007a0c */ /* 0x000fe20003f05070 */
[-C--:B------:R-:W-:Y:S01]  /*19a0*/  FMUL R22, R16, R73.reuse ;  /* 0x0000004910167220 */ /* 0x080fe20000400000 */
[----:B------:R-:W-:Y:S02]  /*19b0*/  FMUL R21, R80, R73 ;  /* 0x0000004950157220 */ /* 0x000fe40000400000 */
[----:B------:R-:W-:Y:S01]  /*19c0*/  ISETP.NE.AND.EX P0, PT, RZ, c[0x0][0x45c], PT, P0 ;  /* 0x00011700ff007a0c */ /* 0x000fe20003f05300 */
[----:B------:R-:W-:Y:S01]  /*19d0*/  FFMA R19, R17, R68, R22 ;  /* 0x0000004411137223 */ /* 0x000fe20000000016 */
[----:B------:R-:W-:-:S03]  /*19e0*/  FFMA R22, R68, R77, R21 ;  /* 0x0000004d44167223 */ /* 0x000fc60000000015 */
[-C--:B------:R-:W-:Y:S01]  /*19f0*/  FFMA R19, R18, R71.reuse, R19 ;  /* 0x0000004712137223 */ /* 0x080fe20000000013 */
[----:B------:R-:W-:-:S07]  /*1a00*/  FFMA R100, R79, R71, R22 ;  /* 0x000000474f647223 */ /* 0x000fce0000000016 */
[----:B------:R-:W-:Y:S05]  /*1a10*/  @!P0 BRA `(.L_x_1742) ;  /* 0x0000020000008947 */ /* 0x000fea0003800000 */
[----:B------:R-:W-:Y:S01]  /*1a20*/  MOV R83, c[0x0][0x478] ;  /* 0x00011e0000537a02 */ /* 0x000fe20000000f00 */
[----:B------:R-:W-:Y:S02]  /*1a30*/  IMAD R22, R32, c[0x0][0x478], RZ ;  /* 0x00011e0020167a24 */ /* 0x000fe400078e02ff */
[----:B------:R-:W-:Y:S02]  /*1a40*/  IMAD R23, R30, c[0x0][0x478], RZ ;  /* 0x00011e001e177a24 */ /* 0x000fe400078e02ff */
[----:B------:R-:W-:Y:S02]  /*1a50*/  IMAD R21, R35, c[0x0][0x478], RZ ;  /* 0x00011e0023157a24 */ /* 0x000fe400078e02ff */
[----:B------:R-:W-:Y:S02]  /*1a60*/  IMAD R85, R29, UR6, R22 ;  /* 0x000000061d557c24 */ /* 0x000fe4000f8e0216 */
[----:B------:R-:W-:Y:S02]  /*1a70*/  IMAD R87, R28, UR6, R23 ;  /* 0x000000061c577c24 */ /* 0x000fe4000f8e0217 */
[----:B------:R-:W-:-:S04]  /*1a80*/  IMAD.WIDE.U32 R22, R34, R83, c[0x0][0x458] ;  /* 0x0001160022167625 */ /* 0x000fc800078e0053 */
[----:B------:R-:W-:-:S04]  /*1a90*/  IMAD.WIDE.U32 R24, R29, R83, c[0x0][0x458] ;  /* 0x000116001d187625 */ /* 0x000fc800078e0053 */
[----:B------:R-:W-:Y:S01]  /*1aa0*/  IMAD R21, R34, UR6, R21 ;  /* 0x0000000622157c24 */ /* 0x000fe2000f8e0215 */
[----:B------:R-:W-:Y:S01]  /*1ab0*/  IADD3 R25, R25, R85, RZ ;  /* 0x0000005519197210 */ /* 0x000fe20007ffe0ff */
[----:B------:R-:W-:-:S03]  /*1ac0*/  IMAD.WIDE.U32 R82, R28, R83, c[0x0][0x458] ;  /* 0x000116001c527625 */ /* 0x000fc600078e0053 */
[----:B------:R-:W-:Y:S01]  /*1ad0*/  IADD3 R23, R23, R21, RZ ;  /* 0x0000001517177210 */ /* 0x000fe20007ffe0ff */
[----:B------:R-:W2:Y:S01]  /*1ae0*/  LDG.E R86, [R24.64] ;  /* 0x0000000e18567981 */ /* 0x000ea2000c1e1900 */
[----:B------:R-:W-:-:S03]  /*1af0*/  IADD3 R83, R83, R87, RZ ;  /* 0x0000005753537210 */ /* 0x000fc60007ffe0ff */
[----:B------:R-:W3:Y:S04]  /*1b00*/  LDG.E R21, [R22.64] ;  /* 0x0000000e16157981 */ /* 0x000ee8000c1e1900 */
[----:B------:R-:W4:Y:S04]  /*1b10*/  LDG.E R84, [R22.64+0x4] ;  /* 0x0000040e16547981 */ /* 0x000f28000c1e1900 */
[----:B------:R-:W4:Y:S04]  /*1b20*/  LDG.E R85, [R22.64+0x8] ;  /* 0x0000080e16557981 */ /* 0x000f28000c1e1900 */
[----:B------:R-:W4:Y:S04]  /*1b30*/  LDG.E R87, [R24.64+0x4] ;  /* 0x0000040e18577981 */ /* 0x000f28000c1e1900 */
[----:B------:R-:W4:Y:S04]  /*1b40*/  LDG.E R88, [R24.64+0x8] ;  /* 0x0000080e18587981 */ /* 0x000f28000c1e1900 */
[----:B------:R-:W4:Y:S04]  /*1b50*/  LDG.E R89, [R82.64] ;  /* 0x0000000e52597981 */ /* 0x000f28000c1e1900 */
[----:B------:R-:W4:Y:S04]  /*1b60*/  LDG.E R90, [R82.64+0x4] ;  /* 0x0000040e525a7981 */ /* 0x000f28000c1e1900 */
[----:B------:R-:W4:Y:S01]  /*1b70*/  LDG.E R91, [R82.64+0x8] ;  /* 0x0000080e525b7981 */ /* 0x000f22000c1e1900 */
[----:B--2---:R-:W-:Y:S01]  /*1b80*/  FADD R94, RZ, -R86 ;  /* 0x80000056ff5e7221 */ /* 0x004fe20000000000 */
[----:B---3--:R-:W-:Y:S01]  /*1b90*/  FADD R92, RZ, -R21 ;  /* 0x80000015ff5c7221 */ /* 0x008fe20000000000 */
[----:B----4-:R-:W-:Y:S01]  /*1ba0*/  FADD R84, RZ, -R84 ;  /* 0x80000054ff547221 */ /* 0x010fe20000000000 */
[----:B------:R-:W-:Y:S01]  /*1bb0*/  FADD R93, RZ, -R85 ;  /* 0x80000055ff5d7221 */ /* 0x000fe20000000000 */
[----:B------:R-:W-:Y:S01]  /*1bc0*/  FADD R87, RZ, -R87 ;  /* 0x80000057ff577221 */ /* 0x000fe20000000000 */
[----:B------:R-:W-:Y:S01]  /*1bd0*/  FADD R95, RZ, -R88 ;  /* 0x80000058ff5f7221 */ /* 0x000fe20000000000 */
[----:B------:R-:W-:Y:S01]  /*1be0*/  FADD R89, RZ, R89 ;  /* 0x00000059ff597221 */ /* 0x000fe20000000000 */
[----:B------:R-:W-:Y:S01]  /*1bf0*/  FADD R90, RZ, R90 ;  /* 0x0000005aff5a7221 */ /* 0x000fe20000000000 */
[----:B------:R-:W-:Y:S01]  /*1c00*/  FADD R96, RZ, R91 ;  /* 0x0000005bff607221 */ /* 0x000fe20000000000 */
[----:B------:R-:W-:Y:S05]  /*1c10*/  BRA `(.L_x_1743) ;  /* 0x000002a000007947 */ /* 0x000fea0003800000 */
.L_x_1742:
[----:B------:R-:W-:-:S04]  /*1c20*/  ISETP.NE.U32.AND P0, PT, RZ, c[0x0][0x2d8], PT ;  /* 0x0000b600ff007a0c */ /* 0x000fc80003f05070 */
[----:B------:R-:W-:-:S13]  /*1c30*/  ISETP.NE.AND.EX P0, PT, RZ, c[0x0][0x2dc], PT, P0 ;  /* 0x0000b700ff007a0c */ /* 0x000fda0003f05300 */
[----:B------:R-:W-:Y:S01]  /*1c40*/  @P0 MOV R23, c[0x0][0x2f0] ;  /* 0x0000bc0000170a02 */ /* 0x000fe20000000f00 */
[----:B------:R-:W-:Y:S01]  /*1c50*/  @P0 IMAD R21, R35, c[0x0][0x2f0], RZ ;  /* 0x0000bc0023150a24 */ /* 0x000fe200078e02ff */
[----:B------:R-:W-:Y:S01]  /*1c60*/  @P0 MOV R82, c[0x0][0x2f0] ;  /* 0x0000bc0000520a02 */ /* 0x000fe20000000f00 */
[----:B------:R-:W-:Y:S01]  /*1c70*/  @P0 IMAD R24, R32, c[0x0][0x2f0], RZ ;  /* 0x0000bc0020180a24 */ /* 0x000fe200078e02ff */
[----:B------:R-:W-:Y:S01]  /*1c80*/  @P0 MOV R85, c[0x0][0x2f0] ;  /* 0x0000bc0000550a02 */ /* 0x000fe20000000f00 */
[C---:B------:R-:W-:Y:S02]  /*1c90*/  @P0 IMAD R21, R34.reuse, UR7, R21 ;  /* 0x0000000722150c24 */ /* 0x040fe4000f8e0215 */
[----:B------:R-:W-:-:S04]  /*1ca0*/  @P0 IMAD.WIDE.U32 R22, R34, R23, c[0x0][0x2d8] ;  /* 0x0000b60022160625 */ /* 0x000fc800078e0017 */
[----:B------:R-:W-:Y:S01]  /*1cb0*/  @P0 IMAD R83, R29, UR7, R24 ;  /* 0x000000071d530c24 */ /* 0x000fe2000f8e0218 */
[----:B------:R-:W-:Y:S01]  /*1cc0*/  @P0 IADD3 R23, R23, R21, RZ ;  /* 0x0000001517170210 */ /* 0x000fe20007ffe0ff */
[----:B------:R-:W-:-:S04]  /*1cd0*/  @P0 IMAD.WIDE.U32 R24, R29, R82, c[0x0][0x2d8] ;  /* 0x0000b6001d180625 */ /* 0x000fc800078e0052 */
[----:B------:R-:W-:Y:S01]  /*1ce0*/  @P0 IMAD R21, R30, c[0x0][0x2f0], RZ ;  /* 0x0000bc001e150a24 */ /* 0x000fe200078e02ff */
[----:B------:R-:W-:Y:S01]  /*1cf0*/  @P0 IADD3 R25, R25, R83, RZ ;  /* 0x0000005319190210 */ /* 0x000fe20007ffe0ff */
[C---:B------:R-:W-:Y:S01]  /*1d00*/  @P0 IMAD.WIDE.U32 R82, R28.reuse, R85, c[0x0][0x2d8] ;  /* 0x0000b6001c520625 */ /* 0x040fe200078e0055 */
[----:B------:R-:W2:Y:S03]  /*1d10*/  @P0 LDG.E R89, [R22.64] ;  /* 0x0000000e16590981 */ /* 0x000ea6000c1e1900 */
[----:B------:R-:W-:Y:S01]  /*1d20*/  @P0 IMAD R87, R28, UR7, R21 ;  /* 0x000000071c570c24 */ /* 0x000fe2000f8e0215 */
[----:B------:R-:W3:Y:S04]  /*1d30*/  @P0 LDG.E R85, [R22.64+0x8] ;  /* 0x0000080e16550981 */ /* 0x000ee8000c1e1900 */
[----:B------:R-:W-:Y:S01]  /*1d40*/  @P0 IADD3 R83, R83, R87, RZ ;  /* 0x0000005753530210 */ /* 0x000fe20007ffe0ff */
[----:B------:R-:W4:Y:S04]  /*1d50*/  @P0 LDG.E R21, [R22.64+0x4] ;  /* 0x0000040e16150981 */ /* 0x000f28000c1e1900 */
[----:B------:R-:W4:Y:S04]  /*1d60*/  @P0 LDG.E R86, [R24.64] ;  /* 0x0000000e18560981 */ /* 0x000f28000c1e1900 */
[----:B------:R-:W4:Y:S04]  /*1d70*/  @P0 LDG.E R88, [R24.64+0x4] ;  /* 0x0000040e18580981 */ /* 0x000f28000c1e1900 */
[----:B------:R-:W4:Y:S04]  /*1d80*/  @P0 LDG.E R91, [R24.64+0x8] ;  /* 0x0000080e185b0981 */ /* 0x000f28000c1e1900 */
[----:B------:R-:W4:Y:S04]  /*1d90*/  @P0 LDG.E R97, [R82.64] ;  /* 0x0000000e52610981 */ /* 0x000f28000c1e1900 */
[----:B------:R-:W4:Y:S04]  /*1da0*/  @P0 LDG.E R98, [R82.64+0x4] ;  /* 0x0000040e52620981 */ /* 0x000f28000c1e1900 */
[----:B------:R-:W4:Y:S01]  /*1db0*/  @P0 LDG.E R99, [R82.64+0x8] ;  /* 0x0000080e52630981 */ /* 0x000f22000c1e1900 */
[----:B------:R-:W-:Y:S01]  /*1dc0*/  CS2R R92, SRZ ;  /* 0x00000000005c7805 */ /* 0x000fe2000001ff00 */
[----:B------:R-:W-:Y:S01]  /*1dd0*/  CS2R R94, SRZ ;  /* 0x00000000005e7805 */ /* 0x000fe2000001ff00 */
[----:B------:R-:W-:-:S02]  /*1de0*/  MOV R84, RZ ;  /* 0x000000ff00547202 */ /* 0x000fc40000000f00 */
[----:B------:R-:W-:Y:S02]  /*1df0*/  MOV R87, RZ ;  /* 0x000000ff00577202 */ /* 0x000fe40000000f00 */
[----:B------:R-:W-:Y:S02]  /*1e00*/  MOV R90, RZ ;  /* 0x000000ff005a7202 */ /* 0x000fe40000000f00 */
[----:B------:R-:W-:Y:S01]  /*1e10*/  MOV R96, RZ ;  /* 0x000000ff00607202 */ /* 0x000fe20000000f00 */
[----:B--2---:R-:W-:Y:S01]  /*1e20*/  @P0 FADD R92, RZ, -R89 ;  /* 0x80000059ff5c0221 */ /* 0x004fe20000000000 */
[----:B------:R-:W-:Y:S01]  /*1e30*/  MOV R89, RZ ;  /* 0x000000ff00597202 */ /* 0x000fe20000000f00 */
[----:B---3--:R-:W-:Y:S01]  /*1e40*/  @P0 FADD R93, RZ, -R85 ;  /* 0x80000055ff5d0221 */ /* 0x008fe20000000000 */
[----:B----4-:R-:W-:Y:S01]  /*1e50*/  @P0 FADD R84, RZ, -R21 ;  /* 0x80000015ff540221 */ /* 0x010fe20000000000 */
[----:B------:R-:W-:Y:S01]  /*1e60*/  @P0 FADD R94, RZ, -R86 ;  /* 0x80000056ff5e0221 */ /* 0x000fe20000000000 */
[----:B------:R-:W-:Y:S01]  /*1e70*/  @P0 FADD R87, RZ, -R88 ;  /* 0x80000058ff570221 */ /* 0x000fe20000000000 */
[----:B------:R-:W-:Y:S01]  /*1e80*/  @P0 FADD R95, RZ, -R91 ;  /* 0x8000005bff5f0221 */ /* 0x000fe20000000000 */
[----:B------:R-:W-:Y:S01]  /*1e90*/  @P0 FADD R89, RZ, R97 ;  /* 0x00000061ff590221 */ /* 0x000fe20000000000 */
[----:B------:R-:W-:Y:S01]  /*1ea0*/  @P0 FADD R90, RZ, R98 ;  /* 0x00000062ff5a0221 */ /* 0x000fe20000000000 */
[----:B------:R-:W-:Y:S01]  /*1eb0*/  @P0 FADD R96, RZ, R99 ;  /* 0x00000063ff600221 */ /* 0x000fe20000000000 */
.L_x_1743:
[C---:B------:R-:W-:Y:S01]  /*1ec0*/  FMNMX R21, R100.reuse, -1, !PT ;  /* 0xbf80000064157809 */ /* 0x040fe20007800000 */
[----:B------:R-:W-:Y:S01]  /*1ed0*/  FADD R84, RZ, R84 ;  /* 0x00000054ff547221 */ /* 0x000fe20000000000 */
[----:B------:R-:W-:Y:S01]  /*1ee0*/  MOV R22, 0x3f000000 ;  /* 0x3f00000000167802 */ /* 0x000fe20000000f00 */
[----:B------:R-:W-:Y:S01]  /*1ef0*/  FADD R85, RZ, R92 ;  /* 0x0000005cff557221 */ /* 0x000fe20000000000 */
[----:B------:R-:W-:Y:S01]  /*1f00*/  FMNMX R21, R21, 1, PT ;  /* 0x3f80000015157809 */ /* 0x000fe20003800000 */
[----:B------:R-:W-:Y:S01]  /*1f10*/  FADD R86, RZ, R93 ;  /* 0x0000005dff567221 */ /* 0x000fe20000000000 */
[----:B------:R-:W-:Y:S01]  /*1f20*/  FFMA R93, -R100, R100, 1 ;  /* 0x3f800000645d7423 */ /* 0x000fe20000000164 */
[----:B------:R-:W-:Y:S01]  /*1f30*/  FADD R82, R85, R94 ;  /* 0x0000005e55527221 */ /* 0x000fe20000000000 */
[C---:B------:R-:W-:Y:S01]  /*1f40*/  FSETP.NEU.AND P1, PT, |R21|.reuse, 1, PT ;  /* 0x3f8000001500780b */ /* 0x040fe20003f2d200 */
[C---:B------:R-:W-:Y:S01]  /*1f50*/  FFMA R22, -|R21|.reuse, R22, 0.5 ;  /* 0x3f00000015167423 */ /* 0x040fe20000000316 */
[----:B------:R-:W-:Y:S01]  /*1f60*/  FSETP.GT.AND P0, PT, |R21|, 0.56000000238418579102, PT ;  /* 0x3f0f5c291500780b */ /* 0x000fe20003f04200 */
[----:B------:R-:W-:Y:S01]  /*1f70*/  FADD R25, R82, -R89 ;  /* 0x8000005952197221 */ /* 0x000fe20000000000 */
[----:B------:R-:W-:Y:S01]  /*1f80*/  IADD3 R97, R93, -0xd000000, RZ ;  /* 0xf30000005d617810 */ /* 0x000fe20007ffe0ff */
[----:B------:R-:W0:Y:S01]  /*1f90*/  MUFU.RSQ R23, R22 ;  /* 0x0000001600177308 */ /* 0x000e220000001400 */
[----:B------:R-:W-:Y:S01]  /*1fa0*/  BSSY B0, `(.L_x_1744) ;  /* 0x0000048000007945 */ /* 0x000fe20003800000 */
        /* <DEDUP_REMOVED lines=17> */
[----:B------:R-:W-:Y:S01]  /*20c0*/  MOV R23, 0x3fd774eb ;  /* 0x3fd774eb00177802 */ /* 0x000fe20000000f00 */
[----:B------:R-:W-:-:S03]  /*20d0*/  FMUL R24, R69, 0.5 ;  /* 0x3f00000045187820 */ /* 0x000fc60000400000 */
[----:B------:R-:W-:Y:S01]  /*20e0*/  FSEL R22, R21, -R21, P0 ;  /* 0x8000001515167208 */ /* 0x000fe20000000000 */
[----:B-----5:R-:W-:-:S04]  /*20f0*/  FMUL R24, R9, R24 ;  /* 0x0000001809187220 */ /* 0x020fc80000400000 */
[----:B------:R-:W-:Y:S01]  /*2100*/  @!P1 FFMA R21, R23, 0.93318945169448852539, R22 ;  /* 0x3f6ee58117159823 */ /* 0x000fe20000000016 */
[--C-:B------:R-:W-:Y:S01]  /*2110*/  FADD R23, R84, R87.reuse ;  /* 0x0000005754177221 */ /* 0x100fe20000000000 */
[----:B------:R-:W-:Y:S02]  /*2120*/  FADD R87, RZ, R87 ;  /* 0x00000057ff577221 */ /* 0x000fe40000000000 */
[----:B------:R-:W-:Y:S01]  /*2130*/  @P0 FADD R21, R21, R21 ;  /* 0x0000001515150221 */ /* 0x000fe20000000000 */
[--C-:B------:R-:W-:Y:S01]  /*2140*/  FADD R83, R23, -R90.reuse ;  /* 0x8000005a17537221 */ /* 0x100fe20000000000 */
[----:B------:R-:W-:Y:S01]  /*2150*/  FADD R23, R86, R95 ;  /* 0x0000005f56177221 */ /* 0x000fe20000000000 */
[----:B------:R-:W-:Y:S01]  /*2160*/  ISETP.GT.U32.AND P0, PT, R97, 0x727fffff, PT ;  /* 0x727fffff6100780c */ /* 0x000fe20003f04070 */
[----:B------:R-:W-:Y:S01]  /*2170*/  FADD R21, -R21, 1.5707900524139404297 ;  /* 0x3fc90fa615157421 */ /* 0x000fe20000000100 */
[----:B------:R-:W-:Y:S01]  /*2180*/  FFMA R82, R20, R83, RZ ;  /* 0x0000005314527223 */ /* 0x000fe200000000ff */
[----:B------:R-:W-:-:S02]  /*2190*/  FADD R90, RZ, R90 ;  /* 0x0000005aff5a7221 */ /* 0x000fc40000000000 */
[----:B------:R-:W-:-:S04]  /*21a0*/  FMUL R22, R21, R24 ;  /* 0x0000001815167220 */ /* 0x000fc80000400000 */
[C---:B------:R-:W-:Y:S01]  /*21b0*/  FMUL R92, R22.reuse, R73 ;  /* 0x00000049165c7220 */ /* 0x040fe20000400000 */
[C---:B------:R-:W-:Y:S01]  /*21c0*/  FMUL R88, R22.reuse, R68 ;  /* 0x0000004416587220 */ /* 0x040fe20000400000 */
[C---:B------:R-:W-:Y:S01]  /*21d0*/  FMUL R91, R22.reuse, R71 ;  /* 0x00000047165b7220 */ /* 0x040fe20000400000 */
[----:B------:R-:W-:Y:S01]  /*21e0*/  FFMA R99, R22, R82, RZ ;  /* 0x0000005216637223 */ /* 0x000fe200000000ff */
[----:B------:R-:W-:Y:S01]  /*21f0*/  FMUL R92, R83, R92 ;  /* 0x0000005c535c7220 */ /* 0x000fe20000400000 */
[----:B------:R-:W-:Y:S01]  /*2200*/  FADD R83, R23, -R96 ;  /* 0x8000006017537221 */ /* 0x000fe20000000000 */
[----:B------:R-:W-:Y:S02]  /*2210*/  FFMA R23, R20, R25, RZ ;  /* 0x0000001914177223 */ /* 0x000fe400000000ff */
[----:B------:R-:W-:Y:S01]  /*2220*/  FFMA R88, R25, R88, R92 ;  /* 0x0000005819587223 */ /* 0x000fe2000000005c */
[----:B------:R-:W-:Y:S01]  /*2230*/  FMUL R92, R82, R73 ;  /* 0x00000049525c7220 */ /* 0x000fe20000400000 */
[----:B------:R-:W-:Y:S01]  /*2240*/  FFMA R25, R20, R83, RZ ;  /* 0x0000005314197223 */ /* 0x000fe200000000ff */
[----:B------:R0:W1:Y:S01]  /*2250*/  MUFU.RSQ R82, R93 ;  /* 0x0000005d00527308 */ /* 0x0000620000001400 */
[----:B------:R-:W-:Y:S01]  /*2260*/  FFMA R88, R83, R91, R88 ;  /* 0x0000005b53587223 */ /* 0x000fe20000000058 */
[----:B------:R-:W-:Y:S01]  /*2270*/  FFMA R92, R23, R68, R92 ;  /* 0x00000044175c7223 */ /* 0x000fe2000000005c */
[C---:B------:R-:W-:Y:S01]  /*2280*/  FFMA R97, R22.reuse, R23, RZ ;  /* 0x0000001716617223 */ /* 0x040fe200000000ff */
[----:B------:R-:W-:Y:S01]  /*2290*/  FFMA R104, R22, R25, RZ ;  /* 0x0000001916687223 */ /* 0x000fe200000000ff */
[----:B------:R-:W-:Y:S01]  /*22a0*/  FADD R83, RZ, R88 ;  /* 0x00000058ff537221 */ /* 0x000fe20000000000 */
[----:B------:R-:W-:Y:S01]  /*22b0*/  FFMA R92, R25, R71, R92 ;  /* 0x00000047195c7223 */ /* 0x000fe2000000005c */
[----:B------:R-:W-:Y:S01]  /*22c0*/  FADD R88, RZ, R94 ;  /* 0x0000005eff587221 */ /* 0x000fe20000000000 */
[----:B------:R-:W-:Y:S01]  /*22d0*/  FADD R91, RZ, R89 ;  /* 0x00000059ff5b7221 */ /* 0x000fe20000000000 */
[CC--:B------:R-:W-:Y:S01]  /*22e0*/  FFMA R20, R17.reuse, R83.reuse, RZ ;  /* 0x0000005311147223 */ /* 0x0c0fe200000000ff */
[-C--:B------:R-:W-:Y:S01]  /*22f0*/  FFMA R23, R16, R83.reuse, RZ ;  /* 0x0000005310177223 */ /* 0x080fe200000000ff */
[-C--:B------:R-:W-:Y:S01]  /*2300*/  FFMA R25, R18, R83.reuse, RZ ;  /* 0x0000005312197223 */ /* 0x080fe200000000ff */
[----:B------:R-:W-:Y:S01]  /*2310*/  FADD R94, RZ, R92 ;  /* 0x0000005cff5e7221 */ /* 0x000fe20000000000 */
[-C--:B------:R-:W-:Y:S01]  /*2320*/  FFMA R98, R17, R83.reuse, R20 ;  /* 0x0000005311627223 */ /* 0x080fe20000000014 */
[-C--:B------:R-:W-:Y:S01]  /*2330*/  FFMA R100, R16, R83.reuse, R23 ;  /* 0x0000005310647223 */ /* 0x080fe20000000017 */
[----:B------:R-:W-:Y:S01]  /*2340*/  FFMA R102, R18, R83, R25 ;  /* 0x0000005312667223 */ /* 0x000fe20000000019 */
[----:B------:R-:W-:Y:S01]  /*2350*/  FADD R89, RZ, R95 ;  /* 0x0000005fff597221 */ /* 0x000fe20000000000 */
[----:B------:R-:W-:Y:S01]  /*2360*/  FADD R92, RZ, R96 ;  /* 0x00000060ff5c7221 */ /* 0x000fe20000000000 */
[----:B------:R-:W-:Y:S01]  /*2370*/  FFMA R101, R21, R94, RZ ;  /* 0x0000005e15657223 */ /* 0x000fe200000000ff */
[----:B------:R-:W-:Y:S05]  /*2380*/  @!P0 BRA `(.L_x_1745) ;  /* 0x0000005000008947 */ /* 0x000fea0003800000 */
[----:B01----:R-:W-:Y:S02]  /*2390*/  MOV R20, R93 ;  /* 0x0000005d00147202 */ /* 0x003fe40000000f00 */
[----:B------:R-:W-:-:S02]  /*23a0*/  MOV R93, 0x23c0 ;  /* 0x000023c0005d7802 */ /* 0x000fc40000000f00 */
[----:B------:R-:W-:Y:S05]  /*23b0*/  CALL.REL.NOINC `($__internal_48_$__cuda_sm20_sqrt_rn_f32_slowpath) ;  /* 0x0000376000007944 */ /* 0x000fea0003c00000 */
[----:B------:R-:W-:Y:S01]  /*23c0*/  MOV R22, R21 ;  /* 0x0000001500167202 */ /* 0x000fe20000000f00 */
[----:B------:R-:W-:Y:S05]  /*23d0*/  BRA `(.L_x_1746) ;  /* 0x0000004000007947 */ /* 0x000fea0003800000 */
.L_x_1745:
[----:B01----:R-:W-:Y:S01]  /*23e0*/  FMUL.FTZ R22, R93, R82 ;  /* 0x000000525d167220 */ /* 0x003fe20000410000 */
[----:B------:R-:W-:-:S03]  /*23f0*/  FMUL.FTZ R20, R82, 0.5 ;  /* 0x3f00000052147820 */ /* 0x000fc60000410000 */
[----:B------:R-:W-:-:S04]  /*2400*/  FFMA R21, -R22, R22, R93 ;  /* 0x0000001616157223 */ /* 0x000fc8000000015d */
[----:B------:R-:W-:Y:S02]  /*2410*/  FFMA R22, R21, R20, R22 ;  /* 0x0000001415167223 */ /* 0x000fe40000000016 */
.L_x_1746:
[----:B------:R-:W-:Y:S05]  /*2420*/  BSYNC B0 ;  /* 0x0000000000007941 */ /* 0x000fea0003800000 */
.L_x_1744:
[----:B------:R-:W-:Y:S01]  /*2430*/  FSETP.GT.AND P0, PT, R22, RZ, PT ;  /* 0x000000ff1600720b */ /* 0x000fe20003f04000 */
[----:B------:R-:W-:Y:S01]  /*2440*/  BSSY B2, `(.L_x_1747) ;  /* 0x0000016000027945 */ /* 0x000fe20003800000 */
[----:B------:R-:W-:-:S11]  /*2450*/  MOV R20, RZ ;  /* 0x000000ff00147202 */ /* 0x000fd60000000f00 */
[----:B------:R-:W-:Y:S05]  /*2460*/  @!P0 BRA `(.L_x_1748) ;  /* 0x0000013000008947 */ /* 0x000fea0003800000 */
[----:B------:R-:W0:Y:S01]  /*2470*/  MUFU.RCP R21, R22 ;  /* 0x0000001600157308 */ /* 0x000e220000001000 */
[----:B------:R-:W-:Y:S01]  /*2480*/  UMOV UR13, 0x3f800000 ;  /* 0x3f800000000d7882 */ /* 0x000fe20000000000 */
[----:B------:R-:W-:Y:S01]  /*2490*/  FFMA R23, R24, R94, RZ ;  /* 0x0000005e18177223 */ /* 0x000fe200000000ff */
[----:B------:R-:W-:Y:S01]  /*24a0*/  MOV R25, UR13 ;  /* 0x0000000d00197c02 */ /* 0x000fe20008000f00 */
[----:B------:R-:W-:Y:S02]  /*24b0*/  BSSY B3, `(.L_x_1749) ;  /* 0x000000d000037945 */ /* 0x000fe40003800000 */
[----:B------:R-:W-:Y:S02]  /*24c0*/  FADD R23, RZ, -R23 ;  /* 0x80000017ff177221 */ /* 0x000fe40000000000 */
        /* <DEDUP_REMOVED lines=9> */
[----:B------:R-:W-:Y:S05]  /*2560*/  CALL.REL.NOINC `($__internal_49_$__cuda_sm3x_div_rn_noftz_f32_slowpath) ;  /* 0x0000371000007944 */ /* 0x000fea0003c00000 */
[----:B0-----:R-:W-:Y:S02]  /*2570*/  MOV R20, R93 ;  /* 0x0000005d00147202 */ /* 0x001fe40000000f00 */
.L_x_1750:
[----:B------:R-:W-:Y:S05]  /*2580*/  BSYNC B3 ;  /* 0x0000000000037941 */ /* 0x000fea0003800000 */
.L_x_1749:
[----:B------:R-:W-:Y:S02]  /*2590*/  FFMA R20, R23, R20, RZ ;  /* 0x0000001417147223 */ /* 0x000fe400000000ff */
.L_x_1748:
[----:B------:R-:W-:Y:S05]  /*25a0*/  BSYNC B2 ;  /* 0x0000000000027941 */ /* 0x000fea0003800000 */
.L_x_1747:
[----:B------:R-:W-:Y:S01]  /*25b0*/  FADD R21, R84, R87 ;  /* 0x0000005754157221 */ /* 0x000fe20000000000 */
[----:B------:R-:W-:Y:S01]  /*25c0*/  FADD R22, R85, R88 ;  /* 0x0000005855167221 */ /* 0x000fe20000000000 */
[----:B------:R-:W-:Y:S01]  /*25d0*/  FMUL R24, R69, 0.5 ;  /* 0x3f00000045187820 */ /* 0x000fe20000400000 */
[----:B------:R-:W-:Y:S01]  /*25e0*/  FSETP.GEU.AND P0, PT, R19, RZ, PT ;  /* 0x000000ff1300720b */ /* 0x000fe20003f0e000 */
[----:B------:R-:W-:Y:S01]  /*25f0*/  FADD R23, -R90, R21 ;  /* 0x000000155a177221 */ /* 0x000fe20000000100 */
[----:B------:R-:W-:Y:S01]  /*2600*/  FADD R21, R86, R89 ;  /* 0x0000005956157221 */ /* 0x000fe20000000000 */
[----:B------:R-:W-:Y:S01]  /*2610*/  FADD R82, -R91, R22 ;  /* 0x000000165b527221 */ /* 0x000fe20000000100 */
[----:B------:R-:W-:Y:S01]  /*2620*/  FFMA R93, R20, R80, R99 ;  /* 0x00000050145d7223 */ /* 0x000fe20000000063 */
[----:B------:R-:W-:Y:S01]  /*2630*/  FMUL R22, R16, R23 ;  /* 0x0000001710167220 */ /* 0x000fe20000400000 */
[----:B------:R-:W-:Y:S01]  /*2640*/  FADD R25, -R92, R21 ;  /* 0x000000155c197221 */ /* 0x000fe20000000100 */
[----:B------:R-:W-:Y:S02]  /*2650*/  BSSY B0, `(.L_x_1751) ;  /* 0x000003b000007945 */ /* 0x000fe40003800000 */
[----:B------:R-:W-:Y:S01]  /*2660*/  FFMA R21, R17, R82, R22 ;  /* 0x0000005211157223 */ /* 0x000fe20000000016 */
[----:B------:R-:W-:-:S03]  /*2670*/  FMUL R22, R67, R24 ;  /* 0x0000001843167220 */ /* 0x000fc60000400000 */
[----:B------:R-:W-:Y:S01]  /*2680*/  FFMA R83, R18, R25, R21 ;  /* 0x0000001912537223 */ /* 0x000fe20000000015 */
[----:B------:R-:W-:-:S03]  /*2690*/  FMUL R21, |R19|, R22 ;  /* 0x0000001613157220 */ /* 0x000fc60000400200 */
[----:B------:R-:W-:Y:S01]  /*26a0*/  FADD R83, RZ, R83 ;  /* 0x00000053ff537221 */ /* 0x000fe20000000000 */
[C---:B------:R-:W-:Y:S01]  /*26b0*/  FFMA R94, R21.reuse, R23, R100 ;  /* 0x00000017155e7223 */ /* 0x040fe20000000064 */
[----:B------:R-:W-:Y:S01]  /*26c0*/  FFMA R95, R21, R82, R98 ;  /* 0x00000052155f7223 */ /* 0x000fe20000000062 */
[----:B------:R-:W-:Y:S01]  /*26d0*/  FFMA R82, R9, R101, RZ ;  /* 0x0000006509527223 */ /* 0x000fe200000000ff */
[-C--:B------:R-:W-:Y:S01]  /*26e0*/  FFMA R100, R22, R83.reuse, RZ ;  /* 0x0000005316647223 */ /* 0x080fe200000000ff */
[----:B------:R-:W-:Y:S01]  /*26f0*/  FFMA R19, |R19|, R83, RZ ;  /* 0x0000005313137223 */ /* 0x000fe200000002ff */
[C---:B------:R-:W-:Y:S01]  /*2700*/  FFMA R22, R20.reuse, R77, R97 ;  /* 0x0000004d14167223 */ /* 0x040fe20000000061 */
[----:B------:R-:W-:Y:S01]  /*2710*/  FFMA R9, R20, R79, R104 ;  /* 0x0000004f14097223 */ /* 0x000fe20000000068 */
[----:B------:R-:W-:Y:S01]  /*2720*/  @!P0 FADD R100, RZ, -R100 ;  /* 0x80000064ff648221 */ /* 0x000fe20000000000 */
[----:B------:R-:W-:Y:S01]  /*2730*/  FSETP.GT.AND P0, PT, R81, RZ, PT ;  /* 0x000000ff5100720b */ /* 0x000fe20003f04000 */
[----:B------:R-:W-:Y:S01]  /*2740*/  FFMA R98, R21, R25, R102 ;  /* 0x0000001915627223 */ /* 0x000fe20000000066 */
[C---:B------:R-:W-:Y:S01]  /*2750*/  FFMA R25, R24.reuse, R101, RZ ;  /* 0x0000006518197223 */ /* 0x040fe200000000ff */
[-C--:B------:R-:W-:Y:S01]  /*2760*/  FFMA R82, R67, R19.reuse, R82 ;  /* 0x0000001343527223 */ /* 0x080fe20000000052 */
[----:B------:R-:W-:Y:S01]  /*2770*/  FFMA R24, R24, R19, RZ ;  /* 0x0000001318187223 */ /* 0x000fe200000000ff */
[-C--:B------:R-:W-:Y:S01]  /*2780*/  FFMA R83, R17, R100.reuse, R22 ;  /* 0x0000006411537223 */ /* 0x080fe20000000016 */
[-C--:B------:R-:W-:Y:S01]  /*2790*/  FFMA R96, R18, R100.reuse, R9 ;  /* 0x0000006412607223 */ /* 0x080fe20000000009 */
[----:B------:R-:W-:Y:S01]  /*27a0*/  FFMA R93, R16, R100, R93 ;  /* 0x00000064105d7223 */ /* 0x000fe2000000005d */
[CC--:B------:R-:W-:Y:S01]  /*27b0*/  FFMA R18, R100.reuse, R68.reuse, R95 ;  /* 0x0000004464127223 */ /* 0x0c0fe2000000005f */
[C---:B------:R-:W-:Y:S01]  /*27c0*/  FFMA R21, R100.reuse, R73, R94 ;  /* 0x0000004964157223 */ /* 0x040fe2000000005e */
[----:B------:R-:W-:Y:S01]  /*27d0*/  FFMA R22, R100, R71, R98 ;  /* 0x0000004764167223 */ /* 0x000fe20000000062 */
        /* <DEDUP_REMOVED lines=11> */
[----:B------:R-:W-:Y:S05]  /*2890*/  CALL.REL.NOINC `($__internal_47_$__cuda_sm20_rcp_rn_f32_slowpath) ;  /* 0x00002f2000007944 */ /* 0x000fea0003c00000 */
[----:B------:R-:W-:Y:S01]  /*28a0*/  MOV R9, R20 ;  /* 0x0000001400097202 */ /* 0x000fe20000000f00 */
[----:B------:R-:W-:Y:S05]  /*28b0*/  BRA `(.L_x_1755) ;  /* 0x0000004000007947 */ /* 0x000fea0003800000 */
.L_x_1754:
[----:B------:R-:W0:Y:S02]  /*28c0*/  MUFU.RCP R16, R81 ;  /* 0x0000005100107308 */ /* 0x000e240000001000 */
[----:B0-----:R-:W-:-:S04]  /*28d0*/  FFMA R9, R16, R81, -1 ;  /* 0xbf80000010097423 */ /* 0x001fc80000000051 */
[----:B------:R-:W-:-:S04]  /*28e0*/  FADD.FTZ R9, -R9, -RZ ;  /* 0x800000ff09097221 */ /* 0x000fc80000010100 */
[----:B------:R-:W-:Y:S02]  /*28f0*/  FFMA R9, R16, R9, R16 ;  /* 0x0000000910097223 */ /* 0x000fe40000000010 */
.L_x_1755:
[----:B------:R-:W-:Y:S05]  /*2900*/  BSYNC B1 ;  /* 0x0000000000017941 */ /* 0x000fea0003800000 */
.L_x_1753:
        /* <DEDUP_REMOVED lines=15> */
.L_x_1752:
[----:B------:R-:W-:Y:S05]  /*2a00*/  BSYNC B0 ;  /* 0x0000000000007941 */ /* 0x000fea0003800000 */
.L_x_1751:
[--C-:B------:R-:W-:Y:S01]  /*2a10*/  FADD R9, R84, R90.reuse ;  /* 0x0000005a54097221 */ /* 0x100fe20000000000 */
[----:B------:R-:W-:Y:S01]  /*2a20*/  FADD R77, R87, R90 ;  /* 0x0000005a574d7221 */ /* 0x000fe20000000000 */
[--C-:B------:R-:W-:Y:S01]  /*2a30*/  FADD R17, R85, R91.reuse ;  /* 0x0000005b55117221 */ /* 0x100fe20000000000 */
[----:B------:R-:W-:Y:S01]  /*2a40*/  FADD R81, R88, R91 ;  /* 0x0000005b58517221 */ /* 0x000fe20000000000 */
[----:B------:R-:W-:Y:S01]  /*2a50*/  FADD R9, RZ, R9 ;  /* 0x00000009ff097221 */ /* 0x000fe20000000000 */
[----:B------:R-:W-:Y:S01]  /*2a60*/  FADD R77, RZ, R77 ;  /* 0x0000004dff4d7221 */ /* 0x000fe20000000000 */
[--C-:B------:R-:W-:Y:S01]  /*2a70*/  FADD R19, R86, R92.reuse ;  /* 0x0000005c56137221 */ /* 0x100fe20000000000 */
[----:B------:R-:W-:Y:S01]  /*2a80*/  FADD R16, R89, R92 ;  /* 0x0000005c59107221 */ /* 0x000fe20000000000 */
[----:B------:R-:W-:Y:S01]  /*2a90*/  FADD R17, RZ, R17 ;  /* 0x00000011ff117221 */ /* 0x000fe20000000000 */
[----:B------:R-:W-:Y:S01]  /*2aa0*/  FADD R81, RZ, R81 ;  /* 0x00000051ff517221 */ /* 0x000fe20000000000 */
[----:B0-----:R-:W-:Y:S01]  /*2ab0*/  FMUL R23, R74, R9 ;  /* 0x000000094a177220 */ /* 0x001fe20000400000 */
[----:B------:R-:W-:Y:S01]  /*2ac0*/  FMUL R67, R75, R77 ;  /* 0x0000004d4b437220 */ /* 0x000fe20000400000 */
[----:B------:R-:W-:Y:S01]  /*2ad0*/  FADD R19, RZ, R19 ;  /* 0x00000013ff137221 */ /* 0x000fe20000000000 */
[----:B------:R-:W-:Y:S01]  /*2ae0*/  FADD R16, RZ, R16 ;  /* 0x00000010ff107221 */ /* 0x000fe20000000000 */
[----:B------:R-:W-:Y:S01]  /*2af0*/  FFMA R23, R72, R17, R23 ;  /* 0x0000001148177223 */ /* 0x000fe20000000017 */
[----:B------:R-:W-:Y:S01]  /*2b00*/  FFMA R67, R70, R81, R67 ;  /* 0x0000005146437223 */ /* 0x000fe20000000043 */
[----:B------:R-:W-:Y:S01]  /*2b10*/  FFMA R21, R21, 0.33329999446868896484, RZ ;  /* 0x3eaaa64c15157823 */ /* 0x000fe200000000ff */
[----:B------:R-:W-:Y:S01]  /*2b20*/  FADD R80, R75, R74 ;  /* 0x0000004a4b507221 */ /* 0x000fe20000000000 */
[----:B------:R-:W-:Y:S01]  /*2b30*/  FFMA R23, R78, R19, R23 ;  /* 0x000000134e177223 */ /* 0x000fe20000000017 */
[----:B------:R-:W-:Y:S01]  /*2b40*/  FFMA R67, R76, R16, R67 ;  /* 0x000000104c437223 */ /* 0x000fe20000000043 */
[----:B------:R-:W-:Y:S01]  /*2b50*/  FFMA R79, R18, 0.33329999446868896484, RZ ;  /* 0x3eaaa64c124f7823 */ /* 0x000fe200000000ff */
[----:B------:R-:W-:Y:S01]  /*2b60*/  FADD R18, R70, R72 ;  /* 0x0000004846127221 */ /* 0x000fe20000000000 */
[----:B------:R-:W-:Y:S01]  /*2b70*/  FADD R20, RZ, R23 ;  /* 0x00000017ff147221 */ /* 0x000fe20000000000 */
[----:B------:R-:W-:Y:S01]  /*2b80*/  FADD R67, RZ, R67 ;  /* 0x00000043ff437221 */ /* 0x000fe20000000000 */
[----:B------:R-:W-:Y:S01]  /*2b90*/  FMUL R23, R8, R53 ;  /* 0x0000003508177220 */ /* 0x000fe20000400000 */
[----:B------:R-:W-:Y:S01]  /*2ba0*/  FSETP.GT.AND P0, PT, R69, RZ, PT ;  /* 0x000000ff4500720b */ /* 0x000fe20003f04000 */
[----:B------:R-:W-:Y:S01]  /*2bb0*/  BSSY B0, `(.L_x_1756) ;  /* 0x0000084000007945 */ /* 0x000fe20003800000 */
[----:B------:R-:W-:-:S04]  /*2bc0*/  FADD R20, R20, R67 ;  /* 0x0000004314147221 */ /* 0x000fc80000000000 */
[-C--:B------:R-:W-:Y:S01]  /*2bd0*/  FFMA R88, R23, R20.reuse, RZ ;  /* 0x0000001417587223 */ /* 0x080fe200000000ff */
[----:B------:R-:W-:Y:S01]  /*2be0*/  FMUL R23, R46, R53 ;  /* 0x000000352e177220 */ /* 0x000fe20000400000 */
[-C--:B------:R-:W-:Y:S01]  /*2bf0*/  FFMA R85, R13, R20.reuse, RZ ;  /* 0x000000140d557223 */ /* 0x080fe200000000ff */
[----:B------:R-:W-:Y:S01]  /*2c00*/  FFMA R13, R22, 0.33329999446868896484, RZ ;  /* 0x3eaaa64c160d7823 */ /* 0x000fe200000000ff */
[----:B------:R-:W-:Y:S01]  /*2c10*/  FADD R90, RZ, -R88 ;  /* 0x80000058ff5a7221 */ /* 0x000fe20000000000 */
[----:B------:R-:W-:Y:S01]  /*2c20*/  FFMA R84, R15, R20, RZ ;  /* 0x000000140f547223 */ /* 0x000fe200000000ff */
[-CC-:B------:R-:W-:Y:S01]  /*2c30*/  FFMA R70, R70, R88.reuse, R79.reuse ;  /* 0x0000005846467223 */ /* 0x180fe2000000004f */
[----:B------:R-:W-:Y:S01]  /*2c40*/  FFMA R72, R72, R88, R79 ;  /* 0x0000005848487223 */ /* 0x000fe2000000004f */
[-C--:B------:R-:W-:Y:S01]  /*2c50*/  FFMA R67, R80, R90.reuse, R21 ;  /* 0x0000005a50437223 */ /* 0x080fe20000000015 */
[----:B------:R-:W-:Y:S01]  /*2c60*/  FADD R80, R76, R78 ;  /* 0x0000004e4c507221 */ /* 0x000fe20000000000 */
[----:B------:R-:W-:Y:S01]  /*2c70*/  FFMA R15, R14, R9, RZ ;  /* 0x000000090e0f7223 */ /* 0x000fe200000000ff */
[-C--:B------:R-:W-:Y:S01]  /*2c80*/  FFMA R22, R5, R90.reuse, RZ ;  /* 0x0000005a05167223 */ /* 0x080fe200000000ff */
[----:B------:R-:W-:Y:S01]  /*2c90*/  FFMA R86, R20, R23, RZ ;  /* 0x0000001714567223 */ /* 0x000fe200000000ff */
[----:B------:R-:W-:Y:S01]  /*2ca0*/  FFMA R79, R18, R90, R79 ;  /* 0x0000005a124f7223 */ /* 0x000fe2000000004f */
[-CC-:B------:R-:W-:Y:S01]  /*2cb0*/  FFMA R76, R76, R88.reuse, R13.reuse ;  /* 0x000000584c4c7223 */ /* 0x180fe2000000000d */
[--C-:B------:R-:W-:Y:S01]  /*2cc0*/  FFMA R78, R78, R88, R13.reuse ;  /* 0x000000584e4e7223 */ /* 0x100fe2000000000d */
[-C--:B------:R-:W-:Y:S01]  /*2cd0*/  FFMA R80, R80, R90.reuse, R13 ;  /* 0x0000005a50507223 */ /* 0x080fe2000000000d */
[----:B------:R-:W-:Y:S01]  /*2ce0*/  FFMA R18, R14, R81, RZ ;  /* 0x000000510e127223 */ /* 0x000fe200000000ff */
[----:B------:R-:W-:Y:S01]  /*2cf0*/  FFMA R20, R4, R90, RZ ;  /* 0x0000005a04147223 */ /* 0x000fe200000000ff */
[----:B------:R-:W-:Y:S01]  /*2d00*/  FFMA R13, R14, R17, RZ ;  /* 0x000000110e0d7223 */ /* 0x000fe200000000ff */
[----:B------:R-:W-:Y:S01]  /*2d10*/  FADD R15, R15, R22 ;  /* 0x000000160f0f7221 */ /* 0x000fe20000000000 */
[-CC-:B------:R-:W-:Y:S01]  /*2d20*/  FFMA R75, R75, R88.reuse, R21.reuse ;  /* 0x000000584b4b7223 */ /* 0x180fe20000000015 */
[-C--:B------:R-:W-:Y:S01]  /*2d30*/  FFMA R74, R74, R88.reuse, R21 ;  /* 0x000000584a4a7223 */ /* 0x080fe20000000015 */
[--C-:B------:R-:W-:Y:S01]  /*2d40*/  FADD R92, R18, R20.reuse ;  /* 0x00000014125c7221 */ /* 0x100fe20000000000 */
[----:B------:R-:W-:Y:S01]  /*2d50*/  FMUL R21, R40, R71 ;  /* 0x0000004728157220 */ /* 0x000fe20000400000 */
[----:B------:R-:W-:Y:S01]  /*2d60*/  FADD R18, R13, R20 ;  /* 0x000000140d127221 */ /* 0x000fe20000000000 */
[-C--:B------:R-:W-:Y:S01]  /*2d70*/  FFMA R15, R42, R88.reuse, R15 ;  /* 0x000000582a0f7223 */ /* 0x080fe2000000000f */
[----:B------:R-:W-:Y:S01]  /*2d80*/  FFMA R20, R14, R19, RZ ;  /* 0x000000130e147223 */ /* 0x000fe200000000ff */
[----:B------:R-:W-:Y:S01]  /*2d90*/  FFMA R98, R44, R73, -R21 ;  /* 0x000000492c627223 */ /* 0x000fe20000000815 */
[----:B------:R-:W-:Y:S01]  /*2da0*/  FFMA R13, R47, R88, R18 ;  /* 0x000000582f0d7223 */ /* 0x000fe20000000012 */
[C---:B------:R-:W-:Y:S01]  /*2db0*/  FFMA R21, R14.reuse, R77, RZ ;  /* 0x0000004d0e157223 */ /* 0x040fe200000000ff */
[----:B------:R-:W-:Y:S01]  /*2dc0*/  FFMA R94, R15, 0.5, RZ ;  /* 0x3f0000000f5e7823 */ /* 0x000fe200000000ff */
[----:B------:R-:W-:Y:S01]  /*2dd0*/  FFMA R14, R14, R16, RZ ;  /* 0x000000100e0e7223 */ /* 0x000fe200000000ff */
[----:B------:R-:W-:Y:S01]  /*2de0*/  FFMA R15, R6, R90, RZ ;  /* 0x0000005a060f7223 */ /* 0x000fe200000000ff */
[----:B------:R-:W-:Y:S01]  /*2df0*/  FFMA R18, R13, 0.5, RZ ;  /* 0x3f0000000d127823 */ /* 0x000fe200000000ff */
[----:B------:R-:W-:Y:S01]  /*2e00*/  FMUL R23, R44, R68 ;  /* 0x000000442c177220 */ /* 0x000fe20000400000 */
[----:B------:R-:W-:Y:S01]  /*2e10*/  FADD R13, R21, R22 ;  /* 0x00000016150d7221 */ /* 0x000fe20000000000 */
[--C-:B------:R-:W-:Y:S01]  /*2e20*/  FADD R22, R14, R15.reuse ;  /* 0x0000000f0e167221 */ /* 0x100fe20000000000 */
[----:B------:R-:W-:Y:S01]  /*2e30*/  FADD R20, R20, R15 ;  /* 0x0000000f14147221 */ /* 0x000fe20000000000 */
[C---:B------:R-:W-:Y:S01]  /*2e40*/  FMUL R15, R38.reuse, R73 ;  /* 0x00000049260f7220 */ /* 0x040fe20000400000 */
[-C--:B------:R-:W-:Y:S01]  /*2e50*/  FMUL R14, R43, R71.reuse ;  /* 0x000000472b0e7220 */ /* 0x080fe20000400000 */
[----:B------:R-:W-:Y:S01]  /*2e60*/  FFMA R23, R38, R71, -R23 ;  /* 0x0000004726177223 */ /* 0x000fe20000000817 */
[----:B------:R-:W-:Y:S01]  /*2e70*/  FFMA R13, R36, R88, R13 ;  /* 0x00000058240d7223 */ /* 0x000fe2000000000d */
[-C--:B------:R-:W-:Y:S01]  /*2e80*/  FFMA R100, R40, R68.reuse, -R15 ;  /* 0x0000004428647223 */ /* 0x080fe2000000080f */
[----:B------:R-:W-:Y:S01]  /*2e90*/  FFMA R15, R55, R68, -R14 ;  /* 0x00000044370f7223 */ /* 0x000fe2000000080e */
[----:B------:R-:W-:Y:S01]  /*2ea0*/  FMUL R23, R23, R94 ;  /* 0x0000005e17177220 */ /* 0x000fe20000400000 */
[-C--:B------:R-:W-:Y:S01]  /*2eb0*/  FFMA R14, R41, R88.reuse, R92 ;  /* 0x00000058290e7223 */ /* 0x080fe2000000005c */
[----:B------:R-:W-:Y:S01]  /*2ec0*/  FMUL R90, R55, R73 ;  /* 0x00000049375a7220 */ /* 0x000fe20000400000 */
[----:B------:R-:W-:Y:S01]  /*2ed0*/  FFMA R92, R13, 0.5, RZ ;  /* 0x3f0000000d5c7823 */ /* 0x000fe200000000ff */
[----:B------:R-:W-:Y:S01]  /*2ee0*/  FFMA R13, R51, R88, R20 ;  /* 0x00000058330d7223 */ /* 0x000fe20000000014 */
[----:B------:R-:W-:Y:S01]  /*2ef0*/  FFMA R23, R98, R18, R23 ;  /* 0x0000001262177223 */ /* 0x000fe20000000017 */
[----:B------:R-:W-:Y:S01]  /*2f00*/  FFMA R98, R49, R71, -R90 ;  /* 0x0000004731627223 */ /* 0x000fe2000000085a */
[----:B------:R-:W-:Y:S01]  /*2f10*/  FFMA R20, R14, 0.5, RZ ;  /* 0x3f0000000e147823 */ /* 0x000fe200000000ff */
[----:B------:R-:W-:Y:S01]  /*2f20*/  FMUL R15, R15, R92 ;  /* 0x0000005c0f0f7220 */ /* 0x000fe20000400000 */
[----:B------:R-:W-:Y:S01]  /*2f30*/  FFMA R14, R13, 0.5, RZ ;  /* 0x3f0000000d0e7823 */ /* 0x000fe200000000ff */
[----:B------:R-:W-:Y:S01]  /*2f40*/  FMUL R90, R49, R68 ;  /* 0x00000044315a7220 */ /* 0x000fe20000400000 */
[----:B------:R-:W-:Y:S01]  /*2f50*/  FFMA R13, R45, R88, R22 ;  /* 0x000000582d0d7223 */ /* 0x000fe20000000016 */
[----:B------:R-:W-:Y:S01]  /*2f60*/  FFMA R21, R98, R20, R15 ;  /* 0x0000001462157223 */ /* 0x000fe2000000000f */
[C---:B------:R-:W-:Y:S01]  /*2f70*/  FFMA R18, R7.reuse, R18, RZ ;  /* 0x0000001207127223 */ /* 0x040fe200000000ff */
[----:B------:R-:W-:Y:S01]  /*2f80*/  FFMA R15, R7, R14, RZ ;  /* 0x0000000e070f7223 */ /* 0x000fe200000000ff */
[-C--:B------:R-:W-:Y:S01]  /*2f90*/  FFMA R90, R43, R73.reuse, -R90 ;  /* 0x000000492b5a7223 */ /* 0x080fe2000000085a */
[----:B------:R-:W-:Y:S01]  /*2fa0*/  FFMA R22, R13, 0.5, RZ ;  /* 0x3f0000000d167823 */ /* 0x000fe200000000ff */
[----:B------:R-:W-:Y:S01]  /*2fb0*/  FFMA R13, R7, R94, RZ ;  /* 0x0000005e070d7223 */ /* 0x000fe200000000ff */
[----:B------:R-:W-:Y:S01]  /*2fc0*/  FFMA R23, R100, R14, R23 ;  /* 0x0000000e64177223 */ /* 0x000fe20000000017 */
[----:B------:R-:W-:Y:S01]  /*2fd0*/  FMUL R89, R40, R18 ;  /* 0x0000001228597220 */ /* 0x000fe20000400000 */
[----:B------:R-:W-:Y:S01]  /*2fe0*/  FMUL R14, R15, R73 ;  /* 0x000000490f0e7220 */ /* 0x000fe20000400000 */
[----:B------:R-:W-:Y:S01]  /*2ff0*/  FFMA R94, R90, R22, R21 ;  /* 0x000000165a5e7223 */ /* 0x000fe20000000015 */
[----:B------:R-:W-:Y:S01]  /*3000*/  FMUL R21, R44, R13 ;  /* 0x0000000d2c157220 */ /* 0x000fe20000400000 */
[----:B------:R-:W-:Y:S01]  /*3010*/  FMUL R88, R18, R71 ;  /* 0x0000004712587220 */ /* 0x000fe20000400000 */
[C---:B------:R-:W-:Y:S01]  /*3020*/  FMUL R87, R38.reuse, R15 ;  /* 0x0000000f26577220 */ /* 0x040fe20000400000 */
[----:B------:R-:W-:Y:S01]  /*3030*/  FFMA R89, R38, R13, -R89 ;  /* 0x0000000d26597223 */ /* 0x000fe20000000859 */
[C---:B------:R-:W-:Y:S01]  /*3040*/  FFMA R90, R13.reuse, R71, -R14 ;  /* 0x000000470d5a7223 */ /* 0x040fe2000000080e */
[-C--:B------:R-:W-:Y:S01]  /*3050*/  FMUL R13, R13, R68.reuse ;  /* 0x000000440d0d7220 */ /* 0x080fe20000400000 */
[----:B------:R-:W-:Y:S01]  /*3060*/  FFMA R14, R40, R15, -R21 ;  /* 0x0000000f280e7223 */ /* 0x000fe20000000815 */
[----:B------:R-:W-:Y:S01]  /*3070*/  FFMA R15, R15, R68, -R88 ;  /* 0x000000440f0f7223 */ /* 0x000fe20000000858 */
[----:B------:R-:W-:Y:S01]  /*3080*/  FFMA R88, R44, R18, -R87 ;  /* 0x000000122c587223 */ /* 0x000fe20000000857 */
[----:B------:R-:W-:Y:S01]  /*3090*/  FADD R23, RZ, R23 ;  /* 0x00000017ff177221 */ /* 0x000fe20000000000 */
[----:B------:R-:W-:Y:S01]  /*30a0*/  FFMA R13, R18, R73, -R13 ;  /* 0x00000049120d7223 */ /* 0x000fe2000000080d */
[----:B------:R-:W-:Y:S01]  /*30b0*/  FADD R21, R96, R89 ;  /* 0x0000005960157221 */ /* 0x000fe20000000000 */
[----:B------:R-:W-:Y:S01]  /*30c0*/  FADD R93, R93, R88 ;  /* 0x000000585d5d7221 */ /* 0x000fe20000000000 */
[----:B------:R-:W-:Y:S01]  /*30d0*/  FADD R103, R23, R94 ;  /* 0x0000005e17677221 */ /* 0x000fe20000000000 */
[----:B------:R-:W-:Y:S01]  /*30e0*/  FADD R18, RZ, R15 ;  /* 0x0000000fff127221 */ /* 0x000fe20000000000 */
[----:B------:R-:W-:Y:S01]  /*30f0*/  FADD R83, R83, R14 ;  /* 0x0000000e53537221 */ /* 0x000fe20000000000 */
[----:B------:R-:W-:Y:S01]  /*3100*/  MOV R23, RZ ;  /* 0x000000ff00177202 */ /* 0x000fe20000000f00 */
[----:B------:R-:W-:Y:S01]  /*3110*/  CS2R R88, SRZ ;  /* 0x0000000000587805 */ /* 0x000fe2000001ff00 */
[C---:B------:R-:W-:Y:S01]  /*3120*/  FFMA R92, R7.reuse, R92, RZ ;  /* 0x0000005c075c7223 */ /* 0x040fe200000000ff */
[C---:B------:R-:W-:Y:S01]  /*3130*/  FFMA R91, R7.reuse, R20, RZ ;  /* 0x00000014075b7223 */ /* 0x040fe200000000ff */
[----:B------:R-:W-:Y:S01]  /*3140*/  FFMA R101, R7, R22, RZ ;  /* 0x0000001607657223 */ /* 0x000fe200000000ff */
[----:B------:R-:W-:Y:S01]  /*3150*/  FADD R87, RZ, R90 ;  /* 0x0000005aff577221 */ /* 0x000fe20000000000 */
[----:B------:R-:W-:Y:S01]  /*3160*/  FADD R15, RZ, R13 ;  /* 0x0000000dff0f7221 */ /* 0x000fe20000000000 */
[----:B------:R-:W-:Y:S05]  /*3170*/  @!P0 BRA `(.L_x_1757) ;  /* 0x0000027000008947 */ /* 0x000fea0003800000 */
[----:B------:R-:W-:Y:S01]  /*3180*/  IADD3 R13, R69, 0x1800000, RZ ;  /* 0x01800000450d7810 */ /* 0x000fe20007ffe0ff */
[-C--:B------:R-:W-:Y:S01]  /*3190*/  FMUL R14, R55, R92.reuse ;  /* 0x0000005c370e7220 */ /* 0x080fe20000400000 */
[----:B------:R-:W-:Y:S01]  /*31a0*/  FMUL R20, R43, R101 ;  /* 0x000000652b147220 */ /* 0x000fe20000400000 */
[----:B------:R-:W-:Y:S01]  /*31b0*/  FMUL R22, R49, R91 ;  /* 0x0000005b31167220 */ /* 0x000fe20000400000 */
[----:B------:R-:W-:Y:S01]  /*31c0*/  LOP3.LUT R13, R13, 0x7f800000, RZ, 0xc0, !PT ;  /* 0x7f8000000d0d7812 */ /* 0x000fe200078ec0ff */
[----:B------:R-:W-:Y:S01]  /*31d0*/  FFMA R14, R49, R101, -R14 ;  /* 0x00000065310e7223 */ /* 0x000fe2000000080e */
[----:B------:R-:W-:Y:S01]  /*31e0*/  FFMA R20, R55, R91, -R20 ;  /* 0x0000005b37147223 */ /* 0x000fe20000000814 */
[----:B------:R-:W-:Y:S01]  /*31f0*/  FFMA R22, R43, R92, -R22 ;  /* 0x0000005c2b167223 */ /* 0x000fe20000000816 */
[----:B------:R-:W-:Y:S01]  /*3200*/  ISETP.GT.U32.AND P0, PT, R13, 0x1ffffff, PT ;  /* 0x01ffffff0d00780c */ /* 0x000fe20003f04070 */
[----:B------:R-:W-:Y:S01]  /*3210*/  BSSY B1, `(.L_x_1758) ;  /* 0x000000e000017945 */ /* 0x000fe20003800000 */
[----:B------:R-:W-:Y:S01]  /*3220*/  FADD R83, R83, -R14 ;  /* 0x8000000e53537221 */ /* 0x000fe20000000000 */
[----:B------:R-:W-:Y:S01]  /*3230*/  FADD R93, R93, -R20 ;  /* 0x800000145d5d7221 */ /* 0x000fe20000000000 */
[----:B------:R-:W-:-:S09]  /*3240*/  FADD R89, R21, -R22 ;  /* 0x8000001615597221 */ /* 0x000fd20000000000 */
[----:B------:R-:W-:Y:S05]  /*3250*/  @P0 BRA `(.L_x_1759) ;  /* 0x0000005000000947 */ /* 0x000fea0003800000 */
[----:B------:R-:W-:Y:S02]  /*3260*/  MOV R23, R69 ;  /* 0x0000004500177202 */ /* 0x000fe40000000f00 */
[----:B------:R-:W-:Y:S02]  /*3270*/  MOV R100, 0x3290 ;  /* 0x0000329000647802 */ /* 0x000fe40000000f00 */
[----:B------:R-:W-:Y:S05]  /*3280*/  CALL.REL.NOINC `($__internal_47_$__cuda_sm20_rcp_rn_f32_slowpath) ;  /* 0x0000253000007944 */ /* 0x000fea0003c00000 */
[----:B------:R-:W-:Y:S01]  /*3290*/  MOV R13, R20 ;  /* 0x00000014000d7202 */ /* 0x000fe20000000f00 */
[----:B------:R-:W-:Y:S05]  /*32a0*/  BRA `(.L_x_1760) ;  /* 0x0000004000007947 */ /* 0x000fea0003800000 */
.L_x_1759:
[----:B------:R-:W0:Y:S02]  /*32b0*/  MUFU.RCP R14, R69 ;  /* 0x00000045000e7308 */ /* 0x000e240000001000 */
[----:B0-----:R-:W-:-:S04]  /*32c0*/  FFMA R13, R14, R69, -1 ;  /* 0xbf8000000e0d7423 */ /* 0x001fc80000000045 */
[----:B------:R-:W-:-:S04]  /*32d0*/  FADD.FTZ R13, -R13, -RZ ;  /* 0x800000ff0d0d7221 */ /* 0x000fc80000010100 */
[----:B------:R-:W-:Y:S02]  /*32e0*/  FFMA R13, R14, R13, R14 ;  /* 0x0000000d0e0d7223 */ /* 0x000fe4000000000e */
.L_x_1760:
[----:B------:R-:W-:Y:S05]  /*32f0*/  BSYNC B1 ;  /* 0x0000000000017941 */ /* 0x000fea0003800000 */
.L_x_1758:
        /* <DEDUP_REMOVED lines=14> */
[----:B0-----:R-:W-:Y:S02]  /*33e0*/  FADD R23, RZ, R14 ;  /* 0x0000000eff177221 */ /* 0x001fe40000000000 */
.L_x_1757:
[----:B------:R-:W-:Y:S05]  /*33f0*/  BSYNC B0 ;  /* 0x0000000000007941 */ /* 0x000fea0003800000 */
.L_x_1756:
[----:B------:R-:W-:Y:S01]  /*3400*/  ISETP.NE.U32.AND P0, PT, RZ, c[0x0][0x3e8], PT ;  /* 0x0000fa00ff007a0c */ /* 0x000fe20003f05070 */
[----:B------:R-:W-:Y:S01]  /*3410*/  FMUL R13, R91, R73 ;  /* 0x000000495b0d7220 */ /* 0x000fe20000400000 */
[-C--:B------:R-:W-:Y:S01]  /*3420*/  FMUL R14, R101, R68.reuse ;  /* 0x00000044650e7220 */ /* 0x080fe20000400000 */
[CC--:B------:R-:W-:Y:S01]  /*3430*/  FMUL R20, R92.reuse, R71.reuse ;  /* 0x000000475c147220 */ /* 0x0c0fe20000400000 */
[----:B------:R-:W-:Y:S01]  /*3440*/  ISETP.NE.AND.EX P0, PT, RZ, c[0x0][0x3ec], PT, P0 ;  /* 0x0000fb00ff007a0c */ /* 0x000fe20003f05300 */
[----:B------:R-:W-:Y:S01]  /*3450*/  FMUL R22, R69, 0.5 ;  /* 0x3f00000045167820 */ /* 0x000fe20000400000 */
[----:B------:R-:W-:Y:S01]  /*3460*/  FFMA R68, R92, R68, -R13 ;  /* 0x000000445c447223 */ /* 0x000fe2000000080d */
[----:B------:R-:W-:Y:S01]  /*3470*/  FFMA R71, R91, R71, -R14 ;  /* 0x000000475b477223 */ /* 0x000fe2000000080e */
[----:B------:R-:W-:Y:S01]  /*3480*/  FFMA R73, R101, R73, -R20 ;  /* 0x0000004965497223 */ /* 0x000fe20000000814 */
[-C--:B------:R-:W-:Y:S01]  /*3490*/  FFMA R14, R22, R86.reuse, R103 ;  /* 0x00000056160e7223 */ /* 0x080fe20000000067 */
[----:B------:R-:W-:-:S07]  /*34a0*/  FFMA R13, R7, R86, R82 ;  /* 0x00000056070d7223 */ /* 0x000fce0000000052 */
        /* <DEDUP_REMOVED lines=9> */
.L_x_1761:
        /* <DEDUP_REMOVED lines=10> */
.L_x_1762:
[----:B------:R-:W-:Y:S01]  /*35e0*/  FSETP.GT.AND P0, PT, R69, RZ, PT ;  /* 0x000000ff4500720b */ /* 0x000fe20003f04000 */
[----:B------:R-:W-:Y:S01]  /*35f0*/  BSSY B2, `(.L_x_1763) ;  /* 0x0000033000027945 */ /* 0x000fe20003800000 */
[----:B------:R-:W-:-:S11]  /*3600*/  FFMA R90, R13, 0.5, RZ ;  /* 0x3f0000000d5a7823 */ /* 0x000fd600000000ff */
[----:B------:R-:W-:Y:S05]  /*3610*/  @!P0 BRA `(.L_x_1764) ;  /* 0x0000030000008947 */ /* 0x000fea0003800000 */
[----:B0-----:R-:W0:Y:S01]  /*3620*/  MUFU.RCP R20, R69 ;  /* 0x0000004500147308 */ /* 0x001e220000001000 */
        /* <DEDUP_REMOVED lines=11> */
[----:B------:R-:W-:Y:S05]  /*36e0*/  CALL.REL.NOINC `($__internal_49_$__cuda_sm3x_div_rn_noftz_f32_slowpath) ;  /* 0x0000259000007944 */ /* 0x000fea0003c00000 */
[----:B0-----:R-:W-:Y:S02]  /*36f0*/  MOV R20, R93 ;  /* 0x0000005d00147202 */ /* 0x001fe40000000f00 */
.L_x_1766:
[----:B------:R-:W-:Y:S05]  /*3700*/  BSYNC B3 ;  /* 0x0000000000037941 */ /* 0x000fea0003800000 */
.L_x_1765:
        /* <DEDUP_REMOVED lines=14> */
.L_x_1768:
[----:B------:R-:W-:Y:S05]  /*37f0*/  BSYNC B3 ;  /* 0x0000000000037941 */ /* 0x000fea0003800000 */
.L_x_1767:
        /* <DEDUP_REMOVED lines=14> */
.L_x_1770:
[----:B------:R-:W-:Y:S05]  /*38e0*/  BSYNC B3 ;  /* 0x0000000000037941 */ /* 0x000fea0003800000 */
.L_x_1769:
[C---:B------:R-:W-:Y:S01]  /*38f0*/  FFMA R89, R90.reuse, R20, R89 ;  /* 0x000000145a597223 */ /* 0x040fe20000000059 */
[C---:B------:R-:W-:Y:S01]  /*3900*/  FFMA R88, R90.reuse, R11, R88 ;  /* 0x0000000b5a587223 */ /* 0x040fe20000000058 */
[----:B------:R-:W-:Y:S02]  /*3910*/  FFMA R23, R90, R10, R23 ;  /* 0x0000000a5a177223 */ /* 0x000fe40000000017 */
.L_x_1764:
[----:B------:R-:W-:Y:S05]  /*3920*/  BSYNC B2 ;  /* 0x0000000000027941 */ /* 0x000fea0003800000 */
.L_x_1763:
[----:B------:R-:W-:Y:S01]  /*3930*/  FMUL R99, R46, R53 ;  /* 0x000000352e637220 */ /* 0x000fe20000400000 */
[----:B------:R-:W-:Y:S01]  /*3940*/  FADD R90, R41, -R4 ;  /* 0x80000004295a7221 */ /* 0x000fe20000000000 */
[----:B------:R-:W-:Y:S01]  /*3950*/  FADD R92, -R4, R47 ;  /* 0x0000002f045c7221 */ /* 0x000fe20000000100 */
[-C--:B------:R-:W-:Y:S01]  /*3960*/  FMUL R4, R55, R88.reuse ;  /* 0x0000005837047220 */ /* 0x080fe20000400000 */
[----:B0-----:R-:W0:Y:S01]  /*3970*/  MUFU.RCP R20, R99 ;  /* 0x0000006300147308 */ /* 0x001e220000001000 */
[----:B------:R-:W-:Y:S01]  /*3980*/  FADD R45, R45, -R6 ;  /* 0x800000062d2d7221 */ /* 0x000fe20000000000 */
[----:B------:R-:W-:Y:S01]  /*3990*/  FADD R51, -R6, R51 ;  /* 0x0000003306337221 */ /* 0x000fe20000000100 */
[----:B------:R-:W-:Y:S01]  /*39a0*/  FADD R91, R36, -R5 ;  /* 0x80000005245b7221 */ /* 0x000fe20000000000 */
[----:B------:R-:W-:Y:S01]  /*39b0*/  FADD R97, -R5, R42 ;  /* 0x0000002a05617221 */ /* 0x000fe20000000100 */
[----:B------:R-:W-:Y:S01]  /*39c0*/  FMUL R11, R44, R89 ;  /* 0x000000592c0b7220 */ /* 0x000fe20000400000 */
[-C--:B------:R-:W-:Y:S01]  /*39d0*/  FMUL R5, R40, R23.reuse ;  /* 0x0000001728057220 */ /* 0x080fe20000400000 */
[-C--:B------:R-:W-:Y:S01]  /*39e0*/  FFMA R6, R49, R23.reuse, -R4 ;  /* 0x0000001731067223 */ /* 0x080fe20000000804 */
[-C--:B------:R-:W-:Y:S01]  /*39f0*/  FMUL R4, R43, R23.reuse ;  /* 0x000000172b047220 */ /* 0x080fe20000400000 */
[----:B------:R-:W-:Y:S01]  /*3a00*/  FADD R86, RZ, -R86 ;  /* 0x80000056ff567221 */ /* 0x000fe20000000000 */
[----:B------:R-:W-:Y:S01]  /*3a10*/  FFMA R12, R38, R23, -R11 ;  /* 0x00000017260c7223 */ /* 0x000fe2000000080b */
[----:B------:R-:W-:Y:S01]  /*3a20*/  FFMA R11, R44, R88, -R5 ;  /* 0x000000582c0b7223 */ /* 0x000fe20000000805 */
[-C--:B------:R-:W-:Y:S01]  /*3a30*/  FFMA R5, R55, R89.reuse, -R4 ;  /* 0x0000005937057223 */ /* 0x080fe20000000804 */
[----:B------:R-:W-:Y:S01]  /*3a40*/  FADD R4, RZ, R86 ;  /* 0x00000056ff047221 */ /* 0x000fe20000000000 */
[----:B------:R-:W-:Y:S01]  /*3a50*/  FADD R86, R87, R6 ;  /* 0x0000000657567221 */ /* 0x000fe20000000000 */
[----:B------:R-:W-:Y:S01]  /*3a60*/  FADD R6, RZ, R73 ;  /* 0x00000049ff067221 */ /* 0x000fe20000000000 */
[----:B0-----:R-:W-:Y:S01]  /*3a70*/  FFMA R21, -R99, R20, 1 ;  /* 0x3f80000063157423 */ /* 0x001fe20000000114 */
[----:B------:R-:W0:Y:S01]  /*3a80*/  FCHK P0, R4, R99 ;  /* 0x0000006304007302 */ /* 0x000e220000000000 */
[----:B------:R-:W-:Y:S01]  /*3a90*/  FMUL R10, R49, R89 ;  /* 0x00000059310a7220 */ /* 0x000fe20000400000 */
[-C--:B------:R-:W-:Y:S01]  /*3aa0*/  FMUL R13, R38, R88.reuse ;  /* 0x00000058260d7220 */ /* 0x080fe20000400000 */
[----:B------:R-:W-:Y:S01]  /*3ab0*/  FFMA R21, R20, R21, R20 ;  /* 0x0000001514157223 */ /* 0x000fe20000000014 */
[----:B------:R-:W-:Y:S01]  /*3ac0*/  FADD R69, R18, R5 ;  /* 0x0000000512457221 */ /* 0x000fe20000000000 */
[----:B------:R-:W-:Y:S01]  /*3ad0*/  FADD R5, RZ, R71 ;  /* 0x00000047ff057221 */ /* 0x000fe20000000000 */
[----:B------:R-:W-:Y:S01]  /*3ae0*/  FADD R71, R11, R6 ;  /* 0x000000060b477221 */ /* 0x000fe20000000000 */
[----:B------:R-:W-:Y:S01]  /*3af0*/  FFMA R20, R4, R21, RZ ;  /* 0x0000001504147223 */ /* 0x000fe200000000ff */
[----:B------:R-:W-:Y:S01]  /*3b00*/  FFMA R10, R43, R88, -R10 ;  /* 0x000000582b0a7223 */ /* 0x000fe2000000080a */
[----:B------:R-:W-:Y:S01]  /*3b10*/  FFMA R13, R40, R89, -R13 ;  /* 0x00000059280d7223 */ /* 0x000fe2000000080d */
[----:B------:R-:W-:Y:S01]  /*3b20*/  FADD R6, RZ, R68 ;  /* 0x00000044ff067221 */ /* 0x000fe20000000000 */
[----:B------:R-:W-:Y:S01]  /*3b30*/  FFMA R11, -R99, R20, R4 ;  /* 0x00000014630b7223 */ /* 0x000fe20000000104 */
[----:B------:R-:W-:Y:S01]  /*3b40*/  FADD R73, R12, R5 ;  /* 0x000000050c497221 */ /* 0x000fe20000000000 */
[----:B------:R-:W-:Y:S01]  /*3b50*/  FADD R18, R15, R10 ;  /* 0x0000000a0f127221 */ /* 0x000fe20000000000 */
[----:B------:R-:W-:Y:S01]  /*3b60*/  FADD R23, R13, R6 ;  /* 0x000000060d177221 */ /* 0x000fe20000000000 */
[----:B------:R-:W-:Y:S01]  /*3b70*/  FFMA R20, R21, R11, R20 ;  /* 0x0000000b15147223 */ /* 0x000fe20000000014 */
[-C--:B------:R-:W-:Y:S01]  /*3b80*/  FMUL R5, R55, R2.reuse ;  /* 0x0000000237057220 */ /* 0x080fe20000400000 */
[-C--:B------:R-:W-:Y:S01]  /*3b90*/  FMUL R11, R43, R2.reuse ;  /* 0x000000022b0b7220 */ /* 0x080fe20000400000 */
[----:B------:R-:W-:Y:S01]  /*3ba0*/  FMUL R21, R49, R2 ;  /* 0x0000000231157220 */ /* 0x000fe20000400000 */
[-C--:B------:R-:W-:Y:S01]  /*3bb0*/  FMUL R6, R55, R0.reuse ;  /* 0x0000000037067220 */ /* 0x080fe20000400000 */
[-C--:B------:R-:W-:Y:S01]  /*3bc0*/  FMUL R10, R43, R0.reuse ;  /* 0x000000002b0a7220 */ /* 0x080fe20000400000 */
[----:B------:R-:W-:Y:S01]  /*3bd0*/  FMUL R12, R49, R0 ;  /* 0x00000000310c7220 */ /* 0x000fe20000400000 */
[----:B------:R-:W-:Y:S01]  /*3be0*/  BSSY B2, `(.L_x_1771) ;  /* 0x000000f000027945 */ /* 0x000fe20003800000 */
[-C--:B------:R-:W-:Y:S01]  /*3bf0*/  FMUL R13, R48, R53.reuse ;  /* 0x00000035300d7220 */ /* 0x080fe20000400000 */
[----:B------:R-:W-:Y:S01]  /*3c00*/  FMUL R15, R8, R53 ;  /* 0x00000035080f7220 */ /* 0x000fe20000400000 */
[-C--:B------:R-:W-:Y:S01]  /*3c10*/  FFMA R68, R44, R39.reuse, R5 ;  /* 0x000000272c447223 */ /* 0x080fe20000000005 */
[-C--:B------:R-:W-:Y:S01]  /*3c20*/  FFMA R36, R38, R39.reuse, R11 ;  /* 0x0000002726247223 */ /* 0x080fe2000000000b */
[----:B------:R-:W-:Y:S01]  /*3c30*/  FFMA R42, R40, R39, R21 ;  /* 0x00000027282a7223 */ /* 0x000fe20000000015 */
[-C--:B------:R-:W-:Y:S01]  /*3c40*/  FFMA R88, R44, R3.reuse, R6 ;  /* 0x000000032c587223 */ /* 0x080fe20000000006 */
[-C--:B------:R-:W-:Y:S01]  /*3c50*/  FFMA R61, R38, R3.reuse, R10 ;  /* 0x00000003263d7223 */ /* 0x080fe2000000000a */
[----:B------:R-:W-:Y:S01]  /*3c60*/  FFMA R87, R40, R3, R12 ;  /* 0x0000000328577223 */ /* 0x000fe2000000000c */
[----:B0-----:R-:W-:Y:S05]  /*3c70*/  @!P0 BRA `(.L_x_1772) ;  /* 0x0000005000008947 */ /* 0x001fea0003800000 */
[----:B------:R-:W-:Y:S02]  /*3c80*/  MOV R21, R4 ;  /* 0x0000000400157202 */ /* 0x000fe40000000f00 */
[----:B------:R-:W-:-:S02]  /*3c90*/  MOV R22, R99 ;  /* 0x0000006300167202 */ /* 0x000fc40000000f00 */
[----:B------:R-:W-:Y:S02]  /*3ca0*/  MOV R95, 0x3cc0 ;  /* 0x00003cc0005f7802 */ /* 0x000fe40000000f00 */
[----:B------:R-:W-:Y:S05]  /*3cb0*/  CALL.REL.NOINC `($__internal_49_$__cuda_sm3x_div_rn_noftz_f32_slowpath) ;  /* 0x00001fc000007944 */ /* 0x000fea0003c00000 */
[----:B0-----:R-:W-:Y:S02]  /*3cc0*/  MOV R20, R93 ;  /* 0x0000005d00147202 */ /* 0x001fe40000000f00 */
.L_x_1772:
[----:B------:R-:W-:Y:S05]  /*3cd0*/  BSYNC B2 ;  /* 0x0000000000027941 */ /* 0x000fea0003800000 */
.L_x_1771:
        /* <DEDUP_REMOVED lines=12> */
[----:B------:R-:W-:Y:S05]  /*3da0*/  CALL.REL.NOINC `($__internal_49_$__cuda_sm3x_div_rn_noftz_f32_slowpath) ;  /* 0x00001ed000007944 */ /* 0x000fea0003c00000 */
[----:B0-----:R-:W-:Y:S02]  /*3db0*/  MOV R4, R93 ;  /* 0x0000005d00047202 */ /* 0x001fe40000000f00 */
.L_x_1774:
[----:B------:R-:W-:Y:S05]  /*3dc0*/  BSYNC B2 ;  /* 0x0000000000027941 */ /* 0x000fea0003800000 */
.L_x_1773:
[C---:B------:R-:W-:Y:S01]  /*3dd0*/  FMUL R5, R64.reuse, R9 ;  /* 0x0000000940057220 */ /* 0x040fe20000400000 */
[----:B------:R-:W-:Y:S01]  /*3de0*/  FMUL R64, R64, R77 ;  /* 0x0000004d40407220 */ /* 0x000fe20000400000 */
[-C--:B------:R-:W-:Y:S01]  /*3df0*/  FFMA R6, R0, R9.reuse, RZ ;  /* 0x0000000900067223 */ /* 0x080fe200000000ff */
[----:B------:R-:W-:Y:S01]  /*3e00*/  FFMA R10, R2, R9, RZ ;  /* 0x00000009020a7223 */ /* 0x000fe200000000ff */
[C---:B------:R-:W-:Y:S01]  /*3e10*/  FFMA R5, R62.reuse, R17, R5 ;  /* 0x000000113e057223 */ /* 0x040fe20000000005 */
[----:B------:R-:W-:Y:S01]  /*3e20*/  FFMA R21, R62, R81, R64 ;  /* 0x000000513e157223 */ /* 0x000fe20000000040 */
[C---:B------:R-:W-:Y:S01]  /*3e30*/  FMUL R9, R58.reuse, R9 ;  /* 0x000000093a097220 */ /* 0x040fe20000400000 */
[----:B------:R-:W0:Y:S01]  /*3e40*/  MUFU.RCP R62, R7 ;  /* 0x00000007003e7308 */ /* 0x000e220000001000 */
[-C--:B------:R-:W-:Y:S01]  /*3e50*/  FMUL R58, R58, R77.reuse ;  /* 0x0000004d3a3a7220 */ /* 0x080fe20000400000 */
[-C--:B------:R-:W-:Y:S01]  /*3e60*/  FFMA R12, R3, R77.reuse, R6 ;  /* 0x0000004d030c7223 */ /* 0x080fe20000000006 */
[----:B------:R-:W-:Y:S01]  /*3e70*/  FFMA R77, R39, R77, R10 ;  /* 0x0000004d274d7223 */ /* 0x000fe2000000000a */
[-C--:B------:R-:W-:Y:S01]  /*3e80*/  FFMA R6, R0, R17.reuse, RZ ;  /* 0x0000001100067223 */ /* 0x080fe200000000ff */
[----:B------:R-:W-:Y:S01]  /*3e90*/  FFMA R10, R2, R17, RZ ;  /* 0x00000011020a7223 */ /* 0x000fe200000000ff */
[C---:B------:R-:W-:Y:S01]  /*3ea0*/  FFMA R41, R56.reuse, R81, R58 ;  /* 0x0000005138297223 */ /* 0x040fe2000000003a */
[----:B------:R-:W-:Y:S01]  /*3eb0*/  FFMA R9, R56, R17, R9 ;  /* 0x0000001138097223 */ /* 0x000fe20000000009 */
[-C--:B------:R-:W-:Y:S01]  /*3ec0*/  FFMA R11, R3, R81.reuse, R6 ;  /* 0x00000051030b7223 */ /* 0x080fe20000000006 */
[C---:B------:R-:W-:Y:S01]  /*3ed0*/  FFMA R81, R39.reuse, R81, R10 ;  /* 0x0000005127517223 */ /* 0x040fe2000000000a */
[-C--:B------:R-:W-:Y:S01]  /*3ee0*/  FFMA R10, R2, R19.reuse, RZ ;  /* 0x00000013020a7223 */ /* 0x080fe200000000ff */
[----:B------:R-:W-:Y:S01]  /*3ef0*/  FADD R22, RZ, R12 ;  /* 0x0000000cff167221 */ /* 0x000fe20000000000 */
[-C--:B------:R-:W-:Y:S01]  /*3f00*/  FFMA R6, R0, R19.reuse, RZ ;  /* 0x0000001300067223 */ /* 0x080fe200000000ff */
[-C--:B------:R-:W-:Y:S01]  /*3f10*/  FFMA R17, R66, R19.reuse, R5 ;  /* 0x0000001342117223 */ /* 0x080fe20000000005 */
[----:B------:R-:W-:Y:S01]  /*3f20*/  FFMA R19, R60, R19, R9 ;  /* 0x000000133c137223 */ /* 0x000fe20000000009 */
[----:B------:R-:W-:Y:S01]  /*3f30*/  FFMA R9, R39, R16, R10 ;  /* 0x0000001027097223 */ /* 0x000fe2000000000a */
[----:B------:R-:W-:Y:S01]  /*3f40*/  FADD R5, RZ, R11 ;  /* 0x0000000bff057221 */ /* 0x000fe20000000000 */
[----:B------:R-:W-:Y:S01]  /*3f50*/  FMUL R47, R54, R22 ;  /* 0x00000016362f7220 */ /* 0x000fe20000400000 */
[----:B0-----:R-:W-:Y:S01]  /*3f60*/  FFMA R10, -R7, R62, 1 ;  /* 0x3f800000070a7423 */ /* 0x001fe2000000013e */
[----:B------:R-:W-:Y:S01]  /*3f70*/  FMUL R12, R87, R22 ;  /* 0x00000016570c7220 */ /* 0x000fe20000400000 */
[----:B------:R-:W-:Y:S01]  /*3f80*/  FADD R11, RZ, R77 ;  /* 0x0000004dff0b7221 */ /* 0x000fe20000000000 */
[-C--:B------:R-:W-:Y:S01]  /*3f90*/  FFMA R6, R3, R16.reuse, R6 ;  /* 0x0000001003067223 */ /* 0x080fe20000000006 */
[----:B------:R-:W-:Y:S01]  /*3fa0*/  FFMA R41, R60, R16, R41 ;  /* 0x000000103c297223 */ /* 0x000fe20000000029 */
[-C--:B------:R-:W-:Y:S01]  /*3fb0*/  FFMA R50, R50, R5.reuse, R47 ;  /* 0x0000000532327223 */ /* 0x080fe2000000002f */
[----:B------:R-:W-:Y:S01]  /*3fc0*/  FFMA R60, R62, R10, R62 ;  /* 0x0000000a3e3c7223 */ /* 0x000fe2000000003e */
[----:B------:R-:W-:Y:S01]  /*3fd0*/  FFMA R47, R61, R5, R12 ;  /* 0x000000053d2f7223 */ /* 0x000fe2000000000c */
[----:B------:R-:W-:Y:S01]  /*3fe0*/  FADD R10, RZ, R81 ;  /* 0x00000051ff0a7221 */ /* 0x000fe20000000000 */
[-C--:B------:R-:W-:Y:S01]  /*3ff0*/  FMUL R61, R42, R11.reuse ;  /* 0x0000000b2a3d7220 */ /* 0x080fe20000400000 */
[----:B------:R-:W-:Y:S01]  /*4000*/  FADD R6, RZ, R6 ;  /* 0x00000006ff067221 */ /* 0x000fe20000000000 */
[-C--:B------:R-:W-:Y:S01]  /*4010*/  FMUL R52, R52, R11.reuse ;  /* 0x0000000b34347220 */ /* 0x080fe20000400000 */
[----:B------:R-:W-:Y:S01]  /*4020*/  FADD R12, RZ, R9 ;  /* 0x00000009ff0c7221 */ /* 0x000fe20000000000 */
[C---:B------:R-:W-:Y:S01]  /*4030*/  FFMA R9, R15.reuse, R22, RZ ;  /* 0x000000160f097223 */ /* 0x040fe200000000ff */
[-C--:B------:R-:W-:Y:S01]  /*4040*/  FFMA R42, R15, R11.reuse, RZ ;  /* 0x0000000b0f2a7223 */ /* 0x080fe200000000ff */
[----:B------:R-:W-:Y:S01]  /*4050*/  FFMA R61, R36, R10, R61 ;  /* 0x0000000a243d7223 */ /* 0x000fe2000000003d */
[----:B------:R-:W-:Y:S01]  /*4060*/  FFMA R21, R66, R16, R21 ;  /* 0x0000001042157223 */ /* 0x000fe20000000015 */
[----:B------:R-:W-:Y:S01]  /*4070*/  FFMA R63, R63, R6, R50 ;  /* 0x000000063f3f7223 */ /* 0x000fe20000000032 */
[C---:B------:R-:W-:Y:S01]  /*4080*/  FFMA R36, R13.reuse, R22, RZ ;  /* 0x000000160d247223 */ /* 0x040fe200000000ff */
[----:B------:R-:W-:Y:S01]  /*4090*/  FFMA R54, R13, R11, RZ ;  /* 0x0000000b0d367223 */ /* 0x000fe200000000ff */
[----:B------:R-:W-:Y:S01]  /*40a0*/  FFMA R52, R57, R10, R52 ;  /* 0x0000000a39347223 */ /* 0x000fe20000000034 */
[C---:B------:R-:W-:Y:S01]  /*40b0*/  FFMA R16, R15.reuse, R5, RZ ;  /* 0x000000050f107223 */ /* 0x040fe200000000ff */
[C---:B------:R-:W-:Y:S01]  /*40c0*/  FFMA R22, R15.reuse, R6, RZ ;  /* 0x000000060f167223 */ /* 0x040fe200000000ff */
[C---:B------:R-:W-:Y:S01]  /*40d0*/  FFMA R11, R15.reuse, R10, RZ ;  /* 0x0000000a0f0b7223 */ /* 0x040fe200000000ff */
[----:B------:R-:W-:Y:S01]  /*40e0*/  FFMA R50, R15, R12, RZ ;  /* 0x0000000c0f327223 */ /* 0x000fe200000000ff */
[CC--:B------:R-:W-:Y:S01]  /*40f0*/  FMUL R15, R97.reuse, R9.reuse ;  /* 0x00000009610f7220 */ /* 0x0c0fe20000400000 */
[----:B------:R-:W-:Y:S01]  /*4100*/  FMUL R56, R97, R42 ;  /* 0x0000002a61387220 */ /* 0x000fe20000400000 */
[-C--:B------:R-:W-:Y:S01]  /*4110*/  FFMA R47, R88, R6.reuse, R47 ;  /* 0x00000006582f7223 */ /* 0x080fe2000000002f */
[----:B------:R-:W-:Y:S01]  /*4120*/  FMUL R57, R91, R9 ;  /* 0x000000095b397220 */ /* 0x000fe20000400000 */
[C---:B------:R-:W-:Y:S01]  /*4130*/  FFMA R5, R13.reuse, R5, RZ ;  /* 0x000000050d057223 */ /* 0x040fe200000000ff */
[C---:B------:R-:W-:Y:S01]  /*4140*/  FFMA R6, R13.reuse, R6, RZ ;  /* 0x000000060d067223 */ /* 0x040fe200000000ff */
[----:B------:R-:W-:Y:S01]  /*4150*/  FFMA R10, R13, R10, RZ ;  /* 0x0000000a0d0a7223 */ /* 0x000fe200000000ff */
[-C--:B------:R-:W-:Y:S01]  /*4160*/  FFMA R52, R59, R12.reuse, R52 ;  /* 0x0000000c3b347223 */ /* 0x080fe20000000034 */
[-C--:B------:R-:W-:Y:S01]  /*4170*/  FFMA R13, R13, R12.reuse, RZ ;  /* 0x0000000c0d0d7223 */ /* 0x080fe200000000ff */
[----:B------:R-:W-:Y:S01]  /*4180*/  FFMA R61, R68, R12, R61 ;  /* 0x0000000c443d7223 */ /* 0x000fe2000000003d */
[CC--:B------:R-:W-:Y:S01]  /*4190*/  FFMA R12, R92.reuse, R16.reuse, R15 ;  /* 0x000000105c0c7223 */ /* 0x0c0fe2000000000f */
[----:B------:R-:W-:Y:S01]  /*41a0*/  FFMA R59, R92, R11, R56 ;  /* 0x0000000b5c3b7223 */ /* 0x000fe20000000038 */
[-C--:B------:R-:W-:Y:S01]  /*41b0*/  FFMA R56, R90, R16.reuse, R57 ;  /* 0x000000105a387223 */ /* 0x080fe20000000039 */
[CC--:B------:R-:W-:Y:S01]  /*41c0*/  FFMA R15, R0.reuse, R16.reuse, RZ ;  /* 0x00000010000f7223 */ /* 0x0c0fe200000000ff */
[----:B------:R-:W-:Y:S01]  /*41d0*/  FFMA R16, R3, R16, RZ ;  /* 0x0000001003107223 */ /* 0x000fe200000000ff */
[-C--:B------:R-:W-:Y:S01]  /*41e0*/  FFMA R57, R0, R9.reuse, RZ ;  /* 0x0000000900397223 */ /* 0x080fe200000000ff */
[-C--:B------:R-:W-:Y:S01]  /*41f0*/  FMUL R58, R91, R42.reuse ;  /* 0x0000002a5b3a7220 */ /* 0x080fe20000400000 */
[----:B------:R-:W-:Y:S01]  /*4200*/  FFMA R9, R3, R9, RZ ;  /* 0x0000000903097223 */ /* 0x000fe200000000ff */
[-C--:B------:R-:W-:Y:S01]  /*4210*/  FFMA R66, R39, R11.reuse, R16 ;  /* 0x0000000b27427223 */ /* 0x080fe20000000010 */
[----:B------:R-:W-:Y:S01]  /*4220*/  FFMA R64, R2, R42, R57 ;  /* 0x0000002a02407223 */ /* 0x000fe20000000039 */
[-C--:B------:R-:W-:Y:S01]  /*4230*/  FMUL R16, R49, R36.reuse ;  /* 0x0000002431107220 */ /* 0x080fe20000400000 */
[----:B------:R-:W-:Y:S01]  /*4240*/  FMUL R57, R40, R36 ;  /* 0x0000002428397220 */ /* 0x000fe20000400000 */
[-C--:B------:R-:W-:Y:S01]  /*4250*/  FFMA R58, R90, R11.reuse, R58 ;  /* 0x0000000b5a3a7223 */ /* 0x080fe2000000003a */
[----:B------:R-:W-:Y:S01]  /*4260*/  FFMA R62, R2, R11, R15 ;  /* 0x0000000b023e7223 */ /* 0x000fe2000000000f */
[----:B------:R-:W-:Y:S01]  /*4270*/  FFMA R68, R39, R42, R9 ;  /* 0x0000002a27447223 */ /* 0x000fe20000000009 */
[CC--:B------:R-:W-:Y:S01]  /*4280*/  FFMA R9, R0.reuse, R5.reuse, R71 ;  /* 0x0000000500097223 */ /* 0x0c0fe20000000047 */
[----:B------:R-:W-:Y:S01]  /*4290*/  FFMA R11, R0, R36, R73 ;  /* 0x00000024000b7223 */ /* 0x000fe20000000049 */
[-C--:B------:R-:W-:Y:S01]  /*42a0*/  FFMA R42, R3, R5.reuse, R86 ;  /* 0x00000005032a7223 */ /* 0x080fe20000000056 */
[-C--:B------:R-:W-:Y:S01]  /*42b0*/  FFMA R16, R43, R5.reuse, R16 ;  /* 0x000000052b107223 */ /* 0x080fe20000000010 */
[----:B------:R-:W-:Y:S01]  /*42c0*/  FFMA R57, R38, R5, R57 ;  /* 0x0000000526397223 */ /* 0x000fe20000000039 */
[----:B------:R-:W-:Y:S01]  /*42d0*/  FFMA R5, R0, R22, RZ ;  /* 0x0000001600057223 */ /* 0x000fe200000000ff */
[-C--:B------:R-:W-:Y:S01]  /*42e0*/  FMUL R65, R40, R54.reuse ;  /* 0x0000003628417220 */ /* 0x080fe20000400000 */
[C---:B------:R-:W-:Y:S01]  /*42f0*/  FFMA R40, R2.reuse, R54, R11 ;  /* 0x0000003602287223 */ /* 0x040fe2000000000b */
[----:B------:R-:W-:Y:S01]  /*4300*/  FADD R20, RZ, R20 ;  /* 0x00000014ff147221 */ /* 0x000fe20000000000 */
[----:B------:R-:W-:Y:S01]  /*4310*/  FFMA R11, R2, R50, R5 ;  /* 0x00000032020b7223 */ /* 0x000fe20000000005 */
[----:B------:R-:W-:Y:S01]  /*4320*/  FADD R5, R84, R63 ;  /* 0x0000003f54057221 */ /* 0x000fe20000000000 */
[-C--:B------:R-:W-:Y:S01]  /*4330*/  FFMA R65, R38, R10.reuse, R65 ;  /* 0x0000000a26417223 */ /* 0x080fe20000000041 */
[----:B------:R-:W-:Y:S01]  /*4340*/  FFMA R38, R2, R10, R9 ;  /* 0x0000000a02267223 */ /* 0x000fe20000000009 */
[----:B------:R-:W-:Y:S01]  /*4350*/  FADD R4, R85, -R4 ;  /* 0x8000000455047221 */ /* 0x000fe20000000000 */
[----:B------:R-:W-:Y:S01]  /*4360*/  FADD R5, R5, R52 ;  /* 0x0000003405057221 */ /* 0x000fe20000000000 */
[----:B------:R-:W-:Y:S01]  /*4370*/  FADD R20, R20, R47 ;  /* 0x0000002f14147221 */ /* 0x000fe20000000000 */
[----:B------:R-:W-:Y:S01]  /*4380*/  FFMA R56, R45, R22, R56 ;  /* 0x000000162d387223 */ /* 0x000fe20000000038 */
[-C--:B------:R-:W-:Y:S01]  /*4390*/  FFMA R23, R0, R6.reuse, R23 ;  /* 0x0000000600177223 */ /* 0x080fe20000000017 */
[----:B------:R-:W-:Y:S01]  /*43a0*/  FFMA R9, R8, R5, RZ ;  /* 0x0000000508097223 */ /* 0x000fe200000000ff */
[-C--:B------:R-:W-:Y:S01]  /*43b0*/  FFMA R18, R3, R6.reuse, R18 ;  /* 0x0000000603127223 */ /* 0x080fe20000000012 */
[-C--:B------:R-:W-:Y:S01]  /*43c0*/  FFMA R16, R55, R6.reuse, R16 ;  /* 0x0000000637107223 */ /* 0x080fe20000000010 */
[----:B------:R-:W-:Y:S01]  /*43d0*/  FFMA R57, R44, R6, R57 ;  /* 0x000000062c397223 */ /* 0x000fe20000000039 */
[----:B------:R-:W-:Y:S01]  /*43e0*/  FADD R6, R20, R61 ;  /* 0x0000003d14067221 */ /* 0x000fe20000000000 */
[----:B------:R-:W-:Y:S01]  /*43f0*/  FFMA R9, R46, R4, R9 ;  /* 0x000000042e097223 */ /* 0x000fe20000000009 */
[----:B------:R-:W-:Y:S01]  /*4400*/  FADD R21, RZ, R21 ;  /* 0x00000015ff157221 */ /* 0x000fe20000000000 */
[----:B------:R-:W-:Y:S01]  /*4410*/  FADD R56, RZ, R56 ;  /* 0x00000038ff387221 */ /* 0x000fe20000000000 */
[----:B------:R-:W-:Y:S01]  /*4420*/  FFMA R12, R51, R22, R12 ;  /* 0x00000016330c7223 */ /* 0x000fe2000000000c */
[----:B------:R-:W-:Y:S01]  /*4430*/  FFMA R48, R48, R6, R9 ;  /* 0x0000000630307223 */ /* 0x000fe20000000009 */
[----:B------:R-:W-:Y:S01]  /*4440*/  FADD R17, RZ, R17 ;  /* 0x00000011ff117221 */ /* 0x000fe20000000000 */
[----:B------:R-:W-:Y:S01]  /*4450*/  FADD R56, R21, R56 ;  /* 0x0000003815387221 */ /* 0x000fe20000000000 */
[----:B------:R-:W-:Y:S01]  /*4460*/  FADD R12, RZ, R12 ;  /* 0x0000000cff0c7221 */ /* 0x000fe20000000000 */
[----:B------:R-:W-:Y:S01]  /*4470*/  FMUL R21, R48, R53 ;  /* 0x0000003530157220 */ /* 0x000fe20000400000 */
[----:B------:R-:W-:Y:S01]  /*4480*/  FMUL R49, R49, R54 ;  /* 0x0000003631317220 */ /* 0x000fe20000400000 */
[----:B------:R-:W-:Y:S01]  /*4490*/  FFMA R59, R51, R50, R59 ;  /* 0x00000032333b7223 */ /* 0x000fe2000000003b */
[----:B------:R-:W-:Y:S01]  /*44a0*/  FFMA R15, R3, R36, R69 ;  /* 0x00000024030f7223 */ /* 0x000fe20000000045 */
[----:B------:R-:W0:Y:S01]  /*44b0*/  FCHK P0, R21, R7 ;  /* 0x0000000715007302 */ /* 0x000e220000000000 */
[----:B------:R-:W-:Y:S01]  /*44c0*/  FADD R12, R17, R12 ;  /* 0x0000000c110c7221 */ /* 0x000fe20000000000 */
[----:B------:R-:W-:Y:S01]  /*44d0*/  FADD R9, RZ, R16 ;  /* 0x00000010ff097221 */ /* 0x000fe20000000000 */
[----:B------:R-:W-:Y:S01]  /*44e0*/  FFMA R36, R43, R10, R49 ;  /* 0x0000000a2b247223 */ /* 0x000fe20000000031 */
[----:B------:R-:W-:Y:S01]  /*44f0*/  FFMA R58, R45, R50, R58 ;  /* 0x000000322d3a7223 */ /* 0x000fe2000000003a */
[----:B------:R-:W-:Y:S01]  /*4500*/  FADD R19, RZ, R19 ;  /* 0x00000013ff137221 */ /* 0x000fe20000000000 */
[----:B------:R-:W-:Y:S01]  /*4510*/  FADD R8, RZ, R59 ;  /* 0x0000003bff087221 */ /* 0x000fe20000000000 */
[----:B------:R-:W-:Y:S01]  /*4520*/  FADD R12, R12, R9 ;  /* 0x000000090c0c7221 */ /* 0x000fe20000000000 */
[-C--:B------:R-:W-:Y:S01]  /*4530*/  FFMA R36, R55, R13.reuse, R36 ;  /* 0x0000000d37247223 */ /* 0x080fe20000000024 */
[----:B------:R-:W-:Y:S01]  /*4540*/  FFMA R65, R44, R13, R65 ;  /* 0x0000000d2c417223 */ /* 0x000fe20000000041 */
[----:B------:R-:W-:Y:S01]  /*4550*/  FADD R41, RZ, R41 ;  /* 0x00000029ff297221 */ /* 0x000fe20000000000 */
[----:B------:R-:W-:Y:S01]  /*4560*/  FADD R58, RZ, R58 ;  /* 0x0000003aff3a7221 */ /* 0x000fe20000000000 */
[----:B------:R-:W-:Y:S01]  /*4570*/  FFMA R9, R21, R60, RZ ;  /* 0x0000003c15097223 */ /* 0x000fe200000000ff */
[----:B------:R-:W-:Y:S01]  /*4580*/  FADD R19, R19, R8 ;  /* 0x0000000813137221 */ /* 0x000fe20000000000 */
[----:B------:R-:W-:Y:S01]  /*4590*/  FFMA R43, R39, R10, R42 ;  /* 0x0000000a272b7223 */ /* 0x000fe2000000002a */
[----:B------:R-:W-:Y:S01]  /*45a0*/  FFMA R8, R4, R53, RZ ;  /* 0x0000003504087223 */ /* 0x000fe200000000ff */
[----:B------:R-:W-:Y:S01]  /*45b0*/  FFMA R22, R3, R22, RZ ;  /* 0x0000001603167223 */ /* 0x000fe200000000ff */
[----:B------:R-:W-:Y:S01]  /*45c0*/  FADD R41, R41, R58 ;  /* 0x0000003a29297221 */ /* 0x000fe20000000000 */
[----:B------:R-:W-:Y:S01]  /*45d0*/  FADD R57, RZ, R57 ;  /* 0x00000039ff397221 */ /* 0x000fe20000000000 */
[----:B------:R-:W-:Y:S01]  /*45e0*/  FADD R36, RZ, R36 ;  /* 0x00000024ff247221 */ /* 0x000fe20000000000 */
[----:B------:R-:W-:Y:S01]  /*45f0*/  FADD R4, RZ, R65 ;  /* 0x00000041ff047221 */ /* 0x000fe20000000000 */
[----:B------:R-:W-:Y:S01]  /*4600*/  FFMA R10, -R7, R9, R21 ;  /* 0x00000009070a7223 */ /* 0x000fe20000000115 */
[----:B------:R-:W-:Y:S01]  /*4610*/  BSSY B2, `(.L_x_1775) ;  /* 0x0000010000027945 */ /* 0x000fe20003800000 */
[C---:B------:R-:W-:Y:S01]  /*4620*/  FFMA R49, R39.reuse, R54, R15 ;  /* 0x0000003627317223 */ /* 0x040fe2000000000f */
[C---:B------:R-:W-:Y:S01]  /*4630*/  FFMA R15, R39.reuse, R50, R22 ;  /* 0x00000032270f7223 */ /* 0x040fe20000000016 */
[-C--:B------:R-:W-:Y:S01]  /*4640*/  FFMA R23, R2, R13.reuse, R23 ;  /* 0x0000000d02177223 */ /* 0x080fe20000000017 */
[----:B------:R-:W-:Y:S01]  /*4650*/  FFMA R45, R39, R13, R18 ;  /* 0x0000000d272d7223 */ /* 0x000fe20000000012 */
[-C--:B------:R-:W-:Y:S01]  /*4660*/  FFMA R5, R5, R53.reuse, RZ ;  /* 0x0000003505057223 */ /* 0x080fe200000000ff */
[----:B------:R-:W-:Y:S01]  /*4670*/  FFMA R6, R6, R53, RZ ;  /* 0x0000003506067223 */ /* 0x000fe200000000ff */
[----:B------:R-:W-:Y:S01]  /*4680*/  FADD R57, R56, R57 ;  /* 0x0000003938397221 */ /* 0x000fe20000000000 */
[----:B------:R-:W-:Y:S01]  /*4690*/  FADD R36, R19, R36 ;  /* 0x0000002413247221 */ /* 0x000fe20000000000 */
[----:B------:R-:W-:Y:S01]  /*46a0*/  FADD R41, R41, R4 ;  /* 0x0000000429297221 */ /* 0x000fe20000000000 */
[----:B------:R-:W-:Y:S01]  /*46b0*/  FFMA R9, R60, R10, R9 ;  /* 0x0000000a3c097223 */ /* 0x000fe20000000009 */
[----:B0-----:R-:W-:Y:S05]  /*46c0*/  @!P0 BRA `(.L_x_1776) ;  /* 0x0000004000008947 */ /* 0x001fea0003800000 */
[----:B------:R-:W-:Y:S02]  /*46d0*/  MOV R22, R7 ;  /* 0x0000000700167202 */ /* 0x000fe40000000f00 */
[----:B------:R-:W-:-:S02]  /*46e0*/  MOV R95, 0x4700 ;  /* 0x00004700005f7802 */ /* 0x000fc40000000f00 */
[----:B------:R-:W-:Y:S05]  /*46f0*/  CALL.REL.NOINC `($__internal_49_$__cuda_sm3x_div_rn_noftz_f32_slowpath) ;  /* 0x0000158000007944 */ /* 0x000fea0003c00000 */
[----:B0-----:R-:W-:Y:S02]  /*4700*/  MOV R9, R93 ;  /* 0x0000005d00097202 */ /* 0x001fe40000000f00 */
.L_x_1776:
[----:B------:R-:W-:Y:S05]  /*4710*/  BSYNC B2 ;  /* 0x0000000000027941 */ /* 0x000fea0003800000 */
.L_x_1775:
[----:B------:R-:W-:Y:S01]  /*4720*/  ISETP.NE.U32.AND P0, PT, RZ, c[0x0][0x3b0], PT ;  /* 0x0000ec00ff007a0c */ /* 0x000fe20003f05070 */
[----:B------:R-:W-:-:S03]  /*4730*/  FADD R4, R14, -R9 ;  /* 0x800000090e047221 */ /* 0x000fc60000000000 */
[----:B------:R-:W-:Y:S01]  /*4740*/  ISETP.NE.AND.EX P0, PT, RZ, c[0x0][0x3b4], PT, P0 ;  /* 0x0000ed00ff007a0c */ /* 0x000fe20003f05300 */
[----:B------:R-:W-:-:S04]  /*4750*/  FFMA R4, R4, 2, RZ ;  /* 0x4000000004047823 */ /* 0x000fc800000000ff */
[-C--:B------:R-:W-:Y:S01]  /*4760*/  FFMA R0, R0, R4.reuse, R41 ;  /* 0x0000000400007223 */ /* 0x080fe20000000029 */
[-C--:B------:R-:W-:Y:S01]  /*4770*/  FFMA R2, -R2, R4.reuse, R57 ;  /* 0x0000000402027223 */ /* 0x080fe20000000139 */
[-C--:B------:R-:W-:Y:S01]  /*4780*/  FFMA R3, -R3, R4.reuse, R36 ;  /* 0x0000000403037223 */ /* 0x080fe20000000124 */
[----:B------:R-:W-:Y:S01]  /*4790*/  FFMA R4, R39, R4, R12 ;  /* 0x0000000427047223 */ /* 0x000fe2000000000c */
        /* <DEDUP_REMOVED lines=14> */
[----:B------:R0:W-:Y:S01]  /*4880*/  RED.E.ADD.F32.FTZ.RN.STRONG.GPU [R2.64+0xc], R19 ;  /* 0x00000c130200798e */ /* 0x0001e2000c10e78e */
[----:B------:R-:W-:Y:S05]  /*4890*/  BRA `(.L_x_1778) ;  /* 0x000000d000007947 */ /* 0x000fea0003800000 */
.L_x_1777:
        /* <DEDUP_REMOVED lines=12> */
[----:B------:R0:W-:Y:S02]  /*4960*/  RED.E.ADD.F32.FTZ.RN.STRONG.GPU [R2.64+0xc], R19 ;  /* 0x00000c130200798e */ /* 0x0001e4000c10e78e */
.L_x_1778:
[----:B------:R-:W-:Y:S01]  /*4970*/  ISETP.NE.U32.AND P0, PT, RZ, c[0x0][0x340], PT ;  /* 0x0000d000ff007a0c */ /* 0x000fe20003f05070 */
[----:B------:R-:W-:Y:S01]  /*4980*/  FADD R0, RZ, -R38 ;  /* 0x80000026ff007221 */ /* 0x000fe20000000000 */
[----:B------:R-:W-:Y:S01]  /*4990*/  FADD R80, R80, -R11 ;  /* 0x8000000b50507221 */ /* 0x000fe20000000000 */
[----:B0-----:R-:W-:Y:S01]  /*49a0*/  FADD R2, RZ, -R40 ;  /* 0x80000028ff027221 */ /* 0x001fe20000000000 */
[----:B------:R-:W-:Y:S01]  /*49b0*/  ISETP.NE.AND.EX P0, PT, RZ, c[0x0][0x344], PT, P0 ;  /* 0x0000d100ff007a0c */ /* 0x000fe20003f05300 */
[----:B------:R-:W-:Y:S01]  /*49c0*/  FADD R4, -R43, R0 ;  /* 0x000000002b047221 */ /* 0x000fe20000000100 */
[----:B------:R-:W-:Y:S01]  /*49d0*/  FADD R0, RZ, -R23 ;  /* 0x80000017ff007221 */ /* 0x000fe20000000000 */
[--C-:B------:R-:W-:Y:S01]  /*49e0*/  FADD R79, R79, -R62.reuse ;  /* 0x8000003e4f4f7221 */ /* 0x100fe20000000000 */
[----:B------:R-:W-:Y:S01]  /*49f0*/  FADD R72, R72, R62 ;  /* 0x0000003e48487221 */ /* 0x000fe20000000000 */
[--C-:B------:R-:W-:Y:S01]  /*4a00*/  FADD R67, R67, -R64.reuse ;  /* 0x8000004043437221 */ /* 0x100fe20000000000 */
[----:B------:R-:W-:Y:S01]  /*4a10*/  FADD R74, R74, R64 ;  /* 0x000000404a4a7221 */ /* 0x000fe20000000000 */
[----:B------:R-:W-:Y:S01]  /*4a20*/  FADD R78, R78, R11 ;  /* 0x0000000b4e4e7221 */ /* 0x000fe20000000000 */
[----:B------:R-:W-:Y:S01]  /*4a30*/  FADD R76, R76, R15 ;  /* 0x0000000f4c4c7221 */ /* 0x000fe20000000000 */
[----:B------:R-:W-:Y:S01]  /*4a40*/  FADD R80, -R15, R80 ;  /* 0x000000500f507221 */ /* 0x000fe20000000100 */
[----:B------:R-:W-:Y:S01]  /*4a50*/  FADD R10, -R49, R2 ;  /* 0x00000002310a7221 */ /* 0x000fe20000000100 */
[----:B------:R-:W-:Y:S01]  /*4a60*/  FADD R12, -R45, R0 ;  /* 0x000000002d0c7221 */ /* 0x000fe20000000100 */
[----:B------:R-:W-:Y:S01]  /*4a70*/  FADD R70, R70, R66 ;  /* 0x0000004246467221 */ /* 0x000fe20000000000 */
[----:B------:R-:W-:Y:S01]  /*4a80*/  FADD R79, -R66, R79 ;  /* 0x0000004f424f7221 */ /* 0x000fe20000000100 */
        /* <DEDUP_REMOVED lines=21> */
.L_x_1779:
        /* <DEDUP_REMOVED lines=11> */
.L_x_1780:
        /* <DEDUP_REMOVED lines=13> */
.L_x_1781:
        /* <DEDUP_REMOVED lines=11> */
.L_x_1782:
        /* <DEDUP_REMOVED lines=13> */
.L_x_1783:
        /* <DEDUP_REMOVED lines=11> */
.L_x_1784:
        /* <DEDUP_REMOVED lines=12> */
.L_x_1785:
        /* <DEDUP_REMOVED lines=11> */
.L_x_1786:
        /* <DEDUP_REMOVED lines=10> */
.L_x_1788:
        /* <DEDUP_REMOVED lines=11> */
.L_x_1787:
        /* <DEDUP_REMOVED lines=13> */
.L_x_1789:
        /* <DEDUP_REMOVED lines=11> */
.L_x_1790:
[----:B------:R-:W-:-:S04]  /*53d0*/  ISETP.NE.U32.AND P0, PT, RZ, c[0x0][0x420], PT ;  /* 0x00010800ff007a0c */ /* 0x000fc80003f05070 */
[----:B------:R-:W-:-:S13]  /*53e0*/  ISETP.NE.AND.EX P0, PT, RZ, c[0x0][0x424], PT, P0 ;  /* 0x00010900ff007a0c */ /* 0x000fda0003f05300 */
[----:B------:R-:W-:Y:S05]  /*53f0*/  @!P0 BRA `(.L_x_1791) ;  /* 0x0000017000008947 */ /* 0x000fea0003800000 */
[----:B------:R-:W-:Y:S02]  /*5400*/  MOV R0, c[0x0][0x444] ;  /* 0x0001110000007a02 */ /* 0x000fe40000000f00 */
[----:B------:R-:W-:-:S03]  /*5410*/  SHF.R.S32.HI R7, RZ, 0x1f, R26 ;  /* 0x0000001fff077819 */ /* 0x000fc6000001141a */
[----:B0-----:R-:W-:-:S04]  /*5420*/  IMAD.WIDE R2, R0, 0x4, RZ ;  /* 0x0000000400027825 */ /* 0x001fc800078e02ff */
[----:B------:R-:W-:Y:S02]  /*5430*/  IMAD R7, R7, c[0x0][0x440], RZ ;  /* 0x0001100007077a24 */ /* 0x000fe400078e02ff */
[----:B------:R-:W-:-:S04]  /*5440*/  IMAD.WIDE.U32 R2, R26, c[0x0][0x440], R2 ;  /* 0x000110001a027a25 */ /* 0x000fc800078e0002 */
[----:B------:R-:W-:Y:S01]  /*5450*/  IMAD R9, R26, UR12, R7 ;  /* 0x0000000c1a097c24 */ /* 0x000fe2000f8e0207 */
[----:B------:R-:W-:Y:S02]  /*5460*/  IADD3 R2, P0, R2, c[0x0][0x420], RZ ;  /* 0x0001080002027a10 */ /* 0x000fe40007f1e0ff */
[----:B------:R-:W-:Y:S02]  /*5470*/  SHF.R.S32.HI R7, RZ, 0x1f, R0 ;  /* 0x0000001fff077819 */ /* 0x000fe40000011400 */
[----:B------:R-:W-:Y:S02]  /*5480*/  IADD3.X R3, R3, c[0x0][0x424], R9, P0, !PT ;  /* 0x0001090003037a10 */ /* 0x000fe400007fe409 */
[----:B------:R-:W-:-:S03]  /*5490*/  IADD3 R10, P0, R2, -c[0x0][0x444], RZ ;  /* 0x80011100020a7a10 */ /* 0x000fc60007f1e0ff */
[----:B------:R0:W-:Y:S01]  /*54a0*/  RED.E.ADD.F32.FTZ.RN.STRONG.GPU [R2.64], R25 ;  /* 0x000000190200798e */ /* 0x0001e2000c10e78e */
[----:B------:R-:W-:Y:S02]  /*54b0*/  IADD3.X R11, ~R7, R3, RZ, P0, !PT ;  /* 0x00000003070b7210 */ /* 0x000fe400007fe5ff */
        /* <DEDUP_REMOVED lines=8> */
[----:B------:R-:W-:-:S05]  /*5540*/  IADD3.X R17, ~R7, R15, RZ, P0, !PT ;  /* 0x0000000f07117210 */ /* 0x000fca00007fe5ff */
[----:B------:R0:W-:Y:S01]  /*5550*/  RED.E.ADD.F32.FTZ.RN.STRONG.GPU [R16.64], R6 ;  /* 0x000000061000798e */ /* 0x0001e2000c10e78e */
[----:B------:R-:W-:Y:S05]  /*5560*/  BRA `(.L_x_1792) ;  /* 0x000001e000007947 */ /* 0x000fea0003800000 */
.L_x_1791:
[----:B------:R-:W-:-:S04]  /*5570*/  ISETP.NE.U32.AND P0, PT, RZ, c[0x0][0x2a0], PT ;  /* 0x0000a800ff007a0c */ /* 0x000fc80003f05070 */
[----:B------:R-:W-:-:S13]  /*5580*/  ISETP.NE.AND.EX P0, PT, RZ, c[0x0][0x2a4], PT, P0 ;  /* 0x0000a900ff007a0c */ /* 0x000fda0003f05300 */
[----:B------:R-:W-:Y:S05]  /*5590*/  @!P0 BRA `(.L_x_1792) ;  /* 0x000001b000008947 */ /* 0x000fea0003800000 */
[----:B0-----:R-:W-:Y:S01]  /*55a0*/  MOV R9, c[0x0][0x2bc] ;  /* 0x0000af0000097a02 */ /* 0x001fe20000000f00 */
[----:B------:R-:W-:Y:S01]  /*55b0*/  ULDC UR13, c[0x0][0x2b8] ;  /* 0x0000ae00000d7ab9 */ /* 0x000fe20000000800 */
[----:B------:R-:W-:Y:S01]  /*55c0*/  SHF.R.S32.HI R7, RZ, 0x1f, R26 ;  /* 0x0000001fff077819 */ /* 0x000fe2000001141a */
[----:B------:R-:W-:Y:S01]  /*55d0*/  USHF.R.S32.HI UR13, URZ, 0x1f, UR13 ;  /* 0x0000001f3f0d7899 */ /* 0x000fe2000801140d */
[----:B------:R-:W-:Y:S02]  /*55e0*/  SHF.R.S32.HI R11, RZ, 0x1f, R9 ;  /* 0x0000001fff0b7819 */ /* 0x000fe40000011409 */
[----:B------:R-:W-:Y:S01]  /*55f0*/  MOV R10, c[0x0][0x2bc] ;  /* 0x0000af00000a7a02 */ /* 0x000fe20000000f00 */
[----:B------:R-:W-:-:S04]  /*5600*/  IMAD R7, R7, c[0x0][0x2b8], RZ ;  /* 0x0000ae0007077a24 */ /* 0x000fc800078e02ff */
[----:B------:R-:W-:-:S04]  /*5610*/  IMAD.WIDE.U32 R2, R26, c[0x0][0x2b8], R10 ;  /* 0x0000ae001a027a25 */ /* 0x000fc800078e000a */
[----:B------:R-:W-:Y:S01]  /*5620*/  IMAD R7, R26, UR13, R7 ;  /* 0x0000000d1a077c24 */ /* 0x000fe2000f8e0207 */
[----:B------:R-:W-:-:S04]  /*5630*/  IADD3 R2, P0, P1, R9, c[0x0][0x2bc], R2 ;  /* 0x0000af0009027a10 */ /* 0x000fc8000791e002 */
[----:B------:R-:W-:Y:S02]  /*5640*/  IADD3 R3, R3, R7, RZ ;  /* 0x0000000703037210 */ /* 0x000fe40007ffe0ff */
[----:B------:R-:W-:Y:S02]  /*5650*/  IADD3 R2, P2, P3, R2, c[0x0][0x2a0], R9 ;  /* 0x0000a80002027a10 */ /* 0x000fe40007b5e009 */
[--C-:B------:R-:W-:Y:S02]  /*5660*/  IADD3.X R3, R11, R3, R11.reuse, P0, P1 ;  /* 0x000000030b037210 */ /* 0x100fe400007e240b */
[----:B------:R-:W-:Y:S02]  /*5670*/  IADD3 R12, P0, R2, -c[0x0][0x2bc], RZ ;  /* 0x8000af00020c7a10 */ /* 0x000fe40007f1e0ff */
[----:B------:R-:W-:-:S04]  /*5680*/  IADD3.X R3, R3, c[0x0][0x2a4], R11, P2, P3 ;  /* 0x0000a90003037a10 */ /* 0x000fc800017e640b */
[----:B------:R-:W-:Y:S01]  /*5690*/  IADD3.X R13, ~R11, R3, RZ, P0, !PT ;  /* 0x000000030b0d7210 */ /* 0x000fe200007fe5ff */
[----:B------:R0:W-:Y:S01]  /*56a0*/  RED.E.ADD.F32.FTZ.RN.STRONG.GPU [R2.64], R25 ;  /* 0x000000190200798e */ /* 0x0001e2000c10e78e */
        /* <DEDUP_REMOVED lines=9> */
[----:B------:R0:W-:Y:S04]  /*5740*/  RED.E.ADD.F32.FTZ.RN.STRONG.GPU [R10.64], R6 ;  /* 0x000000060a00798e */ /* 0x0001e8000c10e78e */
.L_x_1792:
[----:B0-----:R-:W-:-:S05]  /*5750*/  MOV R3, c[0x0][0x0] ;  /* 0x0000000000037a02 */ /* 0x001fca0000000f00 */
[----:B------:R-:W-:-:S05]  /*5760*/  IMAD.WIDE.U32 R26, R3, c[0x0][0xc], R26 ;  /* 0x00000300031a7a25 */ /* 0x000fca00078e001a */
[----:B------:R-:W-:-:S04]  /*5770*/  ISETP.GE.U32.AND P0, PT, R26, c[0x0][0x178], PT ;  /* 0x00005e001a007a0c */ /* 0x000fc80003f06070 */
[----:B------:R-:W-:-:S13]  /*5780*/  ISETP.GE.U32.AND.EX P0, PT, R27, c[0x0][0x17c], PT, P0 ;  /* 0x00005f001b007a0c */ /* 0x000fda0003f06100 */
[----:B------:R-:W-:Y:S01]  /*5790*/  @P0 CALL.REL.NOINC `(.L_x_1793) ;  /* 0x0000001000000944 */ /* 0x000fe20003c00000 */
[----:B------:R-:W-:Y:S05]  /*57a0*/  BRA `(.L_x_1794) ;  /* 0xffffaa1000007947 */ /* 0x000fea000383ffff */
.L_x_1793:
[----:B------:R-:W-:Y:S05]  /*57b0*/  EXIT ;  /* 0x000000000000794d */ /* 0x000fea0003800000 */
        .weak           $__internal_47_$__cuda_sm20_rcp_rn_f32_slowpath
        .type           $__internal_47_$__cuda_sm20_rcp_rn_f32_slowpath,@function
        .size           $__internal_47_$__cuda_sm20_rcp_rn_f32_slowpath,($__internal_48_$__cuda_sm20_sqrt_rn_f32_slowpath - $__internal_47_$__cuda_sm20_rcp_rn_f32_slowpath)
$__internal_47_$__cuda_sm20_rcp_rn_f32_slowpath:
        /* <DEDUP_REMOVED lines=15> */
.L_x_1796:
        /* <DEDUP_REMOVED lines=33> */
.L_x_1798:
[----:B------:R0:W1:Y:S02]  /*5ac0*/  MUFU.RCP R94, R23 ;  /* 0x00000017005e7308 */ /* 0x0000640000001000 */
.L_x_1797:
[----:B------:R-:W-:Y:S05]  /*5ad0*/  BSYNC B2 ;  /* 0x0000000000027941 */ /* 0x000fea0003800000 */
.L_x_1795:
[----:B-1----:R-:W-:Y:S02]  /*5ae0*/  MOV R20, R94 ;  /* 0x0000005e00147202 */ /* 0x002fe40000000f00 */
[----:B------:R-:W-:Y:S02]  /*5af0*/  MOV R94, R100 ;  /* 0x00000064005e7202 */ /* 0x000fe40000000f00 */
[----:B------:R-:W-:-:S04]  /*5b00*/  MOV R95, 0x0 ;  /* 0x00000000005f7802 */ /* 0x000fc80000000f00 */
[----:B------:R-:W-:Y:S05]  /*5b10*/  RET.REL.NODEC R94 `(eval_triangles_cuda_kernel_backward) ;  /* 0xffffa4e05e007950 */ /* 0x000fea0003c3ffff */
        .weak           $__internal_48_$__cuda_sm20_sqrt_rn_f32_slowpath
        .type           $__internal_48_$__cuda_sm20_sqrt_rn_f32_slowpath,@function
        .size           $__internal_48_$__cuda_sm20_sqrt_rn_f32_slowpath,($__internal_49_$__cuda_sm3x_div_rn_noftz_f32_slowpath - $__internal_48_$__cuda_sm20_sqrt_rn_f32_slowpath)
$__internal_48_$__cuda_sm20_sqrt_rn_f32_slowpath:
        /* <DEDUP_REMOVED lines=19> */
.L_x_1799:
[----:B------:R-:W-:Y:S02]  /*5c50*/  MOV R22, R93 ;  /* 0x0000005d00167202 */ /* 0x000fe40000000f00 */
[----:B------:R-:W-:-:S04]  /*5c60*/  MOV R23, 0x0 ;  /* 0x0000000000177802 */ /* 0x000fc80000000f00 */
[----:B------:R-:W-:Y:S05]  /*5c70*/  RET.REL.NODEC R22 `(eval_triangles_cuda_kernel_backward) ;  /* 0xffffa38016007950 */ /* 0x000fea0003c3ffff */
        .weak           $__internal_49_$__cuda_sm3x_div_rn_noftz_f32_slowpath
        .type           $__internal_49_$__cuda_sm3x_div_rn_noftz_f32_slowpath,@function
        .size           $__internal_49_$__cuda_sm3x_div_rn_noftz_f32_slowpath,(.L_x_2045 - $__internal_49_$__cuda_sm3x_div_rn_noftz_f32_slowpath)
$__internal_49_$__cuda_sm3x_div_rn_noftz_f32_slowpath:
        /* <DEDUP_REMOVED lines=34> */
.L_x_1801:
        /* <DEDUP_REMOVED lines=51> */
.L_x_1808:
[----:B------:R-:W-:-:S04]  /*61d0*/  LOP3.LUT R93, R93, 0x80000000, RZ, 0xc0, !PT ;  /* 0x800000005d5d7812 */ /* 0x000fc800078ec0ff */
[----:B------:R-:W-:Y:S01]  /*61e0*/  LOP3.LUT R93, R93, 0x7f800000, RZ, 0xfc, !PT ;  /* 0x7f8000005d5d7812 */ /* 0x000fe200078efcff */
[----:B------:R-:W-:Y:S05]  /*61f0*/  BRA `(.L_x_1809) ;  /* 0x0000001000007947 */ /* 0x000fea0003800000 */
.L_x_1807:
[----:B------:R-:W-:Y:S02]  /*6200*/  LEA R93, R82, R93, 0x17 ;  /* 0x0000005d525d7211 */ /* 0x000fe400078eb8ff */
.L_x_1809:
[----:B------:R-:W-:Y:S05]  /*6210*/  BSYNC B1 ;  /* 0x0000000000017941 */ /* 0x000fea0003800000 */
.L_x_1806:
[----:B------:R-:W-:Y:S05]  /*6220*/  BRA `(.L_x_1810) ;  /* 0x0000008000007947 */ /* 0x000fea0003800000 */
.L_x_1805:
[----:B------:R-:W-:-:S04]  /*6230*/  LOP3.LUT R21, R22, 0x80000000, R21, 0x48, !PT ;  /* 0x8000000016157812 */ /* 0x000fc800078e4815 */
[----:B------:R-:W-:Y:S01]  /*6240*/  LOP3.LUT R93, R21, 0x7f800000, RZ, 0xfc, !PT ;  /* 0x7f800000155d7812 */ /* 0x000fe200078efcff */
[----:B------:R-:W-:Y:S05]  /*6250*/  BRA `(.L_x_1810) ;  /* 0x0000005000007947 */ /* 0x000fea0003800000 */
.L_x_1804:
[----:B------:R-:W-:Y:S01]  /*6260*/  LOP3.LUT R93, R22, 0x80000000, R21, 0x48, !PT ;  /* 0x80000000165d7812 */ /* 0x000fe200078e4815 */
[----:B------:R-:W-:Y:S05]  /*6270*/  BRA `(.L_x_1810) ;  /* 0x0000003000007947 */ /* 0x000fea0003800000 */
.L_x_1803:
[----:B------:R-:W0:Y:S01]  /*6280*/  MUFU.RSQ R93, -QNAN ;  /* 0xffc00000005d7908 */ /* 0x000e220000001400 */
[----:B------:R-:W-:Y:S05]  /*6290*/  BRA `(.L_x_1810) ;  /* 0x0000001000007947 */ /* 0x000fea0003800000 */
.L_x_1802:
[----:B------:R-:W-:Y:S02]  /*62a0*/  FADD.FTZ R93, R21, R22 ;  /* 0x00000016155d7221 */ /* 0x000fe40000010000 */
.L_x_1810:
[----:B------:R-:W-:Y:S05]  /*62b0*/  BSYNC B0 ;  /* 0x0000000000007941 */ /* 0x000fea0003800000 */
.L_x_1800:
[----:B------:R-:W-:Y:S02]  /*62c0*/  MOV R82, R95 ;  /* 0x0000005f00527202 */ /* 0x000fe40000000f00 */
[----:B------:R-:W-:-:S04]  /*62d0*/  MOV R83, 0x0 ;  /* 0x0000000000537802 */ /* 0x000fc80000000f00 */
[----:B------:R-:W-:Y:S05]  /*62e0*/  RET.REL.NODEC R82 `(eval_triangles_cuda_kernel_backward) ;  /* 0xffff9d1052007950 */ /* 0x000fea0003c3ffff */
.L_x_1811:
        /* <DEDUP_REMOVED lines=9> */
.L_x_2045:


//--------------------- .text.eval_triangles_cuda_kernel_forward --------------------------
	.section	.text.eval_triangles_cuda_kernel_forward,"ax",@progbits
	.sectioninfo	@"SHI_REGISTERS=58"
	.align	128
        .global         eval_triangles_cuda_kernel_forward
        .type           eval_triangles_cuda_kernel_forward,@function
        .size           eval_triangles_cuda_kernel_forward,(.L_x_2048 - eval_triangles_cuda_kernel_forward)
        .other          eval_triangles_cuda_kernel_forward,@"STO_CUDA_ENTRY STV_DEFAULT"
eval_triangles_cuda_kernel_forward:
.text.eval_triangles_cuda_kernel_forward:
        /* <DEDUP_REMOVED lines=10> */
[----:B------:R-:W-:Y:S02]  /*00a0*/  USHF.R.S32.HI UR5, URZ, 0x1f, UR6 ;  /* 0x0000001f3f057899 */ /* 0x000fe40008011406 */
[----:B------:R-:W-:Y:S02]  /*00b0*/  USHF.R.S32.HI UR8, URZ, 0x1f, UR7 ;  /* 0x0000001f3f087899 */ /* 0x000fe40008011407 */
[----:B------:R-:W-:Y:S02]  /*00c0*/  ULDC.64 UR10, c[0x0][0x210] ;  /* 0x00008400000a7ab9 */ /* 0x000fe40000000a00 */
[----:B------:R-:W-:Y:S02]  /*00d0*/  ULDC UR6, c[0x0][0x0] ;  /* 0x0000000000067ab9 */ /* 0x000fe40000000800 */
[----:B------:R-:W-:-:S02]  /*00e0*/  ULDC UR7, c[0x0][0xc] ;  /* 0x0000030000077ab9 */ /* 0x000fc40000000800 */
[----:B------:R-:W-:Y:S02]  /*00f0*/  USHF.R.S32.HI UR9, URZ, 0x1f, UR10 ;  /* 0x0000001f3f097899 */ /* 0x000fe4000801140a */
[----:B------:R-:W-:Y:S02]  /*0100*/  UIMAD.WIDE.U32 UR6, UR6, UR7, URZ ;  /* 0x00000007060672a5 */ /* 0x000fe4000f8e003f */
[----:B------:R-:W-:Y:S02]  /*0110*/  USHF.R.S32.HI UR10, URZ, 0x1f, UR11 ;  /* 0x0000001f3f0a7899 */ /* 0x000fe4000801140b */
        /* <DEDUP_REMOVED lines=13> */
.L_x_1839:
[----:B------:R-:W-:Y:S02]  /*01f0*/  SHF.R.S32.HI R36, RZ, 0x1f, R14 ;  /* 0x0000001fff247819 */ /* 0x000fe4000001140e */
[----:B0-----:R-:W-:-:S03]  /*0200*/  MOV R3, c[0x0][0x210] ;  /* 0x0000840000037a02 */ /* 0x001fc60000000f00 */
[----:B------:R-:W-:Y:S02]  /*0210*/  IMAD R5, R36, c[0x0][0x210], RZ ;  /* 0x0000840024057a24 */ /* 0x000fe400078e02ff */
[----:B------:R-:W-:-:S04]  /*0220*/  IMAD.WIDE.U32 R2, R14, R3, c[0x0][0x1f0] ;  /* 0x00007c000e027625 */ /* 0x000fc800078e0003 */
[----:B------:R-:W-:-:S05]  /*0230*/  IMAD R5, R14, UR9, R5 ;  /* 0x000000090e057c24 */ /* 0x000fca000f8e0205 */
[----:B------:R-:W-:-:S05]  /*0240*/  IADD3 R3, R3, R5, RZ ;  /* 0x0000000503037210 */ /* 0x000fca0007ffe0ff */
[----:B------:R-:W2:Y:S01]  /*0250*/  LDG.E R13, [R2.64] ;  /* 0x00000010020d7981 */ /* 0x000ea2000c1e1900 */
[----:B------:R-:W-:-:S04]  /*0260*/  IADD3 R4, P0, R2, c[0x0][0x214], RZ ;  /* 0x0000850002047a10 */ /* 0x000fc80007f1e0ff */
[----:B------:R-:W-:Y:S02]  /*0270*/  IADD3.X R5, R3, UR10, RZ, P0, !PT ;  /* 0x0000000a03057c10 */ /* 0x000fe400087fe4ff */
[----:B------:R-:W-:-:S03]  /*0280*/  IADD3 R8, P0, R4, c[0x0][0x214], RZ ;  /* 0x0000850004087a10 */ /* 0x000fc60007f1e0ff */
[----:B------:R0:W3:Y:S01]  /*0290*/  LDG.E R12, [R4.64] ;  /* 0x00000010040c7981 */ /* 0x0000e2000c1e1900 */
[----:B------:R-:W-:-:S05]  /*02a0*/  IADD3.X R9, R5, UR10, RZ, P0, !PT ;  /* 0x0000000a05097c10 */ /* 0x000fca00087fe4ff */
[----:B------:R1:W4:Y:S01]  /*02b0*/  LDG.E R11, [R8.64] ;  /* 0x00000010080b7981 */ /* 0x000322000c1e1900 */
[----:B------:R-:W-:Y:S01]  /*02c0*/  MOV R7, c[0x0][0x248] ;  /* 0x0000920000077a02 */ /* 0x000fe20000000f00 */
[----:B------:R-:W-:Y:S01]  /*02d0*/  IMAD R17, R36, c[0x0][0x248], RZ ;  /* 0x0000920024117a24 */ /* 0x000fe200078e02ff */
[----:B------:R-:W-:Y:S02]  /*02e0*/  MOV R20, c[0x0][0x1a0] ;  /* 0x0000680000147a02 */ /* 0x000fe40000000f00 */
[----:B------:R-:W-:Y:S01]  /*02f0*/  MOV R32, c[0x0][0x1d8] ;  /* 0x0000760000207a02 */ /* 0x000fe20000000f00 */
[----:B------:R-:W-:-:S04]  /*0300*/  IMAD.WIDE.U32 R6, R14, R7, c[0x0][0x228] ;  /* 0x00008a000e067625 */ /* 0x000fc800078e0007 */
[----:B------:R-:W-:-:S05]  /*0310*/  IMAD R17, R14, UR13, R17 ;  /* 0x0000000d0e117c24 */ /* 0x000fca000f8e0211 */
[----:B------:R-:W-:-:S05]  /*0320*/  IADD3 R7, R7, R17, RZ ;  /* 0x0000001107077210 */ /* 0x000fca0007ffe0ff */
[----:B------:R0:W4:Y:S04]  /*0330*/  LDG.E R38, [R6.64+0xc] ;  /* 0x00000c1006267981 */ /* 0x000128000c1e1900 */
[----:B------:R0:W4:Y:S04]  /*0340*/  LDG.E R39, [R6.64] ;  /* 0x0000001006277981 */ /* 0x000128000c1e1900 */
[----:B------:R0:W4:Y:S04]  /*0350*/  LDG.E R37, [R6.64+0x8] ;  /* 0x0000081006257981 */ /* 0x000128000c1e1900 */
[----:B------:R0:W4:Y:S01]  /*0360*/  LDG.E R40, [R6.64+0x4] ;  /* 0x0000041006287981 */ /* 0x000122000c1e1900 */
[----:B------:R-:W-:-:S02]  /*0370*/  MOV R21, c[0x0][0x2b8] ;  /* 0x0000ae0000157a02 */ /* 0x000fc40000000f00 */
[----:B--2---:R-:W-:Y:S01]  /*0380*/  SHF.R.S32.HI R10, RZ, 0x1f, R13 ;  /* 0x0000001fff0a7819 */ /* 0x004fe2000001140d */
[----:B------:R-:W-:-:S04]  /*0390*/  IMAD.WIDE.U32 R2, R13, R20, c[0x0][0x180] ;  /* 0x000060000d027625 */ /* 0x000fc800078e0014 */
[C---:B------:R-:W-:Y:S02]  /*03a0*/  IMAD R0, R10.reuse, c[0x0][0x1a0], RZ ;  /* 0x000068000a007a24 */ /* 0x040fe400078e02ff */
[----:B------:R-:W-:Y:S02]  /*03b0*/  IMAD R16, R10, c[0x0][0x1d8], RZ ;  /* 0x000076000a107a24 */ /* 0x000fe400078e02ff */
[C---:B-1----:R-:W-:Y:S02]  /*03c0*/  IMAD R9, R13.reuse, UR11, R0 ;  /* 0x0000000b0d097c24 */ /* 0x042fe4000f8e0200 */
[----:B0-----:R-:W-:-:S03]  /*03d0*/  IMAD.WIDE.U32 R4, R13, R32, c[0x0][0x1b8] ;  /* 0x00006e000d047625 */ /* 0x001fc600078e0020 */
[----:B------:R-:W-:Y:S01]  /*03e0*/  IADD3 R3, R3, R9, RZ ;  /* 0x0000000903037210 */ /* 0x000fe20007ffe0ff */
[----:B------:R-:W-:Y:S01]  /*03f0*/  IMAD R17, R13, UR12, R16 ;  /* 0x0000000c0d117c24 */ /* 0x000fe2000f8e0210 */
[----:B---3--:R-:W-:Y:S02]  /*0400*/  SHF.R.S32.HI R9, RZ, 0x1f, R12 ;  /* 0x0000001fff097819 */ /* 0x008fe4000001140c */
[----:B----4-:R-:W-:Y:S01]  /*0410*/  SHF.R.S32.HI R8, RZ, 0x1f, R11 ;  /* 0x0000001fff087819 */ /* 0x010fe2000001140b */
[C---:B------:R-:W-:Y:S01]  /*0420*/  IMAD.WIDE.U32 R24, R12.reuse, R20, c[0x0][0x180] ;  /* 0x000060000c187625 */ /* 0x040fe200078e0014 */
[----:B------:R-:W-:Y:S01]  /*0430*/  IADD3 R5, R5, R17, RZ ;  /* 0x0000001105057210 */ /* 0x000fe20007ffe0ff */
[----:B------:R0:W2:Y:S02]  /*0440*/  LDG.E R44, [R2.64] ;  /* 0x00000010022c7981 */ /* 0x0000a4000c1e1900 */
[C---:B------:R-:W-:Y:S02]  /*0450*/  IMAD R17, R9.reuse, c[0x0][0x1a0], RZ ;  /* 0x0000680009117a24 */ /* 0x040fe400078e02ff */
[----:B------:R-:W-:Y:S01]  /*0460*/  IMAD R19, R9, c[0x0][0x1d8], RZ ;  /* 0x0000760009137a24 */ /* 0x000fe200078e02ff */
[----:B------:R0:W3:Y:S01]  /*0470*/  LDG.E R0, [R2.64+0x4] ;  /* 0x0000041002007981 */ /* 0x0000e2000c1e1900 */
[----:B------:R-:W-:-:S03]  /*0480*/  IMAD.WIDE.U32 R30, R12, R32, c[0x0][0x1b8] ;  /* 0x00006e000c1e7625 */ /* 0x000fc600078e0020 */
[----:B------:R0:W4:Y:S01]  /*0490*/  LDG.E R34, [R2.64+0x8] ;  /* 0x0000081002227981 */ /* 0x000122000c1e1900 */
[C---:B------:R-:W-:Y:S02]  /*04a0*/  IMAD R17, R12.reuse, UR11, R17 ;  /* 0x0000000b0c117c24 */ /* 0x040fe4000f8e0211 */
[----:B------:R-:W-:Y:S01]  /*04b0*/  IMAD R7, R12, UR12, R19 ;  /* 0x0000000c0c077c24 */ /* 0x000fe2000f8e0213 */
[----:B------:R1:W2:Y:S01]  /*04c0*/  LDG.E R18, [R4.64] ;  /* 0x0000001004127981 */ /* 0x0002a2000c1e1900 */
[----:B------:R-:W-:Y:S01]  /*04d0*/  IMAD R6, R8, c[0x0][0x1a0], RZ ;  /* 0x0000680008067a24 */ /* 0x000fe200078e02ff */
[----:B------:R-:W-:Y:S02]  /*04e0*/  IADD3 R25, R25, R17, RZ ;  /* 0x0000001119197210 */ /* 0x000fe40007ffe0ff */
[----:B------:R-:W-:Y:S01]  /*04f0*/  IADD3 R31, R31, R7, RZ ;  /* 0x000000071f1f7210 */ /* 0x000fe20007ffe0ff */
[----:B------:R-:W-:Y:S01]  /*0500*/  IMAD R7, R36, c[0x0][0x2b8], RZ ;  /* 0x0000ae0024077a24 */ /* 0x000fe200078e02ff */
[----:B------:R1:W2:Y:S01]  /*0510*/  LDG.E R19, [R4.64+0x4] ;  /* 0x0000041004137981 */ /* 0x0002a2000c1e1900 */
[----:B0-----:R-:W-:-:S03]  /*0520*/  IMAD.WIDE.U32 R2, R11, R20, c[0x0][0x180] ;  /* 0x000060000b027625 */ /* 0x001fc600078e0014 */
[----:B------:R0:W2:Y:S01]  /*0530*/  LDG.E R45, [R24.64] ;  /* 0x00000010182d7981 */ /* 0x0000a2000c1e1900 */
[----:B------:R-:W-:Y:S01]  /*0540*/  IMAD R17, R11, UR11, R6 ;  /* 0x0000000b0b117c24 */ /* 0x000fe2000f8e0206 */
[----:B------:R-:W-:Y:S01]  /*0550*/  MOV R6, R2 ;  /* 0x0000000200067202 */ /* 0x000fe20000000f00 */
[C---:B------:R-:W-:Y:S01]  /*0560*/  IMAD R41, R14.reuse, UR5, R7 ;  /* 0x000000050e297c24 */ /* 0x040fe2000f8e0207 */
[----:B------:R1:W3:Y:S02]  /*0570*/  LDG.E R16, [R4.64+0x8] ;  /* 0x0000081004107981 */ /* 0x0002e4000c1e1900 */
[----:B------:R-:W-:Y:S01]  /*0580*/  IADD3 R7, R3, R17, RZ ;  /* 0x0000001103077210 */ /* 0x000fe20007ffe0ff */
[----:B------:R-:W-:Y:S01]  /*0590*/  IMAD.WIDE.U32 R20, R14, R21, c[0x0][0x298] ;  /* 0x0000a6000e147625 */ /* 0x000fe200078e0015 */
[----:B------:R0:W3:Y:S04]  /*05a0*/  LDG.E R47, [R24.64+0x4] ;  /* 0x00000410182f7981 */ /* 0x0000e8000c1e1900 */
[----:B------:R0:W3:Y:S01]  /*05b0*/  LDG.E R51, [R6.64] ;  /* 0x0000001006337981 */ /* 0x0000e2000c1e1900 */
[----:B------:R-:W-:Y:S01]  /*05c0*/  IMAD R2, R8, c[0x0][0x1d8], RZ ;  /* 0x0000760008027a24 */ /* 0x000fe200078e02ff */
[----:B------:R-:W-:-:S02]  /*05d0*/  IADD3 R22, P0, R20, c[0x0][0x2bc], RZ ;  /* 0x0000af0014167a10 */ /* 0x000fc40007f1e0ff */
[----:B------:R-:W-:Y:S01]  /*05e0*/  IADD3 R41, R21, R41, RZ ;  /* 0x0000002915297210 */ /* 0x000fe20007ffe0ff */
[----:B------:R-:W-:Y:S01]  /*05f0*/  IMAD.WIDE.U32 R32, R11, R32, c[0x0][0x1b8] ;  /* 0x00006e000b207625 */ /* 0x000fe200078e0020 */
[----:B-1----:R-:W-:Y:S01]  /*0600*/  IADD3 R4, P1, R22, c[0x0][0x2bc], RZ ;  /* 0x0000af0016047a10 */ /* 0x002fe20007f3e0ff */
[----:B------:R0:W4:Y:S01]  /*0610*/  LDG.E R49, [R24.64+0x8] ;  /* 0x0000081018317981 */ /* 0x000122000c1e1900 */
[----:B------:R-:W-:Y:S01]  /*0620*/  IADD3.X R23, R41, UR8, RZ, P0, !PT ;  /* 0x0000000829177c10 */ /* 0x000fe200087fe4ff */
[----:B------:R-:W-:Y:S01]  /*0630*/  IMAD R3, R11, UR12, R2 ;  /* 0x0000000c0b037c24 */ /* 0x000fe2000f8e0202 */
[----:B------:R-:W-:Y:S01]  /*0640*/  IADD3 R2, P0, R4, c[0x0][0x2bc], RZ ;  /* 0x0000af0004027a10 */ /* 0x000fe20007f1e0ff */
[----:B------:R1:W4:Y:S01]  /*0650*/  LDG.E R53, [R6.64+0x4] ;  /* 0x0000041006357981 */ /* 0x000322000c1e1900 */
[----:B------:R-:W-:Y:S02]  /*0660*/  IADD3.X R5, R23, UR8, RZ, P1, !PT ;  /* 0x0000000817057c10 */ /* 0x000fe40008ffe4ff */
[----:B------:R-:W-:Y:S01]  /*0670*/  IADD3 R33, R33, R3, RZ ;  /* 0x0000000321217210 */ /* 0x000fe20007ffe0ff */
[----:B------:R1:W4:Y:S01]  /*0680*/  LDG.E R55, [R6.64+0x8] ;  /* 0x0000081006377981 */ /* 0x000322000c1e1900 */
[----:B------:R-:W-:-:S03]  /*0690*/  IADD3.X R3, R5, UR8, RZ, P0, !PT ;  /* 0x0000000805037c10 */ /* 0x000fc600087fe4ff */
[----:B0-----:R0:W4:Y:S04]  /*06a0*/  LDG.E R25, [R30.64] ;  /* 0x000000101e197981 */ /* 0x001128000c1e1900 */
[----:B------:R0:W4:Y:S04]  /*06b0*/  LDG.E R24, [R30.64+0x4] ;  /* 0x000004101e187981 */ /* 0x000128000c1e1900 */
[----:B------:R0:W4:Y:S04]  /*06c0*/  LDG.E R27, [R30.64+0x8] ;  /* 0x000008101e1b7981 */ /* 0x000128000c1e1900 */
[----:B------:R4:W4:Y:S04]  /*06d0*/  LDG.E R29, [R32.64] ;  /* 0x00000010201d7981 */ /* 0x000928000c1e1900 */
[----:B------:R4:W4:Y:S04]  /*06e0*/  LDG.E R26, [R32.64+0x4] ;  /* 0x00000410201a7981 */ /* 0x000928000c1e1900 */
[----:B------:R4:W4:Y:S04]  /*06f0*/  LDG.E R17, [R32.64+0x8] ;  /* 0x0000081020117981 */ /* 0x000928000c1e1900 */
[----:B-1----:R1:W5:Y:S01]  /*0700*/  LDG.E R7, [R2.64] ;  /* 0x0000001002077981 */ /* 0x002362000c1e1900 */
[----:B------:R-:W-:-:S04]  /*0710*/  FMUL R35, R37, R40 ;  /* 0x0000002825237220 */ /* 0x000fc80000400000 */
[----:B------:R-:W-:-:S04]  /*0720*/  FFMA R35, R38, R39, -R35 ;  /* 0x0000002726237223 */ /* 0x000fc80000000823 */
[----:B------:R-:W-:-:S05]  /*0730*/  FADD R35, R35, R35 ;  /* 0x0000002323237221 */ /* 0x000fca0000000000 */
[----:B0-----:R-:W-:Y:S02]  /*0740*/  IADD3 R31, R35, 0x1800000, RZ ;  /* 0x01800000231f7810 */ /* 0x001fe40007ffe0ff */
[----:B------:R-:W-:Y:S01]  /*0750*/  IADD3 R42, P1, R2, c[0x0][0x2bc], RZ ;  /* 0x0000af00022a7a10 */ /* 0x000fe20007f3e0ff */
[----:B------:R-:W-:Y:S03]  /*0760*/  YIELD ;  /* 0x0000000000007946 */ /* 0x000fe60003800000 */
[----:B------:R-:W-:Y:S01]  /*0770*/  IADD3.X R43, R3, UR8, RZ, P1, !PT ;  /* 0x00000008032b7c10 */ /* 0x000fe20008ffe4ff */
[----:B------:R-:W-:Y:S04]  /*0780*/  BSSY B1, `(.L_x_1813) ;  /* 0x0000019000017945 */ /* 0x000fe80003800000 */
[----:B------:R0:W5:Y:S01]  /*0790*/  LDG.E R6, [R42.64] ;  /* 0x000000102a067981 */ /* 0x000162000c1e1900 */
[----:B--2---:R-:W-:Y:S01]  /*07a0*/  FADD R28, R45, -R44 ;  /* 0x8000002c2d1c7221 */ /* 0x004fe20000000000 */
[----:B---3--:R-:W-:Y:S01]  /*07b0*/  FADD R30, -R44, R51 ;  /* 0x000000332c1e7221 */ /* 0x008fe20000000100 */
[----:B------:R-:W-:-:S04]  /*07c0*/  LOP3.LUT R44, R31, 0x7f800000, RZ, 0xc0, !PT ;  /* 0x7f8000001f2c7812 */ /* 0x000fc800078ec0ff */
[----:B------:R-:W-:Y:S01]  /*07d0*/  ISETP.GT.U32.AND P0, PT, R44, 0x1ffffff, PT ;  /* 0x01ffffff2c00780c */ /* 0x000fe20003f04070 */
[----:B------:R-:W-:Y:S01]  /*07e0*/  FADD R31, R47, -R0 ;  /* 0x800000002f1f7221 */ /* 0x000fe20000000000 */
[----:B----4-:R-:W-:Y:S01]  /*07f0*/  FADD R32, R49, -R34 ;  /* 0x8000002231207221 */ /* 0x010fe20000000000 */
[----:B------:R-:W-:Y:S01]  /*0800*/  FADD R33, -R0, R53 ;  /* 0x0000003500217221 */ /* 0x000fe20000000100 */
[----:B------:R-:W-:Y:S01]  /*0810*/  FADD R34, -R34, R55 ;  /* 0x0000003722227221 */ /* 0x000fe20000000100 */
[----:B------:R-:W-:Y:S01]  /*0820*/  FADD R45, R25, -R18 ;  /* 0x80000012192d7221 */ /* 0x000fe20000000000 */
[----:B------:R-:W-:Y:S01]  /*0830*/  FADD R44, R24, -R19 ;  /* 0x80000013182c7221 */ /* 0x000fe20000000000 */
[----:B0-----:R-:W-:Y:S01]  /*0840*/  FADD R42, R27, -R16 ;  /* 0x800000101b2a7221 */ /* 0x001fe20000000000 */
[----:B------:R-:W-:Y:S01]  /*0850*/  FADD R47, -R18, R29 ;  /* 0x0000001d122f7221 */ /* 0x000fe20000000100 */
[----:B------:R-:W-:Y:S01]  /*0860*/  FADD R46, -R19, R26 ;  /* 0x0000001a132e7221 */ /* 0x000fe20000000100 */
[----:B------:R-:W-:-:S03]  /*0870*/  FADD R43, -R16, R17 ;  /* 0x00000011102b7221 */ /* 0x000fc60000000100 */
[----:B------:R-:W-:Y:S05]  /*0880*/  @P0 BRA `(.L_x_1814) ;  /* 0x0000004000000947 */ /* 0x000fea0003800000 */
[----:B-1----:R-:W-:Y:S02]  /*0890*/  MOV R48, 0x8b0 ;  /* 0x000008b000307802 */ /* 0x002fe40000000f00 */
[----:B-----5:R-:W-:Y:S05]  /*08a0*/  CALL.REL.NOINC `($__internal_50_$__cuda_sm20_rcp_rn_f32_slowpath) ;  /* 0x000017e000007944 */ /* 0x020fea0003c00000 */
[----:B------:R-:W-:Y:S01]  /*08b0*/  MOV R48, R0 ;  /* 0x0000000000307202 */ /* 0x000fe20000000f00 */
[----:B------:R-:W-:Y:S05]  /*08c0*/  BRA `(.L_x_1815) ;  /* 0x0000004000007947 */ /* 0x000fea0003800000 */
.L_x_1814:
[----:B-1----:R-:W0:Y:S02]  /*08d0*/  MUFU.RCP R48, R35 ;  /* 0x0000002300307308 */ /* 0x002e240000001000 */
[----:B0-----:R-:W-:-:S04]  /*08e0*/  FFMA R0, R35, R48, -1 ;  /* 0xbf80000023007423 */ /* 0x001fc80000000030 */
[----:B------:R-:W-:-:S04]  /*08f0*/  FADD.FTZ R3, -R0, -RZ ;  /* 0x800000ff00037221 */ /* 0x000fc80000010100 */
[----:B------:R-:W-:Y:S02]  /*0900*/  FFMA R48, R48, R3, R48 ;  /* 0x0000000330307223 */ /* 0x000fe40000000030 */
.L_x_1815:
[----:B------:R-:W-:Y:S05]  /*0910*/  BSYNC B1 ;  /* 0x0000000000017941 */ /* 0x000fea0003800000 */
.L_x_1813:
[----:B------:R0:W2:Y:S01]  /*0920*/  LDG.E R21, [R22.64] ;  /* 0x0000001016157981 */ /* 0x0000a2000c1e1900 */
[----:B------:R-:W-:Y:S02]  /*0930*/  MOV R2, R20 ;  /* 0x0000001400027202 */ /* 0x000fe40000000f00 */
[----:B------:R-:W-:Y:S01]  /*0940*/  MOV R3, R41 ;  /* 0x0000002900037202 */ /* 0x000fe20000000f00 */
[----:B------:R-:W3:Y:S04]  /*0950*/  LDG.E R5, [R4.64] ;  /* 0x0000001004057981 */ /* 0x000ee8000c1e1900 */
[----:B------:R1:W4:Y:S01]  /*0960*/  LDG.E R41, [R2.64] ;  /* 0x0000001002297981 */ /* 0x000322000c1e1900 */
[CC--:B------:R-:W-:Y:S01]  /*0970*/  FMUL R0, R47.reuse, R37.reuse ;  /* 0x000000252f007220 */ /* 0x0c0fe20000400000 */
[----:B------:R-:W-:Y:S01]  /*0980*/  FMUL R51, R47, R38 ;  /* 0x000000262f337220 */ /* 0x000fe20000400000 */
[----:B------:R-:W-:-:S02]  /*0990*/  FMUL R47, R46, R37 ;  /* 0x000000252e2f7220 */ /* 0x000fc40000400000 */
[-C--:B------:R-:W-:Y:S02]  /*09a0*/  FFMA R49, R45, R39.reuse, R0 ;  /* 0x000000272d317223 */ /* 0x080fe40000000000 */
[----:B------:R-:W-:Y:S01]  /*09b0*/  FFMA R47, R44, R39, R47 ;  /* 0x000000272c2f7223 */ /* 0x000fe2000000002f */
[-C--:B-1----:R-:W-:Y:S01]  /*09c0*/  FMUL R2, R33, R37.reuse ;  /* 0x0000002521027220 */ /* 0x082fe20000400000 */
[----:B------:R-:W-:Y:S01]  /*09d0*/  FMUL R53, R46, R38 ;  /* 0x000000262e357220 */ /* 0x000fe20000400000 */
[----:B0-----:R-:W-:Y:S01]  /*09e0*/  FFMA R23, R45, R40, R51 ;  /* 0x000000282d177223 */ /* 0x001fe20000000033 */
[C---:B------:R-:W-:Y:S01]  /*09f0*/  FMUL R45, R43.reuse, R37 ;  /* 0x000000252b2d7220 */ /* 0x040fe20000400000 */
[----:B------:R-:W-:Y:S01]  /*0a00*/  FMUL R43, R43, R38 ;  /* 0x000000262b2b7220 */ /* 0x000fe20000400000 */
[----:B------:R-:W-:Y:S02]  /*0a10*/  FFMA R3, R44, R40, R53 ;  /* 0x000000282c037223 */ /* 0x000fe40000000035 */
[----:B------:R-:W-:Y:S01]  /*0a20*/  FFMA R51, R42, R39, R45 ;  /* 0x000000272a337223 */ /* 0x000fe2000000002d */
[----:B------:R-:W-:Y:S01]  /*0a30*/  BSSY B1, `(.L_x_1816) ;  /* 0x0000035000017945 */ /* 0x000fe20003800000 */
[----:B--2---:R-:W-:-:S04]  /*0a40*/  FMUL R21, R21, R48 ;  /* 0x0000003015157220 */ /* 0x004fc80000400000 */
[----:B------:R-:W0:Y:S01]  /*0a50*/  MUFU.RCP R20, R21 ;  /* 0x0000001500147308 */ /* 0x000e220000001000 */
[----:B----4-:R-:W-:Y:S01]  /*0a60*/  FMUL R0, R41, R48 ;  /* 0x0000003029007220 */ /* 0x010fe20000400000 */
[----:B------:R-:W-:Y:S01]  /*0a70*/  FFMA R41, R31, R39, R2 ;  /* 0x000000271f297223 */ /* 0x000fe20000000002 */
[----:B0-----:R-:W-:-:S04]  /*0a80*/  FFMA R55, -R21, R20, 1 ;  /* 0x3f80000015377423 */ /* 0x001fc80000000114 */
[----:B------:R-:W-:Y:S01]  /*0a90*/  FFMA R55, R20, R55, R20 ;  /* 0x0000003714377223 */ /* 0x000fe20000000014 */
[----:B---3--:R-:W-:Y:S01]  /*0aa0*/  FMUL R20, R5, R48 ;  /* 0x0000003005147220 */ /* 0x008fe20000400000 */
[----:B------:R-:W-:Y:S02]  /*0ab0*/  FMUL R5, R30, R37 ;  /* 0x000000251e057220 */ /* 0x000fe40000400000 */
[----:B------:R-:W-:Y:S01]  /*0ac0*/  FFMA R4, R0, R55, RZ ;  /* 0x0000003700047223 */ /* 0x000fe200000000ff */
[----:B------:R-:W-:Y:S01]  /*0ad0*/  FMUL R2, R20, R47 ;  /* 0x0000002f14027220 */ /* 0x000fe20000400000 */
[----:B------:R-:W-:Y:S01]  /*0ae0*/  FFMA R5, R28, R39, R5 ;  /* 0x000000271c057223 */ /* 0x000fe20000000005 */
[----:B------:R-:W-:Y:S01]  /*0af0*/  FMUL R49, R20, R49 ;  /* 0x0000003114317220 */ /* 0x000fe20000400000 */
[----:B------:R-:W-:Y:S01]  /*0b00*/  FFMA R22, -R21, R4, R0 ;  /* 0x0000000415167223 */ /* 0x000fe20000000100 */
[----:B------:R-:W-:Y:S01]  /*0b10*/  FFMA R44, R0, R41, R2 ;  /* 0x00000029002c7223 */ /* 0x000fe20000000002 */
[----:B------:R-:W-:Y:S01]  /*0b20*/  FFMA R47, R42, R40, R43 ;  /* 0x000000282a2f7223 */ /* 0x000fe2000000002b */
[-C--:B------:R-:W-:Y:S01]  /*0b30*/  FMUL R41, R30, R38.reuse ;  /* 0x000000261e297220 */ /* 0x080fe20000400000 */
[-C--:B------:R-:W-:Y:S01]  /*0b40*/  FMUL R2, R33, R38.reuse ;  /* 0x0000002621027220 */ /* 0x080fe20000400000 */
[----:B------:R-:W-:Y:S01]  /*0b50*/  FMUL R43, R34, R38 ;  /* 0x00000026222b7220 */ /* 0x000fe20000400000 */
[----:B------:R-:W0:Y:S01]  /*0b60*/  FCHK P0, R0, R21 ;  /* 0x0000001500007302 */ /* 0x000e220000000000 */
[----:B------:R-:W-:Y:S01]  /*0b70*/  FFMA R4, R55, R22, R4 ;  /* 0x0000001637047223 */ /* 0x000fe20000000004 */
[----:B------:R-:W-:Y:S01]  /*0b80*/  FFMA R42, R0, R5, R49 ;  /* 0x00000005002a7223 */ /* 0x000fe20000000031 */
[-C--:B------:R-:W-:Y:S01]  /*0b90*/  FFMA R41, R28, R40.reuse, R41 ;  /* 0x000000281c297223 */ /* 0x080fe20000000029 */
[----:B------:R-:W-:Y:S01]  /*0ba0*/  FMUL R22, R20, R23 ;  /* 0x0000001714167220 */ /* 0x000fe20000400000 */
[----:B------:R-:W-:Y:S01]  /*0bb0*/  FMUL R5, R34, R37 ;  /* 0x0000002522057220 */ /* 0x000fe20000400000 */
[-C--:B------:R-:W-:Y:S01]  /*0bc0*/  FFMA R45, R31, R40.reuse, R2 ;  /* 0x000000281f2d7223 */ /* 0x080fe20000000002 */
[----:B------:R-:W-:Y:S01]  /*0bd0*/  FFMA R43, R32, R40, R43 ;  /* 0x00000028202b7223 */ /* 0x000fe2000000002b */
[C---:B------:R-:W-:Y:S01]  /*0be0*/  FMUL R46, R20.reuse, R3 ;  /* 0x00000003142e7220 */ /* 0x040fe20000400000 */
[----:B------:R-:W-:Y:S01]  /*0bf0*/  FMUL R48, R20, R47 ;  /* 0x0000002f14307220 */ /* 0x000fe20000400000 */
[----:B------:R-:W-:Y:S01]  /*0c00*/  FFMA R41, R0, R41, R22 ;  /* 0x0000002900297223 */ /* 0x000fe20000000016 */
[----:B------:R-:W-:Y:S01]  /*0c10*/  FFMA R5, R32, R39, R5 ;  /* 0x0000002720057223 */ /* 0x000fe20000000005 */
[----:B------:R-:W-:Y:S01]  /*0c20*/  FMUL R51, R20, R51 ;  /* 0x0000003314337220 */ /* 0x000fe20000400000 */
[C---:B------:R-:W-:Y:S01]  /*0c30*/  FFMA R45, R0.reuse, R45, R46 ;  /* 0x0000002d002d7223 */ /* 0x040fe2000000002e */
[----:B------:R-:W-:Y:S01]  /*0c40*/  FFMA R43, R0, R43, R48 ;  /* 0x0000002b002b7223 */ /* 0x000fe20000000030 */
[----:B------:R-:W-:Y:S01]  /*0c50*/  FMUL R22, R40, R41 ;  /* 0x0000002928167220 */ /* 0x000fe20000400000 */
[----:B------:R-:W-:Y:S01]  /*0c60*/  FFMA R2, R0, R5, R51 ;  /* 0x0000000500027223 */ /* 0x000fe20000000033 */
[C---:B------:R-:W-:Y:S01]  /*0c70*/  FMUL R3, R40.reuse, R45 ;  /* 0x0000002d28037220 */ /* 0x040fe20000400000 */
[----:B------:R-:W-:Y:S01]  /*0c80*/  FMUL R23, R40, R43 ;  /* 0x0000002b28177220 */ /* 0x000fe20000400000 */
[C---:B------:R-:W-:Y:S01]  /*0c90*/  FMUL R46, R38.reuse, R41 ;  /* 0x00000029262e7220 */ /* 0x040fe20000400000 */
[C---:B------:R-:W-:Y:S01]  /*0ca0*/  FMUL R45, R38.reuse, R45 ;  /* 0x0000002d262d7220 */ /* 0x040fe20000400000 */
[----:B------:R-:W-:Y:S01]  /*0cb0*/  FMUL R43, R38, R43 ;  /* 0x0000002b262b7220 */ /* 0x000fe20000400000 */
[C---:B------:R-:W-:Y:S01]  /*0cc0*/  FFMA R40, R39.reuse, R42, R22 ;  /* 0x0000002a27287223 */ /* 0x040fe20000000016 */
[C---:B------:R-:W-:Y:S01]  /*0cd0*/  FFMA R22, R39.reuse, R44, R3 ;  /* 0x0000002c27167223 */ /* 0x040fe20000000003 */
[----:B------:R-:W-:Y:S01]  /*0ce0*/  FFMA R23, R39, R2, R23 ;  /* 0x0000000227177223 */ /* 0x000fe20000000017 */
[C---:B------:R-:W-:Y:S01]  /*0cf0*/  FFMA R38, R37.reuse, R42, R46 ;  /* 0x0000002a25267223 */ /* 0x040fe2000000002e */
[C---:B------:R-:W-:Y:S01]  /*0d00*/  FFMA R39, R37.reuse, R44, R45 ;  /* 0x0000002c25277223 */ /* 0x040fe2000000002d */
[----:B------:R-:W-:Y:S01]  /*0d10*/  FFMA R37, R37, R2, R43 ;  /* 0x0000000225257223 */ /* 0x000fe2000000002b */
[----:B0-----:R-:W-:Y:S05]  /*0d20*/  @!P0 BRA `(.L_x_1817) ;  /* 0x0000005000008947 */ /* 0x001fea0003800000 */
[----:B------:R-:W-:Y:S02]  /*0d30*/  MOV R4, R0 ;  /* 0x0000000000047202 */ /* 0x000fe40000000f00 */
[----:B------:R-:W-:-:S02]  /*0d40*/  MOV R5, R21 ;  /* 0x0000001500057202 */ /* 0x000fc40000000f00 */
[----:B------:R-:W-:Y:S02]  /*0d50*/  MOV R44, 0xd70 ;  /* 0x00000d70002c7802 */ /* 0x000fe40000000f00 */
[----:B-----5:R-:W-:Y:S05]  /*0d60*/  CALL.REL.NOINC `($__internal_52_$__cuda_sm3x_div_rn_noftz_f32_slowpath) ;  /* 0x0000180000007944 */ /* 0x020fea0003c00000 */
[----:B------:R-:W-:Y:S02]  /*0d70*/  MOV R4, R46 ;  /* 0x0000002e00047202 */ /* 0x000fe40000000f00 */
.L_x_1817:
[----:B------:R-:W-:Y:S05]  /*0d80*/  BSYNC B1 ;  /* 0x0000000000017941 */ /* 0x000fea0003800000 */
.L_x_1816:
[----:B------:R-:W-:Y:S01]  /*0d90*/  FMUL R3, R28, R34 ;  /* 0x000000221c037220 */ /* 0x000fe20000400000 */
[CC--:B------:R-:W-:Y:S01]  /*0da0*/  FMUL R2, R32.reuse, R33.reuse ;  /* 0x0000002120027220 */ /* 0x0c0fe20000400000 */
[----:B------:R-:W-:Y:S02]  /*0db0*/  BSSY B1, `(.L_x_1818) ;  /* 0x0000016000017945 */ /* 0x000fe40003800000 */
[-C--:B------:R-:W-:Y:S01]  /*0dc0*/  FFMA R0, R32, R30.reuse, -R3 ;  /* 0x0000001e20007223 */ /* 0x080fe20000000803 */
[C---:B------:R-:W-:Y:S01]  /*0dd0*/  FMUL R3, R31.reuse, R30 ;  /* 0x0000001e1f037220 */ /* 0x040fe20000400000 */
[----:B------:R-:W-:Y:S02]  /*0de0*/  FFMA R2, R31, R34, -R2 ;  /* 0x000000221f027223 */ /* 0x000fe40000000802 */
[----:B------:R-:W-:Y:S01]  /*0df0*/  FMUL R5, R0, R0 ;  /* 0x0000000000057220 */ /* 0x000fe20000400000 */
[----:B------:R-:W-:-:S03]  /*0e00*/  FFMA R3, R28, R33, -R3 ;  /* 0x000000211c037223 */ /* 0x000fc60000000803 */
[----:B------:R-:W-:-:S04]  /*0e10*/  FFMA R42, R2, R2, R5 ;  /* 0x00000002022a7223 */ /* 0x000fc80000000005 */
[----:B------:R-:W-:Y:S01]  /*0e20*/  FFMA R44, R3, R3, R42 ;  /* 0x00000003032c7223 */ /* 0x000fe2000000002a */
[----:B------:R-:W-:-:S03]  /*0e30*/  FADD R42, R4, 1 ;  /* 0x3f800000042a7421 */ /* 0x000fc60000000000 */
[----:B------:R0:W1:Y:S01]  /*0e40*/  MUFU.RSQ R5, R44 ;  /* 0x0000002c00057308 */ /* 0x0000620000001400 */
[----:B------:R-:W-:-:S04]  /*0e50*/  IADD3 R41, R44, -0xd000000, RZ ;  /* 0xf30000002c297810 */ /* 0x000fc80007ffe0ff */
[----:B------:R-:W-:-:S13]  /*0e60*/  ISETP.GT.U32.AND P0, PT, R41, 0x727fffff, PT ;  /* 0x727fffff2900780c */ /* 0x000fda0003f04070 */
[----:B------:R-:W-:Y:S05]  /*0e70*/  @!P0 BRA `(.L_x_1819) ;  /* 0x0000005000008947 */ /* 0x000fea0003800000 */
[----:B01----:R-:W-:Y:S02]  /*0e80*/  MOV R4, R44 ;  /* 0x0000002c00047202 */ /* 0x003fe40000000f00 */
[----:B------:R-:W-:Y:S02]  /*0e90*/  MOV R49, 0xeb0 ;  /* 0x00000eb000317802 */ /* 0x000fe40000000f00 */
[----:B-----5:R-:W-:Y:S05]  /*0ea0*/  CALL.REL.NOINC `($__internal_51_$__cuda_sm20_sqrt_rn_f32_slowpath) ;  /* 0x0000155000007944 */ /* 0x020fea0003c00000 */
[----:B------:R-:W-:Y:S01]  /*0eb0*/  MOV R41, R44 ;  /* 0x0000002c00297202 */ /* 0x000fe20000000f00 */
[----:B------:R-:W-:Y:S05]  /*0ec0*/  BRA `(.L_x_1820) ;  /* 0x0000004000007947 */ /* 0x000fea0003800000 */
.L_x_1819:
[----:B01----:R-:W-:Y:S01]  /*0ed0*/  FMUL.FTZ R41, R44, R5 ;  /* 0x000000052c297220 */ /* 0x003fe20000410000 */
[----:B------:R-:W-:-:S03]  /*0ee0*/  FMUL.FTZ R5, R5, 0.5 ;  /* 0x3f00000005057820 */ /* 0x000fc60000410000 */
[----:B------:R-:W-:-:S04]  /*0ef0*/  FFMA R4, -R41, R41, R44 ;  /* 0x0000002929047223 */ /* 0x000fc8000000012c */
[----:B------:R-:W-:Y:S02]  /*0f00*/  FFMA R41, R4, R5, R41 ;  /* 0x0000000504297223 */ /* 0x000fe40000000029 */
.L_x_1820:
[----:B------:R-:W-:Y:S05]  /*0f10*/  BSYNC B1 ;  /* 0x0000000000017941 */ /* 0x000fea0003800000 */
.L_x_1818:
[----:B------:R-:W-:Y:S01]  /*0f20*/  IMAD R5, R36, c[0x0][0x280], RZ ;  /* 0x0000a00024057a24 */ /* 0x000fe200078e02ff */
[----:B------:R-:W-:-:S03]  /*0f30*/  MOV R45, c[0x0][0x280] ;  /* 0x0000a000002d7a02 */ /* 0x000fc60000000f00 */
[C---:B------:R-:W-:Y:S02]  /*0f40*/  IMAD R43, R14.reuse, UR14, R5 ;  /* 0x0000000e0e2b7c24 */ /* 0x040fe4000f8e0205 */
[----:B------:R-:W-:-:S05]  /*0f50*/  IMAD.WIDE.U32 R4, R14, R45, c[0x0][0x260] ;  /* 0x000098000e047625 */ /* 0x000fca00078e002d */
[----:B------:R-:W-:-:S06]  /*0f60*/  IADD3 R5, R5, R43, RZ ;  /* 0x0000002b05057210 */ /* 0x000fcc0007ffe0ff */
[----:B------:R-:W2:Y:S01]  /*0f70*/  LDG.E R5, [R4.64] ;  /* 0x0000001004057981 */ /* 0x000ea2000c1e1900 */
[C---:B------:R-:W-:Y:S01]  /*0f80*/  FSETP.GT.AND P0, PT, R41.reuse, RZ, PT ;  /* 0x000000ff2900720b */ /* 0x040fe20003f04000 */
[----:B------:R-:W-:Y:S01]  /*0f90*/  FMUL R36, R41, 0.5 ;  /* 0x3f00000029247820 */ /* 0x000fe20000400000 */
[----:B------:R-:W-:Y:S01]  /*0fa0*/  BSSY B1, `(.L_x_1821) ;  /* 0x0000034000017945 */ /* 0x000fe20003800000 */
[----:B------:R-:W-:Y:S02]  /*0fb0*/  MOV R45, RZ ;  /* 0x000000ff002d7202 */ /* 0x000fe40000000f00 */
[----:B------:R-:W-:Y:S02]  /*0fc0*/  FFMA R36, R35, R36, -R42 ;  /* 0x0000002423247223 */ /* 0x000fe4000000082a */
[----:B------:R-:W-:Y:S02]  /*0fd0*/  CS2R R42, SRZ ;  /* 0x00000000002a7805 */ /* 0x000fe4000001ff00 */
[----:B--2---:R-:W-:Y:S01]  /*0fe0*/  FADD R48, R36, R5 ;  /* 0x0000000524307221 */ /* 0x004fe20000000000 */
[----:B------:R-:W-:-:S03]  /*0ff0*/  MOV R36, RZ ;  /* 0x000000ff00247202 */ /* 0x000fc60000000f00 */
        /* <DEDUP_REMOVED lines=13> */
[----:B-----5:R-:W-:Y:S05]  /*10d0*/  CALL.REL.NOINC `($__internal_52_$__cuda_sm3x_div_rn_noftz_f32_slowpath) ;  /* 0x0000149000007944 */ /* 0x020fea0003c00000 */
[----:B------:R-:W-:Y:S02]  /*10e0*/  MOV R36, R46 ;  /* 0x0000002e00247202 */ /* 0x000fe40000000f00 */
.L_x_1824:
[----:B------:R-:W-:Y:S05]  /*10f0*/  BSYNC B2 ;  /* 0x0000000000027941 */ /* 0x000fea0003800000 */
.L_x_1823:
        /* <DEDUP_REMOVED lines=14> */
.L_x_1826:
[----:B------:R-:W-:Y:S05]  /*11e0*/  BSYNC B2 ;  /* 0x0000000000027941 */ /* 0x000fea0003800000 */
.L_x_1825:
        /* <DEDUP_REMOVED lines=14> */
.L_x_1827:
[----:B------:R-:W-:Y:S05]  /*12d0*/  BSYNC B2 ;  /* 0x0000000000027941 */ /* 0x000fea0003800000 */
.L_x_1822:
[----:B------:R-:W-:Y:S05]  /*12e0*/  BSYNC B1 ;  /* 0x0000000000017941 */ /* 0x000fea0003800000 */
.L_x_1821:
[----:B------:R-:W-:Y:S01]  /*12f0*/  FMUL R0, R34, R43 ;  /* 0x0000002b22007220 */ /* 0x000fe20000400000 */
[-C--:B------:R-:W-:Y:S01]  /*1300*/  FMUL R3, R30, R36.reuse ;  /* 0x000000241e037220 */ /* 0x080fe20000400000 */
[C---:B------:R-:W-:Y:S01]  /*1310*/  FMUL R5, R33.reuse, R45 ;  /* 0x0000002d21057220 */ /* 0x040fe20000400000 */
[----:B------:R-:W-:Y:S01]  /*1320*/  FMUL R2, R28, R43 ;  /* 0x0000002b1c027220 */ /* 0x000fe20000400000 */
[-C--:B------:R-:W-:Y:S01]  /*1330*/  FFMA R0, R33, R36.reuse, -R0 ;  /* 0x0000002421007223 */ /* 0x080fe20000000800 */
[-C--:B------:R-:W-:Y:S01]  /*1340*/  FMUL R33, R32, R45.reuse ;  /* 0x0000002d20217220 */ /* 0x080fe20000400000 */
[----:B------:R-:W-:Y:S01]  /*1350*/  FFMA R34, R34, R45, -R3 ;  /* 0x0000002d22227223 */ /* 0x000fe20000000803 */
[-C--:B------:R-:W-:Y:S01]  /*1360*/  FMUL R3, R31, R36.reuse ;  /* 0x000000241f037220 */ /* 0x080fe20000400000 */
[-C--:B------:R-:W-:Y:S01]  /*1370*/  FFMA R30, R30, R43.reuse, -R5 ;  /* 0x0000002b1e1e7223 */ /* 0x080fe20000000805 */
[----:B------:R-:W-:Y:S01]  /*1380*/  FFMA R4, R28, R36, -R33 ;  /* 0x000000241c047223 */ /* 0x000fe20000000821 */
[C---:B------:R-:W-:Y:S01]  /*1390*/  FMUL.D2 R5, R35.reuse, R34 ;  /* 0x0000002223057220 */ /* 0x040fe20000300000 */
[----:B------:R-:W-:Y:S01]  /*13a0*/  FFMA R32, R32, R43, -R3 ;  /* 0x0000002b20207223 */ /* 0x000fe20000000803 */
[C---:B------:R-:W-:Y:S01]  /*13b0*/  FMUL.D2 R33, R35.reuse, R0 ;  /* 0x0000000023217220 */ /* 0x040fe20000300000 */
[----:B------:R-:W-:Y:S01]  /*13c0*/  FMUL.D2 R4, R35, R4 ;  /* 0x0000000423047220 */ /* 0x000fe20000300000 */
[C---:B------:R-:W-:Y:S01]  /*13d0*/  FADD R3, R24.reuse, R19 ;  /* 0x0000001318037221 */ /* 0x040fe20000000000 */
[----:B------:R-:W-:Y:S01]  /*13e0*/  FFMA R2, R31, R45, -R2 ;  /* 0x0000002d1f027223 */ /* 0x000fe20000000802 */
[----:B------:R-:W-:Y:S01]  /*13f0*/  FMUL R0, R24, R5 ;  /* 0x0000000518007220 */ /* 0x000fe20000400000 */
[----:B------:R-:W-:Y:S01]  /*1400*/  FMUL.D2 R31, R35, R32 ;  /* 0x00000020231f7220 */ /* 0x000fe20000300000 */
[----:B------:R-:W-:Y:S01]  /*1410*/  FADD R32, R5, R4 ;  /* 0x0000000405207221 */ /* 0x000fe20000000000 */
[C---:B------:R-:W-:Y:S01]  /*1420*/  FADD R24, R26.reuse, R3 ;  /* 0x000000031a187221 */ /* 0x040fe20000000000 */
[C---:B------:R-:W-:Y:S01]  /*1430*/  FMUL.D2 R30, R35.reuse, R30 ;  /* 0x0000001e231e7220 */ /* 0x040fe20000300000 */
[----:B------:R-:W-:Y:S01]  /*1440*/  FMUL.D2 R28, R35, R2 ;  /* 0x00000002231c7220 */ /* 0x000fe20000300000 */
[C---:B------:R-:W-:Y:S01]  /*1450*/  FFMA R0, R25.reuse, R33, R0 ;  /* 0x0000002119007223 */ /* 0x040fe20000000000 */
[----:B------:R-:W-:Y:S01]  /*1460*/  FMUL R26, R26, R4 ;  /* 0x000000041a1a7220 */ /* 0x000fe20000400000 */
[----:B------:R-:W-:Y:S01]  /*1470*/  FADD R2, R25, R18 ;  /* 0x0000001219027221 */ /* 0x000fe20000000000 */
[----:B------:R-:W-:Y:S01]  /*1480*/  FMUL R19, R19, R32 ;  /* 0x0000002013137220 */ /* 0x000fe20000400000 */
[----:B------:R-:W-:Y:S01]  /*1490*/  FADD R3, R33, R31 ;  /* 0x0000001f21037221 */ /* 0x000fe20000000000 */
[----:B------:R-:W-:Y:S01]  /*14a0*/  FADD R32, R27, R16 ;  /* 0x000000101b207221 */ /* 0x000fe20000000000 */
[----:B------:R-:W-:Y:S01]  /*14b0*/  FFMA R26, R29, R31, R26 ;  /* 0x0000001f1d1a7223 */ /* 0x000fe2000000001a */
[----:B------:R-:W-:Y:S01]  /*14c0*/  FFMA R27, R27, R30, R0 ;  /* 0x0000001e1b1b7223 */ /* 0x000fe20000000000 */
[----:B------:R-:W-:Y:S01]  /*14d0*/  FADD R2, R29, R2 ;  /* 0x000000021d027221 */ /* 0x000fe20000000000 */
[----:B------:R-:W-:Y:S01]  /*14e0*/  FMUL R0, R24, 0.33329999446868896484 ;  /* 0x3eaaa64c18007820 */ /* 0x000fe20000400000 */
[----:B------:R-:W-:Y:S01]  /*14f0*/  FFMA R19, R18, R3, R19 ;  /* 0x0000000312137223 */ /* 0x000fe20000000013 */
[C---:B------:R-:W-:Y:S01]  /*1500*/  FADD R32, R17.reuse, R32 ;  /* 0x0000002011207221 */ /* 0x040fe20000000000 */
[----:B------:R-:W-:Y:S01]  /*1510*/  FADD R3, R30, R28 ;  /* 0x0000001c1e037221 */ /* 0x000fe20000000000 */
[----:B------:R-:W-:Y:S01]  /*1520*/  FFMA R26, R17, R28, R26 ;  /* 0x0000001c111a7223 */ /* 0x000fe2000000001a */
[----:B------:R-:W-:Y:S01]  /*1530*/  FMUL R2, R2, 0.33329999446868896484 ;  /* 0x3eaaa64c02027820 */ /* 0x000fe20000400000 */
[----:B------:R-:W-:Y:S01]  /*1540*/  FMUL R17, R0, R0 ;  /* 0x0000000000117220 */ /* 0x000fe20000400000 */
[----:B------:R-:W-:Y:S01]  /*1550*/  FFMA R19, R16, R3, R19 ;  /* 0x0000000310137223 */ /* 0x000fe20000000013 */
[----:B------:R-:W-:Y:S01]  /*1560*/  FMUL R3, R32, 0.33329999446868896484 ;  /* 0x3eaaa64c20037820 */ /* 0x000fe20000400000 */
[----:B------:R-:W-:Y:S01]  /*1570*/  FADD R26, R27, R26 ;  /* 0x0000001a1b1a7221 */ /* 0x000fe20000000000 */
[----:B------:R-:W-:Y:S01]  /*1580*/  FFMA R16, R2, R2, R17 ;  /* 0x0000000202107223 */ /* 0x000fe20000000011 */
[----:B------:R-:W-:Y:S02]  /*1590*/  BSSY B1, `(.L_x_1828) ;  /* 0x0000018000017945 */ /* 0x000fe40003800000 */
[----:B------:R-:W-:Y:S01]  /*15a0*/  FADD R19, R26, -R19 ;  /* 0x800000131a137221 */ /* 0x000fe20000000000 */
[----:B------:R-:W-:-:S03]  /*15b0*/  FFMA R16, R3, R3, R16 ;  /* 0x0000000303107223 */ /* 0x000fc60000000010 */
[----:B------:R-:W-:Y:S01]  /*15c0*/  FMUL R20, R20, R19 ;  /* 0x0000001314147220 */ /* 0x000fe20000400000 */
[----:B------:R0:W1:Y:S01]  /*15d0*/  MUFU.RSQ R25, R16 ;  /* 0x0000001000197308 */ /* 0x0000620000001400 */
[----:B------:R-:W-:Y:S02]  /*15e0*/  IADD3 R17, R16, -0xd000000, RZ ;  /* 0xf300000010117810 */ /* 0x000fe40007ffe0ff */
[----:B------:R-:W-:Y:S02]  /*15f0*/  FFMA R20, R21, R48, R20 ;  /* 0x0000003015147223 */ /* 0x000fe40000000014 */
[----:B------:R-:W-:Y:S02]  /*1600*/  ISETP.GT.U32.AND P0, PT, R17, 0x727fffff, PT ;  /* 0x727fffff1100780c */ /* 0x000fe40003f04070 */
[-C--:B------:R-:W-:Y:S01]  /*1610*/  FFMA R17, R33, R20.reuse, R40 ;  /* 0x0000001421117223 */ /* 0x080fe20000000028 */
[-C--:B------:R-:W-:Y:S01]  /*1620*/  FFMA R19, R5, R20.reuse, R22 ;  /* 0x0000001405137223 */ /* 0x080fe20000000016 */
[-C--:B------:R-:W-:Y:S01]  /*1630*/  FFMA R30, R30, R20.reuse, R23 ;  /* 0x000000141e1e7223 */ /* 0x080fe20000000017 */
[-C--:B------:R-:W-:Y:S01]  /*1640*/  FFMA R38, R31, R20.reuse, R38 ;  /* 0x000000141f267223 */ /* 0x080fe20000000026 */
[-C--:B------:R-:W-:Y:S01]  /*1650*/  FFMA R39, R4, R20.reuse, R39 ;  /* 0x0000001404277223 */ /* 0x080fe20000000027 */
[----:B------:R-:W-:-:S06]  /*1660*/  FFMA R37, R28, R20, R37 ;  /* 0x000000141c257223 */ /* 0x000fcc0000000025 */
[----:B------:R-:W-:Y:S05]  /*1670*/  @!P0 BRA `(.L_x_1829) ;  /* 0x0000005000008947 */ /* 0x000fea0003800000 */
[----:B01----:R-:W-:Y:S02]  /*1680*/  MOV R4, R16 ;  /* 0x0000001000047202 */ /* 0x003fe40000000f00 */
[----:B------:R-:W-:Y:S02]  /*1690*/  MOV R49, 0x16b0 ;  /* 0x000016b000317802 */ /* 0x000fe40000000f00 */
[----:B-----5:R-:W-:Y:S05]  /*16a0*/  CALL.REL.NOINC `($__internal_51_$__cuda_sm20_sqrt_rn_f32_slowpath) ;  /* 0x00000d5000007944 */ /* 0x020fea0003c00000 */
[----:B------:R-:W-:Y:S01]  /*16b0*/  MOV R21, R44 ;  /* 0x0000002c00157202 */ /* 0x000fe20000000f00 */
[----:B------:R-:W-:Y:S05]  /*16c0*/  BRA `(.L_x_1830) ;  /* 0x0000004000007947 */ /* 0x000fea0003800000 */
.L_x_1829:
[----:B01----:R-:W-:Y:S01]  /*16d0*/  FMUL.FTZ R21, R16, R25 ;  /* 0x0000001910157220 */ /* 0x003fe20000410000 */
[----:B------:R-:W-:-:S03]  /*16e0*/  FMUL.FTZ R5, R25, 0.5 ;  /* 0x3f00000019057820 */ /* 0x000fc60000410000 */
[----:B------:R-:W-:-:S04]  /*16f0*/  FFMA R4, -R21, R21, R16 ;  /* 0x0000001515047223 */ /* 0x000fc80000000110 */
[----:B------:R-:W-:Y:S02]  /*1700*/  FFMA R21, R4, R5, R21 ;  /* 0x0000000504157223 */ /* 0x000fe40000000015 */
.L_x_1830:
[----:B------:R-:W-:Y:S05]  /*1710*/  BSYNC B1 ;  /* 0x0000000000017941 */ /* 0x000fea0003800000 */
.L_x_1828:
        /* <DEDUP_REMOVED lines=19> */
.L_x_1834:
[----:B------:R-:W-:Y:S05]  /*1850*/  BSYNC B2 ;  /* 0x0000000000027941 */ /* 0x000fea0003800000 */
.L_x_1833:
        /* <DEDUP_REMOVED lines=14> */
.L_x_1836:
[----:B------:R-:W-:Y:S05]  /*1940*/  BSYNC B2 ;  /* 0x0000000000027941 */ /* 0x000fea0003800000 */
.L_x_1835:
        /* <DEDUP_REMOVED lines=14> */
.L_x_1837:
[----:B------:R-:W-:Y:S05]  /*1a30*/  BSYNC B2 ;  /* 0x0000000000027941 */ /* 0x000fea0003800000 */
.L_x_1832:
[----:B------:R-:W-:Y:S05]  /*1a40*/  BSYNC B1 ;  /* 0x0000000000017941 */ /* 0x000fea0003800000 */
.L_x_1831:
[----:B------:R-:W-:Y:S01]  /*1a50*/  FMUL R18, R18, R43 ;  /* 0x0000002b12127220 */ /* 0x000fe20000400000 */
[----:B------:R-:W-:Y:S01]  /*1a60*/  MOV R5, 0x3f000000 ;  /* 0x3f00000000057802 */ /* 0x000fe20000000f00 */
[----:B------:R-:W-:Y:S01]  /*1a70*/  IMAD R9, R9, c[0x0][0x2f0], RZ ;  /* 0x0000bc0009097a24 */ /* 0x000fe200078e02ff */
[----:B------:R-:W-:Y:S01]  /*1a80*/  MOV R21, 0x3d10ecef ;  /* 0x3d10ecef00157802 */ /* 0x000fe20000000f00 */
[----:B------:R-:W-:Y:S01]  /*1a90*/  FFMA R18, R45, R42, R18 ;  /* 0x0000002a2d127223 */ /* 0x000fe20000000012 */
[----:B------:R-:W-:Y:S01]  /*1aa0*/  MOV R31, 0x3fd774eb ;  /* 0x3fd774eb001f7802 */ /* 0x000fe20000000f00 */
[----:B------:R-:W-:-:S02]  /*1ab0*/  IMAD R27, R12, UR15, R9 ;  /* 0x0000000f0c1b7c24 */ /* 0x000fc4000f8e0209 */
[----:B------:R-:W-:Y:S01]  /*1ac0*/  FFMA R18, R23, R36, R18 ;  /* 0x0000002417127223 */ /* 0x000fe20000000012 */
[----:B------:R-:W-:Y:S01]  /*1ad0*/  FMUL R23, R41, 0.5 ;  /* 0x3f00000029177820 */ /* 0x000fe20000400000 */
[----:B------:R-:W-:-:S03]  /*1ae0*/  IMAD R10, R10, c[0x0][0x2f0], RZ ;  /* 0x0000bc000a0a7a24 */ /* 0x000fc600078e02ff */
[----:B------:R-:W-:Y:S01]  /*1af0*/  FMNMX R18, R18, -1, !PT ;  /* 0xbf80000012127809 */ /* 0x000fe20007800000 */
[----:B------:R-:W-:-:S03]  /*1b00*/  IMAD R25, R13, UR15, R10 ;  /* 0x0000000f0d197c24 */ /* 0x000fc6000f8e020a */
        /* <DEDUP_REMOVED lines=9> */
[----:B------:R-:W-:-:S04]  /*1ba0*/  MOV R20, c[0x0][0x2f0] ;  /* 0x0000bc0000147a02 */ /* 0x000fc80000000f00 */
        /* <DEDUP_REMOVED lines=11> */
[-C--:B-----5:R-:W-:Y:S01]  /*1c60*/  FMUL R21, R7, R23.reuse ;  /* 0x0000001707157220 */ /* 0x0a0fe20000400000 */
[----:B------:R-:W-:Y:S01]  /*1c70*/  FMUL R23, R6, R23 ;  /* 0x0000001706177220 */ /* 0x000fe20000400000 */
[----:B------:R-:W-:Y:S01]  /*1c80*/  IMAD.WIDE.U32 R6, R12, R20, c[0x0][0x2d0] ;  /* 0x0000b4000c067625 */ /* 0x000fe200078e0014 */
[----:B------:R-:W-:Y:S01]  /*1c90*/  FFMA R18, R5, R4, R5 ;  /* 0x0000000405127223 */ /* 0x000fe20000000005 */
[----:B------:R-:W-:Y:S02]  /*1ca0*/  FMUL R5, R0, R43 ;  /* 0x0000002b00057220 */ /* 0x000fe40000400000 */
[----:B------:R-:W-:Y:S01]  /*1cb0*/  IMAD R4, R8, c[0x0][0x2f0], RZ ;  /* 0x0000bc0008047a24 */ /* 0x000fe200078e02ff */
[----:B------:R-:W-:Y:S01]  /*1cc0*/  IADD3 R7, R7, R27, RZ ;  /* 0x0000001b07077210 */ /* 0x000fe20007ffe0ff */
[----:B------:R-:W-:Y:S01]  /*1cd0*/  FFMA R8, R2, R45, R5 ;  /* 0x0000002d02087223 */ /* 0x000fe20000000005 */
[----:B------:R-:W-:Y:S01]  /*1ce0*/  FSEL R12, R18, -R18, P0 ;  /* 0x80000012120c7208 */ /* 0x000fe20000000000 */
[----:B------:R-:W-:-:S02]  /*1cf0*/  IMAD R29, R11, UR15, R4 ;  /* 0x0000000f0b1d7c24 */ /* 0x000fc4000f8e0204 */
[----:B------:R-:W-:Y:S01]  /*1d00*/  FFMA R10, R3, R36, R8 ;  /* 0x00000024030a7223 */ /* 0x000fe20000000008 */
[-C--:B------:R-:W-:Y:S01]  /*1d10*/  IMAD.WIDE.U32 R8, R11, R20.reuse, c[0x0][0x2d0] ;  /* 0x0000b4000b087625 */ /* 0x080fe200078e0014 */
[----:B------:R-:W-:Y:S01]  /*1d20*/  @!P1 FFMA R18, R31, 0.93318945169448852539, R12 ;  /* 0x3f6ee5811f129823 */ /* 0x000fe2000000000c */
[----:B------:R-:W-:Y:S01]  /*1d30*/  FADD R11, R17, R38 ;  /* 0x00000026110b7221 */ /* 0x000fe20000000000 */
[----:B------:R-:W-:Y:S01]  /*1d40*/  FMUL R21, |R10|, R21 ;  /* 0x000000150a157220 */ /* 0x000fe20000400200 */
[----:B------:R-:W-:Y:S01]  /*1d50*/  IMAD.WIDE.U32 R4, R13, R20, c[0x0][0x2d0] ;  /* 0x0000b4000d047625 */ /* 0x000fe200078e0014 */
[----:B------:R-:W-:Y:S01]  /*1d60*/  @P0 FADD R18, R18, R18 ;  /* 0x0000001212120221 */ /* 0x000fe20000000000 */
[----:B------:R-:W-:Y:S01]  /*1d70*/  FADD R13, R19, R39 ;  /* 0x00000027130d7221 */ /* 0x000fe20000000000 */
[----:B------:R-:W-:Y:S01]  /*1d80*/  FADD R10, R30, R37 ;  /* 0x000000251e0a7221 */ /* 0x000fe20000000000 */
[----:B------:R-:W-:Y:S01]  /*1d90*/  IADD3 R14, P0, R14, UR6, RZ ;  /* 0x000000060e0e7c10 */ /* 0x000fe2000ff1e0ff */
[----:B------:R-:W-:Y:S01]  /*1da0*/  FADD R18, -R18, 1.5707900524139404297 ;  /* 0x3fc90fa612127421 */ /* 0x000fe20000000100 */
[CC--:B------:R-:W-:Y:S01]  /*1db0*/  FFMA R11, -R2.reuse, R21.reuse, R11 ;  /* 0x00000015020b7223 */ /* 0x0c0fe2000000010b */
[CC--:B------:R-:W-:Y:S01]  /*1dc0*/  FFMA R17, R2.reuse, R21.reuse, R17 ;  /* 0x0000001502117223 */ /* 0x0c0fe20000000011 */
[----:B------:R-:W-:Y:S01]  /*1dd0*/  FFMA R38, R2, R21, R38 ;  /* 0x0000001502267223 */ /* 0x000fe20000000026 */
[----:B------:R-:W-:Y:S01]  /*1de0*/  FMUL R18, R18, R23 ;  /* 0x0000001712127220 */ /* 0x000fe20000400000 */
[CC--:B------:R-:W-:Y:S01]  /*1df0*/  FFMA R2, -R0.reuse, R21.reuse, R13 ;  /* 0x0000001500027223 */ /* 0x0c0fe2000000010d */
[CC--:B------:R-:W-:Y:S01]  /*1e00*/  FFMA R19, R0.reuse, R21.reuse, R19 ;  /* 0x0000001500137223 */ /* 0x0c0fe20000000013 */
[-C--:B------:R-:W-:Y:S01]  /*1e10*/  FFMA R0, R0, R21.reuse, R39 ;  /* 0x0000001500007223 */ /* 0x080fe20000000027 */
[CC--:B------:R-:W-:Y:S01]  /*1e20*/  FFMA R10, -R3.reuse, R21.reuse, R10 ;  /* 0x00000015030a7223 */ /* 0x0c0fe2000000010a */
[C---:B------:R-:W-:Y:S01]  /*1e30*/  FFMA R30, R3.reuse, R21, R30 ;  /* 0x00000015031e7223 */ /* 0x040fe2000000001e */
[C---:B------:R-:W-:Y:S01]  /*1e40*/  FMUL R45, R18.reuse, R45 ;  /* 0x0000002d122d7220 */ /* 0x040fe20000400000 */
[----:B------:R-:W-:Y:S01]  /*1e50*/  FFMA R21, R3, R21, R37 ;  /* 0x0000001503157223 */ /* 0x000fe20000000025 */
[C---:B------:R-:W-:Y:S01]  /*1e60*/  FMUL R43, R18.reuse, R43 ;  /* 0x0000002b122b7220 */ /* 0x040fe20000400000 */
[----:B------:R-:W-:Y:S01]  /*1e70*/  IADD3.X R15, R15, UR4, RZ, P0, !PT ;  /* 0x000000040f0f7c10 */ /* 0x000fe200087fe4ff */
[----:B------:R-:W-:Y:S01]  /*1e80*/  FMUL R3, R18, R36 ;  /* 0x0000002412037220 */ /* 0x000fe20000400000 */
[----:B------:R-:W-:Y:S01]  /*1e90*/  ISETP.GE.U32.AND P0, PT, R14, c[0x0][0x178], PT ;  /* 0x00005e000e007a0c */ /* 0x000fe20003f06070 */
[C---:B------:R-:W-:Y:S01]  /*1ea0*/  FFMA R12, R16.reuse, R45, R17 ;  /* 0x0000002d100c7223 */ /* 0x040fe20000000011 */
[----:B------:R-:W-:Y:S01]  /*1eb0*/  IADD3 R5, R5, R25, RZ ;  /* 0x0000001905057210 */ /* 0x000fe20007ffe0ff */
[C---:B------:R-:W-:Y:S01]  /*1ec0*/  FFMA R11, -R16.reuse, R45, R11 ;  /* 0x0000002d100b7223 */ /* 0x040fe2000000010b */
[CC--:B------:R-:W-:Y:S01]  /*1ed0*/  FFMA R19, R16.reuse, R43.reuse, R19 ;  /* 0x0000002b10137223 */ /* 0x0c0fe20000000013 */
[C---:B------:R-:W-:Y:S01]  /*1ee0*/  FFMA R13, -R16.reuse, R43, R2 ;  /* 0x0000002b100d7223 */ /* 0x040fe20000000102 */
[C---:B------:R-:W-:Y:S01]  /*1ef0*/  FFMA R30, R16.reuse, R3, R30 ;  /* 0x00000003101e7223 */ /* 0x040fe2000000001e */
[----:B------:R-:W-:Y:S01]  /*1f00*/  ISETP.GE.U32.AND.EX P0, PT, R15, c[0x0][0x17c], PT, P0 ;  /* 0x00005f000f007a0c */ /* 0x000fe20003f06100 */
[C---:B------:R-:W-:Y:S01]  /*1f10*/  FFMA R38, R16.reuse, R45, R38 ;  /* 0x0000002d10267223 */ /* 0x040fe20000000026 */
[C---:B------:R-:W-:Y:S01]  /*1f20*/  FFMA R17, -R16.reuse, R3, R10 ;  /* 0x0000000310117223 */ /* 0x040fe2000000010a */
[----:B------:R-:W-:Y:S01]  /*1f30*/  FFMA R0, R16, R43, R0 ;  /* 0x0000002b10007223 */ /* 0x000fe20000000000 */
[----:B------:R-:W-:Y:S01]  /*1f40*/  FADD R23, -R12, -RZ ;  /* 0x800000ff0c177221 */ /* 0x000fe20000000100 */
[----:B------:R-:W-:Y:S01]  /*1f50*/  FFMA R21, R16, R3, R21 ;  /* 0x0000000310157223 */ /* 0x000fe20000000015 */
[----:B------:R-:W-:Y:S01]  /*1f60*/  FADD R19, -R19, -RZ ;  /* 0x800000ff13137221 */ /* 0x000fe20000000100 */
[----:B------:R0:W-:Y:S01]  /*1f70*/  RED.E.ADD.F32.FTZ.RN.STRONG.GPU [R4.64], R11 ;  /* 0x0000000b0400798e */ /* 0x0001e2000c10e790 */
[----:B------:R-:W-:Y:S01]  /*1f80*/  FADD R3, -R30, -RZ ;  /* 0x800000ff1e037221 */ /* 0x000fe20000000100 */
[----:B------:R-:W-:Y:S01]  /*1f90*/  IADD3 R9, R9, R29, RZ ;  /* 0x0000001d09097210 */ /* 0x000fe20007ffe0ff */
[----:B------:R-:W-:Y:S01]  /*1fa0*/  FADD R25, -R38, -RZ ;  /* 0x800000ff26197221 */ /* 0x000fe20000000100 */
[----:B------:R0:W-:Y:S01]  /*1fb0*/  RED.E.ADD.F32.FTZ.RN.STRONG.GPU [R4.64+0x4], R13 ;  /* 0x0000040d0400798e */ /* 0x0001e2000c10e790 */
[----:B------:R-:W-:Y:S01]  /*1fc0*/  FADD R27, -R0, -RZ ;  /* 0x800000ff001b7221 */ /* 0x000fe20000000100 */
[----:B------:R-:W-:-:S02]  /*1fd0*/  FADD R21, -R21, -RZ ;  /* 0x800000ff15157221 */ /* 0x000fc40000000100 */
        /* <DEDUP_REMOVED lines=9> */
.L_x_1838:
[----:B------:R-:W-:Y:S05]  /*2070*/  BSYNC B0 ;  /* 0x0000000000007941 */ /* 0x000fea0003800000 */
.L_x_1812:
[----:B------:R-:W-:Y:S05]  /*2080*/  EXIT ;  /* 0x000000000000794d */ /* 0x000fea0003800000 */
        .weak           $__internal_50_$__cuda_sm20_rcp_rn_f32_slowpath
        .type           $__internal_50_$__cuda_sm20_rcp_rn_f32_slowpath,@function
        .size           $__internal_50_$__cuda_sm20_rcp_rn_f32_slowpath,($__internal_51_$__cuda_sm20_sqrt_rn_f32_slowpath - $__internal_50_$__cuda_sm20_rcp_rn_f32_slowpath)
$__internal_50_$__cuda_sm20_rcp_rn_f32_slowpath:
        /* <DEDUP_REMOVED lines=16> */
.L_x_1841:
        /* <DEDUP_REMOVED lines=9> */
[----:B------:R-:W-:-:S05]  /*2220*/  FFMA.RP R50, R3, R50, R3 ;  /* 0x0000003203327223 */ /* 0x000fca0000008003 */
[C---:B------:R-:W-:Y:S02]  /*2230*/  FSETP.NEU.FTZ.AND P0, PT, R49.reuse, R50, PT ;  /* 0x000000323100720b */ /* 0x040fe40003f1d000 */
[----:B------:R-:W-:Y:S02]  /*2240*/  LOP3.LUT R49, R49, 0x7fffff, RZ, 0xc0, !PT ;  /* 0x007fffff31317812 */ /* 0x000fe400078ec0ff */
        /* <DEDUP_REMOVED lines=21> */
.L_x_1843:
[----:B------:R0:W1:Y:S02]  /*23a0*/  MUFU.RCP R3, R0 ;  /* 0x0000000000037308 */ /* 0x0000640000001000 */
.L_x_1842:
[----:B------:R-:W-:Y:S05]  /*23b0*/  BSYNC B2 ;  /* 0x0000000000027941 */ /* 0x000fea0003800000 */
.L_x_1840:
[----:B01----:R-:W-:Y:S02]  /*23c0*/  MOV R0, R3 ;  /* 0x0000000300007202 */ /* 0x003fe40000000f00 */
[----:B------:R-:W-:Y:S02]  /*23d0*/  MOV R2, R48 ;  /* 0x0000003000027202 */ /* 0x000fe40000000f00 */
[----:B------:R-:W-:-:S04]  /*23e0*/  MOV R3, 0x0 ;  /* 0x0000000000037802 */ /* 0x000fc80000000f00 */
[----:B------:R-:W-:Y:S05]  /*23f0*/  RET.REL.NODEC R2 `(eval_triangles_cuda_kernel_forward) ;  /* 0xffffdc0002007950 */ /* 0x000fea0003c3ffff */
        .weak           $__internal_51_$__cuda_sm20_sqrt_rn_f32_slowpath
        .type           $__internal_51_$__cuda_sm20_sqrt_rn_f32_slowpath,@function
        .size           $__internal_51_$__cuda_sm20_sqrt_rn_f32_slowpath,($__internal_52_$__cuda_sm3x_div_rn_noftz_f32_slowpath - $__internal_51_$__cuda_sm20_sqrt_rn_f32_slowpath)
$__internal_51_$__cuda_sm20_sqrt_rn_f32_slowpath:
        /* <DEDUP_REMOVED lines=19> */
.L_x_1844:
[----:B------:R-:W-:Y:S02]  /*2530*/  MOV R44, R5 ;  /* 0x00000005002c7202 */ /* 0x000fe40000000f00 */
[----:B------:R-:W-:Y:S02]  /*2540*/  MOV R4, R49 ;  /* 0x0000003100047202 */ /* 0x000fe40000000f00 */
[----:B------:R-:W-:-:S04]  /*2550*/  MOV R5, 0x0 ;  /* 0x0000000000057802 */ /* 0x000fc80000000f00 */
[----:B------:R-:W-:Y:S05]  /*2560*/  RET.REL.NODEC R4 `(eval_triangles_cuda_kernel_forward) ;  /* 0xffffda9004007950 */ /* 0x000fea0003c3ffff */
        .weak           $__internal_52_$__cuda_sm3x_div_rn_noftz_f32_slowpath
        .type           $__internal_52_$__cuda_sm3x_div_rn_noftz_f32_slowpath,@function
        .size           $__internal_52_$__cuda_sm3x_div_rn_noftz_f32_slowpath,(.L_x_2048 - $__internal_52_$__cuda_sm3x_div_rn_noftz_f32_slowpath)
$__internal_52_$__cuda_sm3x_div_rn_noftz_f32_slowpath:
        /* <DEDUP_REMOVED lines=34> */
.L_x_1846:
[----:B------:R-:W-:Y:S01]  /*2790*/  LEA R52, R46, 0xc0800000, 0x17 ;  /* 0xc08000002e347811 */ /* 0x000fe200078eb8ff */
[----:B------:R-:W-:Y:S03]  /*27a0*/  BSSY B4, `(.L_x_1851) ;  /* 0x0000036000047945 */ /* 0x000fe60003800000 */
[----:B------:R-:W-:Y:S02]  /*27b0*/  IADD3 R52, -R52, R5, RZ ;  /* 0x0000000534347210 */ /* 0x000fe40007ffe1ff */
[----:B------:R-:W-:Y:S02]  /*27c0*/  IADD3 R5, R50, -0x7f, RZ ;  /* 0xffffff8132057810 */ /* 0x000fe40007ffe0ff */
        /* <DEDUP_REMOVED lines=47> */
.L_x_1853:
[----:B------:R-:W-:-:S04]  /*2ac0*/  LOP3.LUT R4, R4, 0x80000000, RZ, 0xc0, !PT ;  /* 0x8000000004047812 */ /* 0x000fc800078ec0ff */
[----:B------:R-:W-:Y:S01]  /*2ad0*/  LOP3.LUT R4, R4, 0x7f800000, RZ, 0xfc, !PT ;  /* 0x7f80000004047812 */ /* 0x000fe200078efcff */
[----:B------:R-:W-:Y:S05]  /*2ae0*/  BRA `(.L_x_1854) ;  /* 0x0000001000007947 */ /* 0x000fea0003800000 */
.L_x_1852:
[----:B------:R-:W-:Y:S02]  /*2af0*/  LEA R4, R46, R4, 0x17 ;  /* 0x000000042e047211 */ /* 0x000fe400078eb8ff */
.L_x_1854:
[----:B------:R-:W-:Y:S05]  /*2b00*/  BSYNC B4 ;  /* 0x0000000000047941 */ /* 0x000fea0003800000 */
.L_x_1851:
[----:B------:R-:W-:Y:S05]  /*2b10*/  BRA `(.L_x_1855) ;  /* 0x0000008000007947 */ /* 0x000fea0003800000 */
.L_x_1850:
[----:B------:R-:W-:-:S04]  /*2b20*/  LOP3.LUT R4, R5, 0x80000000, R4, 0x48, !PT ;  /* 0x8000000005047812 */ /* 0x000fc800078e4804 */
[----:B------:R-:W-:Y:S01]  /*2b30*/  LOP3.LUT R4, R4, 0x7f800000, RZ, 0xfc, !PT ;  /* 0x7f80000004047812 */ /* 0x000fe200078efcff */
[----:B------:R-:W-:Y:S05]  /*2b40*/  BRA `(.L_x_1855) ;  /* 0x0000005000007947 */ /* 0x000fea0003800000 */
.L_x_1849:
[----:B------:R-:W-:Y:S01]  /*2b50*/  LOP3.LUT R4, R5, 0x80000000, R4, 0x48, !PT ;  /* 0x8000000005047812 */ /* 0x000fe200078e4804 */
[----:B------:R-:W-:Y:S05]  /*2b60*/  BRA `(.L_x_1855) ;  /* 0x0000003000007947 */ /* 0x000fea0003800000 */
.L_x_1848:
[----:B------:R-:W0:Y:S01]  /*2b70*/  MUFU.RSQ R4, -QNAN ;  /* 0xffc0000000047908 */ /* 0x000e220000001400 */
[----:B------:R-:W-:Y:S05]  /*2b80*/  BRA `(.L_x_1855) ;  /* 0x0000001000007947 */ /* 0x000fea0003800000 */
.L_x_1847:
[----:B------:R-:W-:Y:S02]  /*2b90*/  FADD.FTZ R4, R4, R5 ;  /* 0x0000000504047221 */ /* 0x000fe40000010000 */
.L_x_1855:
[----:B------:R-:W-:Y:S05]  /*2ba0*/  BSYNC B3 ;  /* 0x0000000000037941 */ /* 0x000fea0003800000 */
.L_x_1845:
[----:B0-----:R-:W-:Y:S02]  /*2bb0*/  MOV R46, R4 ;  /* 0x00000004002e7202 */ /* 0x001fe40000000f00 */
[----:B------:R-:W-:Y:S02]  /*2bc0*/  MOV R4, R44 ;  /* 0x0000002c00047202 */ /* 0x000fe40000000f00 */
[----:B------:R-:W-:-:S04]  /*2bd0*/  MOV R5, 0x0 ;  /* 0x0000000000057802 */ /* 0x000fc80000000f00 */
[----:B------:R-:W-:Y:S05]  /*2be0*/  RET.REL.NODEC R4 `(eval_triangles_cuda_kernel_forward) ;  /* 0xffffd41004007950 */ /* 0x000fea0003c3ffff */
.L_x_1856:
        /* <DEDUP_REMOVED lines=9> */
.L_x_2048:


//--------------------- .text.eval_springs_cuda_kernel_backward --------------------------
	.section	.text.eval_springs_cuda_kernel_backward,"ax",@progbits
	.sectioninfo	@"SHI_REGISTERS=40"
	.align	128
        .global         eval_springs_cuda_kernel_backward
        .type           eval_springs_cuda_kernel_backward,@function
        .size           eval_springs_cuda_kernel_backward,(.L_x_2051 - eval_springs_cuda_kernel_backward)
        .other          eval_springs_cuda_kernel_backward,@"STO_CUDA_ENTRY STV_DEFAULT"
eval_springs_cuda_kernel_backward:
.text.eval_springs_cuda_kernel_backward:
        /* <DEDUP_REMOVED lines=18> */
.L_x_1890:
[----:B------:R-:W-:Y:S02]  /*0120*/  SHF.L.U32 R0, R29, 0x1, RZ ;  /* 0x000000011d007819 */ /* 0x000fe400000006ff */
[----:B------:R-:W-:Y:S02]  /*0130*/  MOV R5, c[0x0][0x210] ;  /* 0x0000840000057a02 */ /* 0x000fe40000000f00 */
[----:B------:R-:W-:Y:S02]  /*0140*/  IADD3 R4, R0, 0x1, RZ ;  /* 0x0000000100047810 */ /* 0x000fe40007ffe0ff */
[----:B0-----:R-:W-:-:S02]  /*0150*/  SHF.R.S32.HI R2, RZ, 0x1f, R0 ;  /* 0x0000001fff027819 */ /* 0x001fc40000011400 */
[----:B------:R-:W-:Y:S02]  /*0160*/  SHF.R.S32.HI R3, RZ, 0x1f, R4 ;  /* 0x0000001fff037819 */ /* 0x000fe40000011404 */
[----:B------:R-:W-:Y:S01]  /*0170*/  SHF.R.S32.HI R6, RZ, 0x1f, R5 ;  /* 0x0000001fff067819 */ /* 0x000fe20000011405 */
[----:B------:R-:W-:Y:S01]  /*0180*/  IMAD R5, R2, c[0x0][0x210], RZ ;  /* 0x0000840002057a24 */ /* 0x000fe200078e02ff */
[----:B------:R-:W-:Y:S01]  /*0190*/  MOV R11, c[0x0][0x210] ;  /* 0x00008400000b7a02 */ /* 0x000fe20000000f00 */
[----:B------:R-:W-:Y:S02]  /*01a0*/  IMAD R9, R3, c[0x0][0x210], RZ ;  /* 0x0000840003097a24 */ /* 0x000fe400078e02ff */
[-C--:B------:R-:W-:Y:S02]  /*01b0*/  IMAD R7, R0, R6.reuse, R5 ;  /* 0x0000000600077224 */ /* 0x080fe400078e0205 */
[----:B------:R-:W-:Y:S02]  /*01c0*/  IMAD R9, R4, R6, R9 ;  /* 0x0000000604097224 */ /* 0x000fe400078e0209 */
[----:B------:R-:W-:-:S04]  /*01d0*/  IMAD.WIDE.U32 R2, R0, R11, c[0x0][0x1f0] ;  /* 0x00007c0000027625 */ /* 0x000fc800078e000b */
[----:B------:R-:W-:-:S04]  /*01e0*/  IMAD.WIDE.U32 R4, R4, R11, c[0x0][0x1f0] ;  /* 0x00007c0004047625 */ /* 0x000fc800078e000b */
[----:B------:R-:W-:Y:S01]  /*01f0*/  IMAD.IADD R3, R3, 0x1, R7 ;  /* 0x0000000103037824 */ /* 0x000fe200078e0207 */
[----:B------:R-:W-:Y:S02]  /*0200*/  IADD3 R7, R5, R9, RZ ;  /* 0x0000000905077210 */ /* 0x000fe40007ffe0ff */
[----:B------:R-:W-:Y:S02]  /*0210*/  MOV R6, R4 ;  /* 0x0000000400067202 */ /* 0x000fe40000000f00 */
[----:B------:R-:W2:Y:S04]  /*0220*/  LDG.E R25, [R2.64] ;  /* 0x0000000c02197981 */ /* 0x000ea8000c1e1900 */
[----:B------:R-:W3:Y:S01]  /*0230*/  LDG.E R24, [R6.64] ;  /* 0x0000000c06187981 */ /* 0x000ee2000c1e1900 */
[----:B------:R-:W-:-:S04]  /*0240*/  MOV R8, c[0x0][0x1a0] ;  /* 0x0000680000087a02 */ /* 0x000fc80000000f00 */
[----:B------:R-:W-:Y:S02]  /*0250*/  SHF.R.S32.HI R21, RZ, 0x1f, R8 ;  /* 0x0000001fff157819 */ /* 0x000fe40000011408 */
[----:B--2---:R-:W-:Y:S01]  /*0260*/  SHF.R.S32.HI R23, RZ, 0x1f, R25 ;  /* 0x0000001fff177819 */ /* 0x004fe20000011419 */
[----:B------:R-:W-:Y:S01]  /*0270*/  IMAD.WIDE.U32 R4, R25, R8, c[0x0][0x180] ;  /* 0x0000600019047625 */ /* 0x000fe200078e0008 */
[----:B---3--:R-:W-:-:S03]  /*0280*/  SHF.R.S32.HI R22, RZ, 0x1f, R24 ;  /* 0x0000001fff167819 */ /* 0x008fc60000011418 */
[----:B------:R-:W-:Y:S01]  /*0290*/  IMAD R0, R23, c[0x0][0x1a0], RZ ;  /* 0x0000680017007a24 */ /* 0x000fe200078e02ff */
[----:B------:R-:W-:Y:S01]  /*02a0*/  MOV R2, R4 ;  /* 0x0000000400027202 */ /* 0x000fe20000000f00 */
[----:B------:R-:W-:-:S04]  /*02b0*/  IMAD.WIDE.U32 R8, R24, R8, c[0x0][0x180] ;  /* 0x0000600018087625 */ /* 0x000fc800078e0008 */
[----:B------:R-:W-:Y:S01]  /*02c0*/  IMAD R10, R22, c[0x0][0x1a0], RZ ;  /* 0x00006800160a7a24 */ /* 0x000fe200078e02ff */
[----:B------:R-:W-:Y:S01]  /*02d0*/  MOV R4, R8 ;  /* 0x0000000800047202 */ /* 0x000fe20000000f00 */
[-C--:B------:R-:W-:Y:S02]  /*02e0*/  IMAD R3, R25, R21.reuse, R0 ;  /* 0x0000001519037224 */ /* 0x080fe400078e0200 */
[----:B------:R-:W-:-:S03]  /*02f0*/  IMAD R11, R24, R21, R10 ;  /* 0x00000015180b7224 */ /* 0x000fc600078e020a */
[----:B------:R-:W-:Y:S02]  /*0300*/  IADD3 R3, R5, R3, RZ ;  /* 0x0000000305037210 */ /* 0x000fe40007ffe0ff */
[----:B------:R-:W-:Y:S01]  /*0310*/  IADD3 R5, R9, R11, RZ ;  /* 0x0000000b09057210 */ /* 0x000fe20007ffe0ff */
[----:B------:R-:W-:Y:S02]  /*0320*/  IMAD.MOV.U32 R9, RZ, RZ, c[0x0][0x1d8] ;  /* 0x00007600ff097624 */ /* 0x000fe400078e00ff */
[----:B------:R-:W2:Y:S04]  /*0330*/  LDG.E R17, [R2.64+0x4] ;  /* 0x0000040c02117981 */ /* 0x000ea8000c1e1900 */
[----:B------:R0:W2:Y:S01]  /*0340*/  LDG.E R10, [R4.64+0x4] ;  /* 0x0000040c040a7981 */ /* 0x0000a2000c1e1900 */
[----:B------:R-:W-:-:S03]  /*0350*/  SHF.R.S32.HI R20, RZ, 0x1f, R9 ;  /* 0x0000001fff147819 */ /* 0x000fc60000011409 */
[----:B------:R2:W3:Y:S04]  /*0360*/  LDG.E R15, [R2.64] ;  /* 0x0000000c020f7981 */ /* 0x0004e8000c1e1900 */
[----:B------:R0:W3:Y:S01]  /*0370*/  LDG.E R0, [R4.64] ;  /* 0x0000000c04007981 */ /* 0x0000e2000c1e1900 */
[----:B------:R-:W-:Y:S02]  /*0380*/  IMAD R11, R23, c[0x0][0x1d8], RZ ;  /* 0x00007600170b7a24 */ /* 0x000fe400078e02ff */
[----:B------:R-:W-:Y:S01]  /*0390*/  IMAD R13, R22, c[0x0][0x1d8], RZ ;  /* 0x00007600160d7a24 */ /* 0x000fe200078e02ff */
[----:B------:R2:W4:Y:S01]  /*03a0*/  LDG.E R19, [R2.64+0x8] ;  /* 0x0000080c02137981 */ /* 0x000522000c1e1900 */
[----:B------:R-:W-:-:S03]  /*03b0*/  IMAD.WIDE.U32 R6, R25, R9, c[0x0][0x1b8] ;  /* 0x00006e0019067625 */ /* 0x000fc600078e0009 */
[----:B------:R0:W4:Y:S01]  /*03c0*/  LDG.E R12, [R4.64+0x8] ;  /* 0x0000080c040c7981 */ /* 0x000122000c1e1900 */
[----:B------:R-:W-:-:S04]  /*03d0*/  IMAD.WIDE.U32 R8, R24, R9, c[0x0][0x1b8] ;  /* 0x00006e0018087625 */ /* 0x000fc800078e0009 */
[-C--:B------:R-:W-:Y:S02]  /*03e0*/  IMAD R11, R25, R20.reuse, R11 ;  /* 0x00000014190b7224 */ /* 0x080fe400078e020b */
[----:B------:R-:W-:-:S03]  /*03f0*/  IMAD R13, R24, R20, R13 ;  /* 0x00000014180d7224 */ /* 0x000fc600078e020d */
[----:B------:R-:W-:Y:S02]  /*0400*/  IADD3 R7, R7, R11, RZ ;  /* 0x0000000b07077210 */ /* 0x000fe40007ffe0ff */
[----:B------:R-:W-:-:S03]  /*0410*/  IADD3 R9, R9, R13, RZ ;  /* 0x0000000d09097210 */ /* 0x000fc60007ffe0ff */
[----:B0-----:R0:W5:Y:S04]  /*0420*/  LDG.E R5, [R6.64] ;  /* 0x0000000c06057981 */ /* 0x001168000c1e1900 */
[----:B------:R1:W5:Y:S04]  /*0430*/  LDG.E R4, [R8.64] ;  /* 0x0000000c08047981 */ /* 0x000368000c1e1900 */
[----:B------:R0:W5:Y:S04]  /*0440*/  LDG.E R32, [R6.64+0x8] ;  /* 0x0000080c06207981 */ /* 0x000168000c1e1900 */
[----:B------:R1:W5:Y:S04]  /*0450*/  LDG.E R13, [R8.64+0x8] ;  /* 0x0000080c080d7981 */ /* 0x000368000c1e1900 */
[----:B------:R0:W5:Y:S04]  /*0460*/  LDG.E R30, [R6.64+0x4] ;  /* 0x0000040c061e7981 */ /* 0x000168000c1e1900 */
[----:B------:R1:W5:Y:S01]  /*0470*/  LDG.E R11, [R8.64+0x4] ;  /* 0x0000040c080b7981 */ /* 0x000362000c1e1900 */
[----:B------:R-:W-:-:S02]  /*0480*/  MOV R34, c[0x0][0x248] ;  /* 0x0000920000227a02 */ /* 0x000fc40000000f00 */
[----:B0-----:R-:W-:Y:S01]  /*0490*/  SHF.R.S32.HI R6, RZ, 0x1f, R29 ;  /* 0x0000001fff067819 */ /* 0x001fe2000001141d */
[----:B-1----:R-:W-:Y:S01]  /*04a0*/  IMAD.MOV.U32 R8, RZ, RZ, c[0x0][0x2b8] ;  /* 0x0000ae00ff087624 */ /* 0x002fe200078e00ff */
[----:B------:R-:W-:-:S03]  /*04b0*/  SHF.R.S32.HI R28, RZ, 0x1f, R34 ;  /* 0x0000001fff1c7819 */ /* 0x000fc60000011422 */
[C---:B------:R-:W-:Y:S02]  /*04c0*/  IMAD R14, R6.reuse, c[0x0][0x2b8], RZ ;  /* 0x0000ae00060e7a24 */ /* 0x040fe400078e02ff */
[----:B------:R-:W-:Y:S01]  /*04d0*/  IMAD R16, R6, c[0x0][0x248], RZ ;  /* 0x0000920006107a24 */ /* 0x000fe200078e02ff */
[----:B------:R-:W-:Y:S01]  /*04e0*/  SHF.R.S32.HI R26, RZ, 0x1f, R8 ;  /* 0x0000001fff1a7819 */ /* 0x000fe20000011408 */
[----:B------:R-:W-:Y:S01]  /*04f0*/  IMAD.WIDE.U32 R8, R29, R8, c[0x0][0x298] ;  /* 0x0000a6001d087625 */ /* 0x000fe200078e0008 */
[----:B------:R-:W-:Y:S01]  /*0500*/  YIELD ;  /* 0x0000000000007946 */ /* 0x000fe20003800000 */
[----:B------:R-:W-:Y:S02]  /*0510*/  BSSY B0, `(.L_x_1857) ;  /* 0x0000020000007945 */ /* 0x000fe40003800000 */
[----:B------:R-:W-:Y:S01]  /*0520*/  IMAD R31, R28, R29, R16 ;  /* 0x0000001d1c1f7224 */ /* 0x000fe200078e0210 */
[----:B--2---:R-:W-:Y:S01]  /*0530*/  FADD R3, -R10, R17 ;  /* 0x000000110a037221 */ /* 0x004fe20000000100 */
[----:B---3--:R-:W-:-:S03]  /*0540*/  FADD R2, -R0, R15 ;  /* 0x0000000f00027221 */ /* 0x008fc60000000100 */
[----:B------:R-:W-:-:S04]  /*0550*/  FMUL R15, R3, R3 ;  /* 0x00000003030f7220 */ /* 0x000fc80000400000 */
[----:B------:R-:W-:Y:S01]  /*0560*/  FFMA R15, R2, R2, R15 ;  /* 0x00000002020f7223 */ /* 0x000fe2000000000f */
[----:B----4-:R-:W-:-:S04]  /*0570*/  FADD R0, -R12, R19 ;  /* 0x000000130c007221 */ /* 0x010fc80000000100 */
[----:B------:R-:W-:-:S05]  /*0580*/  FFMA R10, R0, R0, R15 ;  /* 0x00000000000a7223 */ /* 0x000fca000000000f */
[----:B------:R-:W-:Y:S01]  /*0590*/  IADD3 R12, R10, -0xd000000, RZ ;  /* 0xf30000000a0c7810 */ /* 0x000fe20007ffe0ff */
[----:B------:R0:W1:Y:S03]  /*05a0*/  MUFU.RSQ R33, R10 ;  /* 0x0000000a00217308 */ /* 0x0000660000001400 */
[----:B------:R-:W-:Y:S01]  /*05b0*/  ISETP.GT.U32.AND P0, PT, R12, 0x727fffff, PT ;  /* 0x727fffff0c00780c */ /* 0x000fe20003f04070 */
[----:B-----5:R-:W-:Y:S01]  /*05c0*/  FADD R19, -R4, R5 ;  /* 0x0000000504137221 */ /* 0x020fe20000000100 */
[----:B------:R-:W-:Y:S01]  /*05d0*/  MOV R4, c[0x0][0x280] ;  /* 0x0000a00000047a02 */ /* 0x000fe20000000f00 */
[----:B------:R-:W-:-:S03]  /*05e0*/  IMAD R12, R6, c[0x0][0x280], RZ ;  /* 0x0000a000060c7a24 */ /* 0x000fc600078e02ff */
[----:B------:R-:W-:Y:S01]  /*05f0*/  SHF.R.S32.HI R18, RZ, 0x1f, R4 ;  /* 0x0000001fff127819 */ /* 0x000fe20000011404 */
[----:B------:R-:W-:-:S04]  /*0600*/  IMAD.WIDE.U32 R6, R29, R4, c[0x0][0x260] ;  /* 0x000098001d067625 */ /* 0x000fc800078e0004 */
[----:B------:R-:W-:-:S04]  /*0610*/  IMAD.WIDE.U32 R4, R29, R34, c[0x0][0x228] ;  /* 0x00008a001d047625 */ /* 0x000fc800078e0022 */
[-C--:B------:R-:W-:Y:S02]  /*0620*/  IMAD R17, R18, R29.reuse, R12 ;  /* 0x0000001d12117224 */ /* 0x080fe400078e020c */
[----:B------:R-:W-:Y:S01]  /*0630*/  IMAD R15, R26, R29, R14 ;  /* 0x0000001d1a0f7224 */ /* 0x000fe200078e020e */
[----:B------:R-:W-:Y:S01]  /*0640*/  FADD R32, -R13, R32 ;  /* 0x000000200d207221 */ /* 0x000fe20000000100 */
[----:B------:R-:W-:Y:S01]  /*0650*/  FADD R30, -R11, R30 ;  /* 0x0000001e0b1e7221 */ /* 0x000fe20000000100 */
[----:B------:R-:W-:Y:S02]  /*0660*/  IADD3 R17, R7, R17, RZ ;  /* 0x0000001107117210 */ /* 0x000fe40007ffe0ff */
[----:B------:R-:W-:Y:S02]  /*0670*/  IADD3 R15, R9, R15, RZ ;  /* 0x0000000f090f7210 */ /* 0x000fe40007ffe0ff */
[----:B------:R-:W-:Y:S01]  /*0680*/  IADD3 R13, R5, R31, RZ ;  /* 0x0000001f050d7210 */ /* 0x000fe20007ffe0ff */
[----:B------:R-:W-:Y:S05]  /*0690*/  @!P0 BRA `(.L_x_1858) ;  /* 0x0000003000008947 */ /* 0x000fea0003800000 */
[----:B01----:R-:W-:Y:S02]  /*06a0*/  MOV R33, 0x6c0 ;  /* 0x000006c000217802 */ /* 0x003fe40000000f00 */
[----:B------:R-:W-:Y:S05]  /*06b0*/  CALL.REL.NOINC `($__internal_54_$__cuda_sm20_sqrt_rn_f32_slowpath) ;  /* 0x00001a0000007944 */ /* 0x000fea0003c00000 */
[----:B------:R-:W-:Y:S05]  /*06c0*/  BRA `(.L_x_1859) ;  /* 0x0000004000007947 */ /* 0x000fea0003800000 */
.L_x_1858:
[----:B01----:R-:W-:Y:S01]  /*06d0*/  FMUL.FTZ R31, R10, R33 ;  /* 0x000000210a1f7220 */ /* 0x003fe20000410000 */
[----:B------:R-:W-:-:S03]  /*06e0*/  FMUL.FTZ R11, R33, 0.5 ;  /* 0x3f000000210b7820 */ /* 0x000fc60000410000 */
[----:B------:R-:W-:-:S04]  /*06f0*/  FFMA R10, -R31, R31, R10 ;  /* 0x0000001f1f0a7223 */ /* 0x000fc8000000010a */
[----:B------:R-:W-:Y:S02]  /*0700*/  FFMA R31, R10, R11, R31 ;  /* 0x0000000b0a1f7223 */ /* 0x000fe4000000001f */
.L_x_1859:
[----:B------:R-:W-:Y:S05]  /*0710*/  BSYNC B0 ;  /* 0x0000000000007941 */ /* 0x000fea0003800000 */
.L_x_1857:
[----:B------:R-:W-:Y:S01]  /*0720*/  IADD3 R10, R31, 0x1800000, RZ ;  /* 0x018000001f0a7810 */ /* 0x000fe20007ffe0ff */
[----:B------:R-:W-:Y:S03]  /*0730*/  BSSY B0, `(.L_x_1860) ;  /* 0x000000b000007945 */ /* 0x000fe60003800000 */
[----:B------:R-:W-:-:S04]  /*0740*/  LOP3.LUT R10, R10, 0x7f800000, RZ, 0xc0, !PT ;  /* 0x7f8000000a0a7812 */ /* 0x000fc800078ec0ff */
[----:B------:R-:W-:-:S13]  /*0750*/  ISETP.GT.U32.AND P0, PT, R10, 0x1ffffff, PT ;  /* 0x01ffffff0a00780c */ /* 0x000fda0003f04070 */
[----:B------:R-:W-:Y:S05]  /*0760*/  @P0 BRA `(.L_x_1861) ;  /* 0x0000003000000947 */ /* 0x000fea0003800000 */
[----:B------:R-:W-:Y:S02]  /*0770*/  MOV R12, 0x790 ;  /* 0x00000790000c7802 */ /* 0x000fe40000000f00 */
[----:B------:R-:W-:Y:S05]  /*0780*/  CALL.REL.NOINC `($__internal_53_$__cuda_sm20_rcp_rn_f32_slowpath) ;  /* 0x000015d000007944 */ /* 0x000fea0003c00000 */
[----:B------:R-:W-:Y:S05]  /*0790*/  BRA `(.L_x_1862) ;  /* 0x0000004000007947 */ /* 0x000fea0003800000 */
.L_x_1861:
[----:B------:R-:W0:Y:S02]  /*07a0*/  MUFU.RCP R10, R31 ;  /* 0x0000001f000a7308 */ /* 0x000e240000001000 */
[----:B0-----:R-:W-:-:S04]  /*07b0*/  FFMA R11, R10, R31, -1 ;  /* 0xbf8000000a0b7423 */ /* 0x001fc8000000001f */
[----:B------:R-:W-:-:S04]  /*07c0*/  FADD.FTZ R11, -R11, -RZ ;  /* 0x800000ff0b0b7221 */ /* 0x000fc80000010100 */
[----:B------:R-:W-:Y:S02]  /*07d0*/  FFMA R33, R10, R11, R10 ;  /* 0x0000000b0a217223 */ /* 0x000fe4000000000a */
.L_x_1862:
[----:B------:R-:W-:Y:S05]  /*07e0*/  BSYNC B0 ;  /* 0x0000000000007941 */ /* 0x000fea0003800000 */
.L_x_1860:
[----:B------:R-:W-:Y:S01]  /*07f0*/  MOV R12, R4 ;  /* 0x00000004000c7202 */ /* 0x000fe20000000f00 */
[----:B------:R-:W-:Y:S01]  /*0800*/  IMAD.MOV.U32 R14, RZ, RZ, R8 ;  /* 0x000000ffff0e7224 */ /* 0x000fe200078e0008 */
[----:B------:R-:W-:-:S04]  /*0810*/  MOV R16, R6 ;  /* 0x0000000600107202 */ /* 0x000fc80000000f00 */
[----:B------:R-:W2:Y:S04]  /*0820*/  LDG.E R12, [R12.64] ;  /* 0x0000000c0c0c7981 */ /* 0x000ea8000c1e1900 */
[----:B------:R-:W3:Y:S04]  /*0830*/  LDG.E R4, [R14.64] ;  /* 0x0000000c0e047981 */ /* 0x000ee8000c1e1900 */
[----:B------:R-:W4:Y:S01]  /*0840*/  LDG.E R11, [R16.64] ;  /* 0x0000000c100b7981 */ /* 0x000f22000c1e1900 */
[-C--:B------:R-:W-:Y:S01]  /*0850*/  FMUL R7, R3, R33.reuse ;  /* 0x0000002103077220 */ /* 0x080fe20000400000 */
[----:B------:R-:W-:Y:S01]  /*0860*/  ISETP.NE.U32.AND P0, PT, RZ, c[0x0][0x458], PT ;  /* 0x00011600ff007a0c */ /* 0x000fe20003f05070 */
[-C--:B------:R-:W-:Y:S01]  /*0870*/  FMUL R8, R2, R33.reuse ;  /* 0x0000002102087220 */ /* 0x080fe20000400000 */
[----:B------:R-:W-:Y:S01]  /*0880*/  FMUL R9, R0, R33 ;  /* 0x0000002100097220 */ /* 0x000fe20000400000 */
[----:B------:R-:W-:Y:S01]  /*0890*/  FMUL R6, R30, R7 ;  /* 0x000000071e067220 */ /* 0x000fe20000400000 */
[----:B------:R-:W-:-:S03]  /*08a0*/  ISETP.NE.AND.EX P0, PT, RZ, c[0x0][0x45c], PT, P0 ;  /* 0x00011700ff007a0c */ /* 0x000fc60003f05300 */
[----:B------:R-:W-:-:S04]  /*08b0*/  FFMA R5, R19, R8, R6 ;  /* 0x0000000813057223 */ /* 0x000fc80000000006 */
[----:B------:R-:W-:Y:S01]  /*08c0*/  FFMA R5, R32, R9, R5 ;  /* 0x0000000920057223 */ /* 0x000fe20000000005 */
[----:B--2---:R-:W-:-:S03]  /*08d0*/  FADD R6, -R12, R31 ;  /* 0x0000001f0c067221 */ /* 0x004fc60000000100 */
[----:B---3--:R-:W-:-:S04]  /*08e0*/  FMUL R13, R5, R4 ;  /* 0x00000004050d7220 */ /* 0x008fc80000400000 */
[----:B----4-:R-:W-:Y:S01]  /*08f0*/  FFMA R10, R6, R11, R13 ;  /* 0x0000000b060a7223 */ /* 0x010fe2000000000d */
[----:B------:R-:W-:Y:S05]  /*0900*/  @!P0 BRA `(.L_x_1863) ;  /* 0x0000017000008947 */ /* 0x000fea0003800000 */
[----:B------:R-:W-:Y:S01]  /*0910*/  MOV R16, c[0x0][0x478] ;  /* 0x00011e0000107a02 */ /* 0x000fe20000000f00 */
[----:B------:R-:W-:Y:S02]  /*0920*/  IMAD R13, R22, c[0x0][0x478], RZ ;  /* 0x00011e00160d7a24 */ /* 0x000fe400078e02ff */
[----:B------:R-:W-:Y:S02]  /*0930*/  IMAD R12, R23, c[0x0][0x478], RZ ;  /* 0x00011e00170c7a24 */ /* 0x000fe400078e02ff */
[C---:B------:R-:W-:Y:S02]  /*0940*/  IMAD R17, R24.reuse, UR5, R13 ;  /* 0x0000000518117c24 */ /* 0x040fe4000f8e020d */
[----:B------:R-:W-:-:S04]  /*0950*/  IMAD.WIDE.U32 R14, R24, R16, c[0x0][0x458] ;  /* 0x00011600180e7625 */ /* 0x000fc800078e0010 */
[----:B------:R-:W-:Y:S01]  /*0960*/  IMAD R35, R25, UR5, R12 ;  /* 0x0000000519237c24 */ /* 0x000fe2000f8e020c */
[----:B------:R-:W-:Y:S01]  /*0970*/  IADD3 R15, R15, R17, RZ ;  /* 0x000000110f0f7210 */ /* 0x000fe20007ffe0ff */
[----:B------:R-:W-:-:S04]  /*0980*/  IMAD.WIDE.U32 R12, R25, R16, c[0x0][0x458] ;  /* 0x00011600190c7625 */ /* 0x000fc800078e0010 */
[----:B------:R-:W2:Y:S01]  /*0990*/  LDG.E R34, [R14.64+0x4] ;  /* 0x0000040c0e227981 */ /* 0x000ea2000c1e1900 */
[----:B------:R-:W-:Y:S02]  /*09a0*/  IADD3 R17, R13, R35, RZ ;  /* 0x000000230d117210 */ /* 0x000fe40007ffe0ff */
[----:B------:R-:W-:Y:S01]  /*09b0*/  MOV R16, R12 ;  /* 0x0000000c00107202 */ /* 0x000fe20000000f00 */
[----:B------:R-:W3:Y:S04]  /*09c0*/  LDG.E R35, [R14.64+0x8] ;  /* 0x0000080c0e237981 */ /* 0x000ee8000c1e1900 */
[----:B------:R-:W4:Y:S04]  /*09d0*/  LDG.E R12, [R14.64] ;  /* 0x0000000c0e0c7981 */ /* 0x000f28000c1e1900 */
[----:B------:R-:W5:Y:S04]  /*09e0*/  LDG.E R13, [R16.64] ;  /* 0x0000000c100d7981 */ /* 0x000f68000c1e1900 */
[----:B------:R-:W5:Y:S04]  /*09f0*/  LDG.E R37, [R16.64+0x4] ;  /* 0x0000040c10257981 */ /* 0x000f68000c1e1900 */
[----:B------:R-:W5:Y:S01]  /*0a00*/  LDG.E R36, [R16.64+0x8] ;  /* 0x0000080c10247981 */ /* 0x000f62000c1e1900 */
[----:B--2---:R-:W-:Y:S01]  /*0a10*/  FADD R34, RZ, R34 ;  /* 0x00000022ff227221 */ /* 0x004fe20000000000 */
[----:B---3--:R-:W-:Y:S01]  /*0a20*/  FADD R35, RZ, R35 ;  /* 0x00000023ff237221 */ /* 0x008fe20000000000 */
[----:B----4-:R-:W-:-:S04]  /*0a30*/  FADD R12, RZ, R12 ;  /* 0x0000000cff0c7221 */ /* 0x010fc80000000000 */
[----:B-----5:R-:W-:Y:S01]  /*0a40*/  FADD R13, R12, -R13 ;  /* 0x8000000d0c0d7221 */ /* 0x020fe20000000000 */
[----:B------:R-:W-:Y:S01]  /*0a50*/  FADD R34, R34, -R37 ;  /* 0x8000002522227221 */ /* 0x000fe20000000000 */
[----:B------:R-:W-:Y:S01]  /*0a60*/  FADD R12, R35, -R36 ;  /* 0x80000024230c7221 */ /* 0x000fe20000000000 */
[----:B------:R-:W-:Y:S05]  /*0a70*/  BRA `(.L_x_1864) ;  /* 0x000001b000007947 */ /* 0x000fea0003800000 */
.L_x_1863:
[----:B------:R-:W-:Y:S01]  /*0a80*/  ISETP.NE.U32.AND P0, PT, RZ, c[0x0][0x2d8], PT ;  /* 0x0000b600ff007a0c */ /* 0x000fe20003f05070 */
[----:B------:R-:W-:Y:S01]  /*0a90*/  CS2R R12, SRZ ;  /* 0x00000000000c7805 */ /* 0x000fe2000001ff00 */
[----:B------:R-:W-:Y:S02]  /*0aa0*/  IMAD.MOV.U32 R34, RZ, RZ, RZ ;  /* 0x000000ffff227224 */ /* 0x000fe400078e00ff */
[----:B------:R-:W-:-:S13]  /*0ab0*/  ISETP.NE.AND.EX P0, PT, RZ, c[0x0][0x2dc], PT, P0 ;  /* 0x0000b700ff007a0c */ /* 0x000fda0003f05300 */
        /* <DEDUP_REMOVED lines=22> */
[----:B------:R-:W-:-:S03]  /*0c20*/  FADD R12, R35, -R36 ;  /* 0x80000024230c7221 */ /* 0x000fc60000000000 */
.L_x_1864:
[-C--:B------:R-:W-:Y:S01]  /*0c30*/  FMUL R15, R7, R34.reuse ;  /* 0x00000022070f7220 */ /* 0x080fe20000400000 */
[C---:B------:R-:W-:Y:S01]  /*0c40*/  FFMA R17, R10.reuse, R34, RZ ;  /* 0x000000220a117223 */ /* 0x040fe200000000ff */
[-C--:B------:R-:W-:Y:S01]  /*0c50*/  FFMA R16, R10, R13.reuse, RZ ;  /* 0x0000000d0a107223 */ /* 0x080fe200000000ff */
[----:B------:R-:W1:Y:S01]  /*0c60*/  MUFU.RCP R35, R31 ;  /* 0x0000001f00237308 */ /* 0x000e620000001000 */
[----:B------:R-:W-:Y:S01]  /*0c70*/  FFMA R14, R8, R13, R15 ;  /* 0x0000000d080e7223 */ /* 0x000fe2000000000f */
[-C--:B------:R-:W-:Y:S01]  /*0c80*/  FFMA R13, R10, R12.reuse, RZ ;  /* 0x0000000c0a0d7223 */ /* 0x080fe200000000ff */
[----:B------:R-:W-:Y:S02]  /*0c90*/  BSSY B0, `(.L_x_1865) ;  /* 0x0000021000007945 */ /* 0x000fe40003800000 */
[----:B------:R-:W-:-:S04]  /*0ca0*/  FFMA R14, R9, R12, R14 ;  /* 0x0000000c090e7223 */ /* 0x000fc8000000000e */
[----:B------:R-:W-:-:S04]  /*0cb0*/  FADD R15, RZ, R14 ;  /* 0x0000000eff0f7221 */ /* 0x000fc80000000000 */
[-C--:B------:R-:W-:Y:S01]  /*0cc0*/  FFMA R14, R4, R15.reuse, RZ ;  /* 0x0000000f040e7223 */ /* 0x080fe200000000ff */
[----:B------:R-:W-:Y:S01]  /*0cd0*/  FFMA R6, R6, R15, RZ ;  /* 0x0000000f06067223 */ /* 0x000fe200000000ff */
[----:B-1----:R-:W-:Y:S02]  /*0ce0*/  FFMA R12, R35, -R31, 1 ;  /* 0x3f800000230c7423 */ /* 0x002fe4000000081f */
[-C--:B------:R-:W-:Y:S01]  /*0cf0*/  FFMA R4, R30, R14.reuse, R17 ;  /* 0x0000000e1e047223 */ /* 0x080fe20000000011 */
[-C--:B------:R-:W-:Y:S01]  /*0d00*/  FFMA R19, R19, R14.reuse, R16 ;  /* 0x0000000e13137223 */ /* 0x080fe20000000010 */
[----:B------:R-:W-:Y:S01]  /*0d10*/  FFMA R32, R32, R14, R13 ;  /* 0x0000000e20207223 */ /* 0x000fe2000000000d */
[----:B------:R-:W-:Y:S01]  /*0d20*/  FFMA R13, R35, R12, R35 ;  /* 0x0000000c230d7223 */ /* 0x000fe20000000023 */
[----:B------:R-:W-:Y:S01]  /*0d30*/  FMUL R17, R3, R4 ;  /* 0x0000000403117220 */ /* 0x000fe20000400000 */
[-C--:B------:R-:W-:Y:S01]  /*0d40*/  FFMA R12, R5, R15.reuse, RZ ;  /* 0x0000000f050c7223 */ /* 0x080fe200000000ff */
[----:B------:R-:W-:Y:S01]  /*0d50*/  FFMA R15, R11, R15, RZ ;  /* 0x0000000f0b0f7223 */ /* 0x000fe200000000ff */
[-C--:B------:R-:W-:Y:S01]  /*0d60*/  FFMA R9, R9, R14.reuse, RZ ;  /* 0x0000000e09097223 */ /* 0x080fe200000000ff */
[----:B------:R-:W-:Y:S01]  /*0d70*/  FFMA R17, R2, R19, R17 ;  /* 0x0000001302117223 */ /* 0x000fe20000000011 */
[-C--:B------:R-:W-:Y:S01]  /*0d80*/  FFMA R8, R8, R14.reuse, RZ ;  /* 0x0000000e08087223 */ /* 0x080fe200000000ff */
[----:B------:R-:W-:Y:S01]  /*0d90*/  FFMA R7, R7, R14, RZ ;  /* 0x0000000e07077223 */ /* 0x000fe200000000ff */
[-C--:B------:R-:W-:Y:S01]  /*0da0*/  FFMA R11, R4, R33.reuse, RZ ;  /* 0x00000021040b7223 */ /* 0x080fe200000000ff */
[----:B------:R-:W-:Y:S01]  /*0db0*/  FFMA R17, R0, R32, R17 ;  /* 0x0000002000117223 */ /* 0x000fe20000000011 */
[-C--:B------:R-:W-:Y:S01]  /*0dc0*/  FFMA R19, R19, R33.reuse, RZ ;  /* 0x0000002113137223 */ /* 0x080fe200000000ff */
[----:B------:R-:W-:-:S02]  /*0dd0*/  FFMA R32, R32, R33, RZ ;  /* 0x0000002120207223 */ /* 0x000fc400000000ff */
[----:B------:R-:W-:-:S04]  /*0de0*/  FADD R10, RZ, R17 ;  /* 0x00000011ff0a7221 */ /* 0x000fc80000000000 */
[----:B------:R-:W-:-:S04]  /*0df0*/  FMUL R10, R10, R33 ;  /* 0x000000210a0a7220 */ /* 0x000fc80000400000 */
[----:B------:R-:W1:Y:S01]  /*0e00*/  FCHK P0, R10, R31 ;  /* 0x0000001f0a007302 */ /* 0x000e620000000000 */
[----:B------:R-:W-:-:S04]  /*0e10*/  FFMA R16, R10, R13, RZ ;  /* 0x0000000d0a107223 */ /* 0x000fc800000000ff */
[----:B------:R-:W-:-:S04]  /*0e20*/  FFMA R5, R16, -R31, R10 ;  /* 0x8000001f10057223 */ /* 0x000fc8000000000a */
[----:B------:R-:W-:Y:S01]  /*0e30*/  FFMA R16, R13, R5, R16 ;  /* 0x000000050d107223 */ /* 0x000fe20000000010 */
[----:B------:R-:W-:Y:S01]  /*0e40*/  FADD R13, RZ, -R15 ;  /* 0x8000000fff0d7221 */ /* 0x000fe20000000000 */
[----:B-1----:R-:W-:Y:S05]  /*0e50*/  @!P0 BRA `(.L_x_1866) ;  /* 0x0000004000008947 */ /* 0x002fea0003800000 */
[----:B------:R-:W-:Y:S02]  /*0e60*/  MOV R4, R10 ;  /* 0x0000000a00047202 */ /* 0x000fe40000000f00 */
[----:B------:R-:W-:Y:S02]  /*0e70*/  MOV R16, 0xe90 ;  /* 0x00000e9000107802 */ /* 0x000fe40000000f00 */
[----:B0-----:R-:W-:Y:S05]  /*0e80*/  CALL.REL.NOINC `($__internal_55_$__cuda_sm3x_div_rn_noftz_f32_slowpath) ;  /* 0x000013a000007944 */ /* 0x001fea0003c00000 */
[----:B------:R-:W-:Y:S02]  /*0e90*/  IMAD.MOV.U32 R16, RZ, RZ, R17 ;  /* 0x000000ffff107224 */ /* 0x000fe400078e0011 */
.L_x_1866:
[----:B------:R-:W-:Y:S05]  /*0ea0*/  BSYNC B0 ;  /* 0x0000000000007941 */ /* 0x000fea0003800000 */
.L_x_1865:
[----:B------:R-:W-:Y:S01]  /*0eb0*/  FSETP.GT.AND P0, PT, R31, RZ, PT ;  /* 0x000000ff1f00720b */ /* 0x000fe20003f04000 */
[----:B------:R-:W-:Y:S01]  /*0ec0*/  BSSY B0, `(.L_x_1867) ;  /* 0x0000030000007945 */ /* 0x000fe20003800000 */
[----:B------:R-:W-:-:S11]  /*0ed0*/  FADD R10, R15, -R16 ;  /* 0x800000100f0a7221 */ /* 0x000fd60000000000 */
        /* <DEDUP_REMOVED lines=11> */
[----:B------:R-:W-:Y:S02]  /*0f90*/  MOV R16, 0xfb0 ;  /* 0x00000fb000107802 */ /* 0x000fe40000000f00 */
[----:B0-----:R-:W-:Y:S05]  /*0fa0*/  CALL.REL.NOINC `($__internal_55_$__cuda_sm3x_div_rn_noftz_f32_slowpath) ;  /* 0x0000128000007944 */ /* 0x001fea0003c00000 */
[----:B------:R-:W-:Y:S02]  /*0fb0*/  MOV R14, R17 ;  /* 0x00000011000e7202 */ /* 0x000fe40000000f00 */
.L_x_1870:
[----:B------:R-:W-:Y:S05]  /*0fc0*/  BSYNC B1 ;  /* 0x0000000000017941 */ /* 0x000fea0003800000 */
.L_x_1869:
        /* <DEDUP_REMOVED lines=13> */
.L_x_1872:
[----:B------:R-:W-:Y:S05]  /*10a0*/  BSYNC B1 ;  /* 0x0000000000017941 */ /* 0x000fea0003800000 */
.L_x_1871:
        /* <DEDUP_REMOVED lines=13> */
.L_x_1874:
[----:B------:R-:W-:Y:S05]  /*1180*/  BSYNC B1 ;  /* 0x0000000000017941 */ /* 0x000fea0003800000 */
.L_x_1873:
[C---:B------:R-:W-:Y:S01]  /*1190*/  FFMA R19, R10.reuse, R14, R19 ;  /* 0x0000000e0a137223 */ /* 0x040fe20000000013 */
[C---:B------:R-:W-:Y:S01]  /*11a0*/  FFMA R11, R10.reuse, R2, R11 ;  /* 0x000000020a0b7223 */ /* 0x040fe2000000000b */
[----:B------:R-:W-:Y:S02]  /*11b0*/  FFMA R32, R10, R3, R32 ;  /* 0x000000030a207223 */ /* 0x000fe40000000020 */
.L_x_1868:
[----:B------:R-:W-:Y:S05]  /*11c0*/  BSYNC B0 ;  /* 0x0000000000007941 */ /* 0x000fea0003800000 */
.L_x_1867:
[----:B------:R-:W-:Y:S01]  /*11d0*/  ISETP.NE.U32.AND P1, PT, RZ, c[0x0][0x340], PT ;  /* 0x0000d000ff007a0c */ /* 0x000fe20003f25070 */
[----:B------:R-:W-:Y:S01]  /*11e0*/  FADD R0, RZ, -R8 ;  /* 0x80000008ff007221 */ /* 0x000fe20000000000 */
[----:B------:R-:W-:Y:S01]  /*11f0*/  FADD R2, RZ, -R7 ;  /* 0x80000007ff027221 */ /* 0x000fe20000000000 */
[----:B------:R-:W-:Y:S01]  /*1200*/  FADD R3, RZ, -R9 ;  /* 0x80000009ff037221 */ /* 0x000fe20000000000 */
[----:B------:R-:W-:Y:S01]  /*1210*/  ISETP.NE.AND.EX P1, PT, RZ, c[0x0][0x344], PT, P1 ;  /* 0x0000d100ff007a0c */ /* 0x000fe20003f25310 */
[----:B------:R-:W-:Y:S01]  /*1220*/  FADD R15, RZ, R0 ;  /* 0x00000000ff0f7221 */ /* 0x000fe20000000000 */
[----:B------:R-:W-:Y:S01]  /*1230*/  FADD R17, RZ, R2 ;  /* 0x00000002ff117221 */ /* 0x000fe20000000000 */
[----:B0-----:R-:W-:-:S10]  /*1240*/  FADD R31, RZ, R3 ;  /* 0x00000003ff1f7221 */ /* 0x001fd40000000000 */
[----:B------:R-:W-:Y:S05]  /*1250*/  @!P1 BRA `(.L_x_1875) ;  /* 0x0000009000009947 */ /* 0x000fea0003800000 */
[----:B------:R-:W-:Y:S02]  /*1260*/  IMAD R3, R22, c[0x0][0x360], RZ ;  /* 0x0000d80016037a24 */ /* 0x000fe400078e02ff */
[----:B------:R-:W-:Y:S02]  /*1270*/  IMAD.MOV.U32 R33, RZ, RZ, c[0x0][0x360] ;  /* 0x0000d800ff217624 */ /* 0x000fe400078e00ff */
[C---:B------:R-:W-:Y:S02]  /*1280*/  IMAD R5, R24.reuse, UR9, R3 ;  /* 0x0000000918057c24 */ /* 0x040fe4000f8e0203 */
[----:B------:R-:W-:-:S05]  /*1290*/  IMAD.WIDE.U32 R2, R24, R33, c[0x0][0x340] ;  /* 0x0000d00018027625 */ /* 0x000fca00078e0021 */
[----:B------:R-:W-:-:S05]  /*12a0*/  IADD3 R3, R3, R5, RZ ;  /* 0x0000000503037210 */ /* 0x000fca0007ffe0ff */
[----:B------:R0:W-:Y:S04]  /*12b0*/  RED.E.ADD.F32.FTZ.RN.STRONG.GPU [R2.64], R15 ;  /* 0x0000000f0200798e */ /* 0x0001e8000c10e78c */
[----:B------:R0:W-:Y:S04]  /*12c0*/  RED.E.ADD.F32.FTZ.RN.STRONG.GPU [R2.64+0x4], R17 ;  /* 0x000004110200798e */ /* 0x0001e8000c10e78c */
[----:B------:R0:W-:Y:S01]  /*12d0*/  RED.E.ADD.F32.FTZ.RN.STRONG.GPU [R2.64+0x8], R31 ;  /* 0x0000081f0200798e */ /* 0x0001e2000c10e78c */
[----:B------:R-:W-:Y:S05]  /*12e0*/  BRA `(.L_x_1876) ;  /* 0x000000b000007947 */ /* 0x000fea0003800000 */
.L_x_1875:
        /* <DEDUP_REMOVED lines=11> */
.L_x_1876:
        /* <DEDUP_REMOVED lines=10> */
.L_x_1878:
[----:B------:R-:W-:-:S04]  /*1440*/  ISETP.NE.U32.AND P0, PT, RZ, c[0x0][0x1c0], PT ;  /* 0x00007000ff007a0c */ /* 0x000fc80003f05070 */
[----:B------:R-:W-:-:S13]  /*1450*/  ISETP.NE.AND.EX P0, PT, RZ, c[0x0][0x1c4], PT, P0 ;  /* 0x00007100ff007a0c */ /* 0x000fda0003f05300 */
[----:B------:R-:W-:Y:S05]  /*1460*/  @!P0 BRA `(.L_x_1877) ;  /* 0x0000008000008947 */ /* 0x000fea0003800000 */
[----:B0-----:R-:W-:Y:S01]  /*1470*/  MOV R2, c[0x0][0x1d8] ;  /* 0x0000760000027a02 */ /* 0x001fe20000000f00 */
[----:B------:R-:W-:-:S04]  /*1480*/  IMAD R0, R23, c[0x0][0x1d8], RZ ;  /* 0x0000760017007a24 */ /* 0x000fc800078e02ff */
[C---:B------:R-:W-:Y:S02]  /*1490*/  IMAD R5, R25.reuse, R20, R0 ;  /* 0x0000001419057224 */ /* 0x040fe400078e0200 */
[----:B------:R-:W-:-:S04]  /*14a0*/  IMAD.WIDE.U32 R2, R25, R2, c[0x0][0x1c0] ;  /* 0x0000700019027625 */ /* 0x000fc800078e0002 */
[----:B------:R-:W-:-:S05]  /*14b0*/  IMAD.IADD R3, R5, 0x1, R3 ;  /* 0x0000000105037824 */ /* 0x000fca00078e0203 */
[----:B------:R0:W-:Y:S04]  /*14c0*/  RED.E.ADD.F32.FTZ.RN.STRONG.GPU [R2.64], R8 ;  /* 0x000000080200798e */ /* 0x0001e8000c10e78c */
[----:B------:R0:W-:Y:S04]  /*14d0*/  RED.E.ADD.F32.FTZ.RN.STRONG.GPU [R2.64+0x4], R7 ;  /* 0x000004070200798e */ /* 0x0001e8000c10e78c */
[----:B------:R0:W-:Y:S02]  /*14e0*/  RED.E.ADD.F32.FTZ.RN.STRONG.GPU [R2.64+0x8], R9 ;  /* 0x000008090200798e */ /* 0x0001e4000c10e78c */
.L_x_1877:
[----:B------:R-:W-:Y:S01]  /*14f0*/  ISETP.NE.U32.AND P1, PT, RZ, c[0x0][0x308], PT ;  /* 0x0000c200ff007a0c */ /* 0x000fe20003f25070 */
[----:B------:R-:W-:Y:S01]  /*1500*/  ULDC UR4, c[0x0][0x328] ;  /* 0x0000ca0000047ab9 */ /* 0x000fe20000000800 */
[----:B------:R-:W-:Y:S01]  /*1510*/  FADD R0, RZ, -R19 ;  /* 0x80000013ff007221 */ /* 0x000fe20000000000 */
[----:B0-----:R-:W-:Y:S01]  /*1520*/  FADD R2, RZ, -R11 ;  /* 0x8000000bff027221 */ /* 0x001fe20000000000 */
[----:B------:R-:W-:Y:S01]  /*1530*/  ISETP.NE.AND.EX P1, PT, RZ, c[0x0][0x30c], PT, P1 ;  /* 0x0000c300ff007a0c */ /* 0x000fe20003f25310 */
[----:B------:R-:W-:Y:S01]  /*1540*/  FADD R3, RZ, -R32 ;  /* 0x80000020ff037221 */ /* 0x000fe20000000000 */
[----:B------:R-:W-:Y:S01]  /*1550*/  USHF.R.S32.HI UR4, URZ, 0x1f, UR4 ;  /* 0x0000001f3f047899 */ /* 0x000fe20008011404 */
[----:B------:R-:W-:Y:S01]  /*1560*/  FADD R7, RZ, R0 ;  /* 0x00000000ff077221 */ /* 0x000fe20000000000 */
[----:B------:R-:W-:Y:S01]  /*1570*/  FADD R9, RZ, R2 ;  /* 0x00000002ff097221 */ /* 0x000fe20000000000 */
[----:B------:R-:W-:-:S08]  /*1580*/  FADD R15, RZ, R3 ;  /* 0x00000003ff0f7221 */ /* 0x000fd00000000000 */
        /* <DEDUP_REMOVED lines=10> */
.L_x_1879:
        /* <DEDUP_REMOVED lines=11> */
.L_x_1880:
        /* <DEDUP_REMOVED lines=13> */
.L_x_1882:
[----:B------:R-:W-:-:S04]  /*17b0*/  ISETP.NE.U32.AND P0, PT, RZ, c[0x0][0x188], PT ;  /* 0x00006200ff007a0c */ /* 0x000fc80003f05070 */
[----:B------:R-:W-:-:S13]  /*17c0*/  ISETP.NE.AND.EX P0, PT, RZ, c[0x0][0x18c], PT, P0 ;  /* 0x00006300ff007a0c */ /* 0x000fda0003f05300 */
[----:B------:R-:W-:Y:S05]  /*17d0*/  @!P0 BRA `(.L_x_1881) ;  /* 0x0000008000008947 */ /* 0x000fea0003800000 */
[----:B------:R-:W-:Y:S02]  /*17e0*/  IMAD R0, R23, c[0x0][0x1a0], RZ ;  /* 0x0000680017007a24 */ /* 0x000fe400078e02ff */
[----:B------:R-:W-:Y:S02]  /*17f0*/  IMAD.MOV.U32 R2, RZ, RZ, c[0x0][0x1a0] ;  /* 0x00006800ff027624 */ /* 0x000fe400078e00ff */
[C---:B------:R-:W-:Y:S02]  /*1800*/  IMAD R21, R25.reuse, R21, R0 ;  /* 0x0000001519157224 */ /* 0x040fe400078e0200 */
[----:B------:R-:W-:-:S05]  /*1810*/  IMAD.WIDE.U32 R2, R25, R2, c[0x0][0x188] ;  /* 0x0000620019027625 */ /* 0x000fca00078e0002 */
[----:B------:R-:W-:-:S05]  /*1820*/  IADD3 R3, R21, R3, RZ ;  /* 0x0000000315037210 */ /* 0x000fca0007ffe0ff */
[----:B------:R0:W-:Y:S04]  /*1830*/  RED.E.ADD.F32.FTZ.RN.STRONG.GPU [R2.64], R19 ;  /* 0x000000130200798e */ /* 0x0001e8000c10e78c */
[----:B------:R0:W-:Y:S04]  /*1840*/  RED.E.ADD.F32.FTZ.RN.STRONG.GPU [R2.64+0x4], R11 ;  /* 0x0000040b0200798e */ /* 0x0001e8000c10e78c */
[----:B------:R0:W-:Y:S02]  /*1850*/  RED.E.ADD.F32.FTZ.RN.STRONG.GPU [R2.64+0x8], R7 ;  /* 0x000008070200798e */ /* 0x0001e4000c10e78c */
.L_x_1881:
[----:B------:R-:W-:Y:S01]  /*1860*/  ISETP.NE.U32.AND P0, PT, RZ, c[0x0][0x3b0], PT ;  /* 0x0000ec00ff007a0c */ /* 0x000fe20003f05070 */
[----:B------:R-:W-:-:S03]  /*1870*/  FADD R13, RZ, R13 ;  /* 0x0000000dff0d7221 */ /* 0x000fc60000000000 */
[----:B------:R-:W-:-:S13]  /*1880*/  ISETP.NE.AND.EX P0, PT, RZ, c[0x0][0x3b4], PT, P0 ;  /* 0x0000ed00ff007a0c */ /* 0x000fda0003f05300 */
[----:B------:R-:W-:Y:S05]  /*1890*/  @!P0 BRA `(.L_x_1883) ;  /* 0x000000a000008947 */ /* 0x000fea0003800000 */
[----:B------:R-:W-:Y:S01]  /*18a0*/  SHF.R.S32.HI R0, RZ, 0x1f, R29 ;  /* 0x0000001fff007819 */ /* 0x000fe2000001141d */
[----:B------:R-:W-:Y:S01]  /*18b0*/  ULDC UR4, c[0x0][0x3d0] ;  /* 0x0000f40000047ab9 */ /* 0x000fe20000000800 */
[----:B0-----:R-:W-:Y:S01]  /*18c0*/  MOV R2, c[0x0][0x3d0] ;  /* 0x0000f40000027a02 */ /* 0x001fe20000000f00 */
[----:B------:R-:W-:Y:S02]  /*18d0*/  USHF.R.S32.HI UR4, URZ, 0x1f, UR4 ;  /* 0x0000001f3f047899 */ /* 0x000fe40008011404 */
[----:B------:R-:W-:Y:S02]  /*18e0*/  IMAD R0, R0, c[0x0][0x3d0], RZ ;  /* 0x0000f40000007a24 */ /* 0x000fe400078e02ff */
[----:B------:R-:W-:-:S04]  /*18f0*/  IMAD.WIDE.U32 R2, R29, R2, c[0x0][0x3b0] ;  /* 0x0000ec001d027625 */ /* 0x000fc800078e0002 */
[----:B------:R-:W-:-:S05]  /*1900*/  IMAD R5, R29, UR4, R0 ;  /* 0x000000041d057c24 */ /* 0x000fca000f8e0200 */
[----:B------:R-:W-:-:S05]  /*1910*/  IADD3 R3, R3, R5, RZ ;  /* 0x0000000503037210 */ /* 0x000fca0007ffe0ff */
[----:B------:R0:W-:Y:S01]  /*1920*/  RED.E.ADD.F32.FTZ.RN.STRONG.GPU [R2.64], R13 ;  /* 0x0000000d0200798e */ /* 0x0001e2000c10e78c */
[----:B------:R-:W-:Y:S05]  /*1930*/  BRA `(.L_x_1884) ;  /* 0x000000a000007947 */ /* 0x000fea0003800000 */
.L_x_1883:
        /* <DEDUP_REMOVED lines=10> */
.L_x_1884:
[----:B------:R-:W-:-:S04]  /*19e0*/  ISETP.NE.U32.AND P0, PT, RZ, c[0x0][0x420], PT ;  /* 0x00010800ff007a0c */ /* 0x000fc80003f05070 */
        /* <DEDUP_REMOVED lines=8> */
[----:B------:R-:W-:-:S04]  /*1a70*/  IMAD R5, R29, UR4, R0 ;  /* 0x000000041d057c24 */ /* 0x000fc8000f8e0200 */
[----:B------:R-:W-:-:S05]  /*1a80*/  IMAD.IADD R3, R3, 0x1, R5 ;  /* 0x0000000103037824 */ /* 0x000fca00078e0205 */
[----:B------:R0:W-:Y:S01]  /*1a90*/  RED.E.ADD.F32.FTZ.RN.STRONG.GPU [R2.64], R12 ;  /* 0x0000000c0200798e */ /* 0x0001e2000c10e78c */
[----:B------:R-:W-:Y:S05]  /*1aa0*/  BRA `(.L_x_1886) ;  /* 0x000000a000007947 */ /* 0x000fea0003800000 */
.L_x_1885:
        /* <DEDUP_REMOVED lines=10> */
.L_x_1886:
        /* <DEDUP_REMOVED lines=11> */
.L_x_1887:
        /* <DEDUP_REMOVED lines=10> */
.L_x_1888:
        /* <DEDUP_REMOVED lines=11> */
.L_x_1889:
[----:B------:R-:W-:Y:S05]  /*1d50*/  EXIT ;  /* 0x000000000000794d */ /* 0x000fea0003800000 */
        .weak           $__internal_53_$__cuda_sm20_rcp_rn_f32_slowpath
        .type           $__internal_53_$__cuda_sm20_rcp_rn_f32_slowpath,@function
        .size           $__internal_53_$__cuda_sm20_rcp_rn_f32_slowpath,($__internal_54_$__cuda_sm20_sqrt_rn_f32_slowpath - $__internal_53_$__cuda_sm20_rcp_rn_f32_slowpath)
$__internal_53_$__cuda_sm20_rcp_rn_f32_slowpath:
[----:B------:R-:W-:Y:S01]  /*1d60*/  IMAD.SHL.U32 R10, R31, 0x2, RZ ;  /* 0x000000021f0a7824 */ /* 0x000fe200078e00ff */
[----:B------:R-:W-:Y:S04]  /*1d70*/  BSSY B1, `(.L_x_1891) ;  /* 0x0000030000017945 */ /* 0x000fe80003800000 */
        /* <DEDUP_REMOVED lines=13> */
.L_x_1892:
        /* <DEDUP_REMOVED lines=9> */
[----:B------:R-:W-:Y:S01]  /*1ee0*/  FFMA.RP R33, R33, R16, R33 ;  /* 0x0000001021217223 */ /* 0x000fe20000008021 */
[----:B------:R-:W-:-:S04]  /*1ef0*/  MOV R16, 0x3 ;  /* 0x0000000300107802 */ /* 0x000fc80000000f00 */
[C---:B------:R-:W-:Y:S02]  /*1f00*/  FSETP.NEU.FTZ.AND P0, PT, R34.reuse, R33, PT ;  /* 0x000000212200720b */ /* 0x040fe40003f1d000 */
[----:B------:R-:W-:Y:S02]  /*1f10*/  LOP3.LUT R34, R34, 0x7fffff, RZ, 0xc0, !PT ;  /* 0x007fffff22227812 */ /* 0x000fe400078ec0ff */
        /* <DEDUP_REMOVED lines=20> */
.L_x_1894:
[----:B------:R0:W1:Y:S02]  /*2060*/  MUFU.RCP R11, R31 ;  /* 0x0000001f000b7308 */ /* 0x0000640000001000 */
.L_x_1893:
[----:B------:R-:W-:Y:S05]  /*2070*/  BSYNC B1 ;  /* 0x0000000000017941 */ /* 0x000fea0003800000 */
.L_x_1891:
[----:B-1----:R-:W-:Y:S01]  /*2080*/  MOV R33, R11 ;  /* 0x0000000b00217202 */ /* 0x002fe20000000f00 */
[----:B------:R-:W-:Y:S01]  /*2090*/  IMAD.MOV.U32 R10, RZ, RZ, R12 ;  /* 0x000000ffff0a7224 */ /* 0x000fe200078e000c */
[----:B------:R-:W-:-:S04]  /*20a0*/  MOV R11, 0x0 ;  /* 0x00000000000b7802 */ /* 0x000fc80000000f00 */
[----:B------:R-:W-:Y:S05]  /*20b0*/  RET.REL.NODEC R10 `(eval_springs_cuda_kernel_backward) ;  /* 0xffffdf400a007950 */ /* 0x000fea0003c3ffff */
        .weak           $__internal_54_$__cuda_sm20_sqrt_rn_f32_slowpath
        .type           $__internal_54_$__cuda_sm20_sqrt_rn_f32_slowpath,@function
        .size           $__internal_54_$__cuda_sm20_sqrt_rn_f32_slowpath,($__internal_55_$__cuda_sm3x_div_rn_noftz_f32_slowpath - $__internal_54_$__cuda_sm20_sqrt_rn_f32_slowpath)
$__internal_54_$__cuda_sm20_sqrt_rn_f32_slowpath:
        /* <DEDUP_REMOVED lines=19> */
.L_x_1895:
[----:B------:R-:W-:Y:S01]  /*21f0*/  MOV R31, R11 ;  /* 0x0000000b001f7202 */ /* 0x000fe20000000f00 */
[----:B------:R-:W-:Y:S01]  /*2200*/  IMAD.MOV.U32 R11, RZ, RZ, 0x0 ;  /* 0x00000000ff0b7424 */ /* 0x000fe200078e00ff */
[----:B------:R-:W-:-:S04]  /*2210*/  MOV R10, R33 ;  /* 0x00000021000a7202 */ /* 0x000fc80000000f00 */
[----:B------:R-:W-:Y:S05]  /*2220*/  RET.REL.NODEC R10 `(eval_springs_cuda_kernel_backward) ;  /* 0xffffddd00a007950 */ /* 0x000fea0003c3ffff */
        .weak           $__internal_55_$__cuda_sm3x_div_rn_noftz_f32_slowpath
        .type           $__internal_55_$__cuda_sm3x_div_rn_noftz_f32_slowpath,@function
        .size           $__internal_55_$__cuda_sm3x_div_rn_noftz_f32_slowpath,(.L_x_2051 - $__internal_55_$__cuda_sm3x_div_rn_noftz_f32_slowpath)
$__internal_55_$__cuda_sm3x_div_rn_noftz_f32_slowpath:
        /* <DEDUP_REMOVED lines=35> */
.L_x_1897:
        /* <DEDUP_REMOVED lines=51> */
.L_x_1904:
[----:B------:R-:W-:-:S04]  /*2790*/  LOP3.LUT R4, R4, 0x80000000, RZ, 0xc0, !PT ;  /* 0x8000000004047812 */ /* 0x000fc800078ec0ff */
[----:B------:R-:W-:Y:S01]  /*27a0*/  LOP3.LUT R4, R4, 0x7f800000, RZ, 0xfc, !PT ;  /* 0x7f80000004047812 */ /* 0x000fe200078efcff */
[----:B------:R-:W-:Y:S05]  /*27b0*/  BRA `(.L_x_1905) ;  /* 0x0000001000007947 */ /* 0x000fea0003800000 */
.L_x_1903:
[----:B------:R-:W-:Y:S02]  /*27c0*/  LEA R4, R34, R4, 0x17 ;  /* 0x0000000422047211 */ /* 0x000fe400078eb8ff */
.L_x_1905:
[----:B------:R-:W-:Y:S05]  /*27d0*/  BSYNC B3 ;  /* 0x0000000000037941 */ /* 0x000fea0003800000 */
.L_x_1902:
[----:B------:R-:W-:Y:S05]  /*27e0*/  BRA `(.L_x_1906) ;  /* 0x0000008000007947 */ /* 0x000fea0003800000 */
.L_x_1901:
[----:B------:R-:W-:-:S04]  /*27f0*/  LOP3.LUT R4, R33, 0x80000000, R4, 0x48, !PT ;  /* 0x8000000021047812 */ /* 0x000fc800078e4804 */
[----:B------:R-:W-:Y:S01]  /*2800*/  LOP3.LUT R4, R4, 0x7f800000, RZ, 0xfc, !PT ;  /* 0x7f80000004047812 */ /* 0x000fe200078efcff */
[----:B------:R-:W-:Y:S05]  /*2810*/  BRA `(.L_x_1906) ;  /* 0x0000005000007947 */ /* 0x000fea0003800000 */
.L_x_1900:
[----:B------:R-:W-:Y:S01]  /*2820*/  LOP3.LUT R4, R33, 0x80000000, R4, 0x48, !PT ;  /* 0x8000000021047812 */ /* 0x000fe200078e4804 */
[----:B------:R-:W-:Y:S05]  /*2830*/  BRA `(.L_x_1906) ;  /* 0x0000003000007947 */ /* 0x000fea0003800000 */
.L_x_1899:
[----:B------:R-:W0:Y:S01]  /*2840*/  MUFU.RSQ R4, -QNAN ;  /* 0xffc0000000047908 */ /* 0x000e220000001400 */
[----:B------:R-:W-:Y:S05]  /*2850*/  BRA `(.L_x_1906) ;  /* 0x0000001000007947 */ /* 0x000fea0003800000 */
.L_x_1898:
[----:B------:R-:W-:Y:S02]  /*2860*/  FADD.FTZ R4, R4, R31 ;  /* 0x0000001f04047221 */ /* 0x000fe40000010000 */
.L_x_1906:
[----:B------:R-:W-:Y:S05]  /*2870*/  BSYNC B2 ;  /* 0x0000000000027941 */ /* 0x000fea0003800000 */
.L_x_1896:
[----:B0-----:R-:W-:Y:S02]  /*2880*/  MOV R17, R4 ;  /* 0x0000000400117202 */ /* 0x001fe40000000f00 */
[----:B------:R-:W-:Y:S02]  /*2890*/  MOV R4, R16 ;  /* 0x0000001000047202 */ /* 0x000fe40000000f00 */
[----:B------:R-:W-:-:S04]  /*28a0*/  MOV R5, 0x0 ;  /* 0x0000000000057802 */ /* 0x000fc80000000f00 */
[----:B------:R-:W-:Y:S05]  /*28b0*/  RET.REL.NODEC R4 `(eval_springs_cuda_kernel_backward) ;  /* 0xffffd74004007950 */ /* 0x000fea0003c3ffff */
.L_x_1907:
        /* <DEDUP_REMOVED lines=12> */
.L_x_2051:


//--------------------- .text.eval_springs_cuda_kernel_forward --------------------------
	.section	.text.eval_springs_cuda_kernel_forward,"ax",@progbits
	.sectioninfo	@"SHI_REGISTERS=34"
	.align	128
        .global         eval_springs_cuda_kernel_forward
        .type           eval_springs_cuda_kernel_forward,@function
        .size           eval_springs_cuda_kernel_forward,(.L_x_2053 - eval_springs_cuda_kernel_forward)
        .other          eval_springs_cuda_kernel_forward,@"STO_CUDA_ENTRY STV_DEFAULT"
eval_springs_cuda_kernel_forward:
.text.eval_springs_cuda_kernel_forward:
        /* <DEDUP_REMOVED lines=28> */
.L_x_1914:
[----:B------:R-:W-:Y:S02]  /*01c0*/  SHF.L.U32 R0, R14, 0x1, RZ ;  /* 0x000000010e007819 */ /* 0x000fe400000006ff */
[----:B0-----:R-:W-:Y:S02]  /*01d0*/  MOV R11, c[0x0][0x210] ;  /* 0x00008400000b7a02 */ /* 0x001fe40000000f00 */
[----:B------:R-:W-:Y:S02]  /*01e0*/  IADD3 R4, R0, 0x1, RZ ;  /* 0x0000000100047810 */ /* 0x000fe40007ffe0ff */
[----:B------:R-:W-:Y:S02]  /*01f0*/  SHF.R.S32.HI R2, RZ, 0x1f, R0 ;  /* 0x0000001fff027819 */ /* 0x000fe40000011400 */
[----:B------:R-:W-:-:S03]  /*0200*/  SHF.R.S32.HI R3, RZ, 0x1f, R4 ;  /* 0x0000001fff037819 */ /* 0x000fc60000011404 */
[----:B------:R-:W-:Y:S02]  /*0210*/  IMAD R5, R2, c[0x0][0x210], RZ ;  /* 0x0000840002057a24 */ /* 0x000fe400078e02ff */
[----:B------:R-:W-:Y:S02]  /*0220*/  IMAD R9, R3, c[0x0][0x210], RZ ;  /* 0x0000840003097a24 */ /* 0x000fe400078e02ff */
[----:B------:R-:W-:Y:S02]  /*0230*/  IMAD R7, R0, UR5, R5 ;  /* 0x0000000500077c24 */ /* 0x000fe4000f8e0205 */
[----:B------:R-:W-:Y:S02]  /*0240*/  IMAD R9, R4, UR5, R9 ;  /* 0x0000000504097c24 */ /* 0x000fe4000f8e0209 */
[----:B------:R-:W-:-:S04]  /*0250*/  IMAD.WIDE.U32 R2, R0, R11, c[0x0][0x1f0] ;  /* 0x00007c0000027625 */ /* 0x000fc800078e000b */
[----:B------:R-:W-:Y:S01]  /*0260*/  IMAD.WIDE.U32 R4, R4, R11, c[0x0][0x1f0] ;  /* 0x00007c0004047625 */ /* 0x000fe200078e000b */
[----:B------:R-:W-:-:S04]  /*0270*/  IADD3 R3, R3, R7, RZ ;  /* 0x0000000703037210 */ /* 0x000fc80007ffe0ff */
[----:B------:R-:W-:Y:S01]  /*0280*/  IADD3 R5, R5, R9, RZ ;  /* 0x0000000905057210 */ /* 0x000fe20007ffe0ff */
[----:B------:R0:W2:Y:S04]  /*0290*/  LDG.E R13, [R2.64] ;  /* 0x0000000e020d7981 */ /* 0x0000a8000c1e1900 */
[----:B------:R-:W3:Y:S01]  /*02a0*/  LDG.E R12, [R4.64] ;  /* 0x0000000e040c7981 */ /* 0x000ee2000c1e1900 */
[----:B------:R-:W-:Y:S02]  /*02b0*/  MOV R8, c[0x0][0x1a0] ;  /* 0x0000680000087a02 */ /* 0x000fe40000000f00 */
[----:B0-----:R-:W-:Y:S02]  /*02c0*/  MOV R2, c[0x0][0x1d8] ;  /* 0x0000760000027a02 */ /* 0x001fe40000000f00 */
[----:B--2---:R-:W-:Y:S01]  /*02d0*/  SHF.R.S32.HI R11, RZ, 0x1f, R13 ;  /* 0x0000001fff0b7819 */ /* 0x004fe2000001140d */
[----:B------:R-:W-:Y:S01]  /*02e0*/  IMAD.WIDE.U32 R6, R13, R8, c[0x0][0x180] ;  /* 0x000060000d067625 */ /* 0x000fe200078e0008 */
[----:B---3--:R-:W-:-:S03]  /*02f0*/  SHF.R.S32.HI R10, RZ, 0x1f, R12 ;  /* 0x0000001fff0a7819 */ /* 0x008fc6000001140c */
[----:B------:R-:W-:Y:S02]  /*0300*/  IMAD R0, R11, c[0x0][0x1a0], RZ ;  /* 0x000068000b007a24 */ /* 0x000fe400078e02ff */
[----:B------:R-:W-:-:S04]  /*0310*/  IMAD.WIDE.U32 R8, R12, R8, c[0x0][0x180] ;  /* 0x000060000c087625 */ /* 0x000fc800078e0008 */
[----:B------:R-:W-:Y:S02]  /*0320*/  IMAD R19, R10, c[0x0][0x1a0], RZ ;  /* 0x000068000a137a24 */ /* 0x000fe400078e02ff */
[----:B------:R-:W-:Y:S02]  /*0330*/  IMAD R17, R13, UR11, R0 ;  /* 0x0000000b0d117c24 */ /* 0x000fe4000f8e0200 */
[----:B------:R-:W-:-:S03]  /*0340*/  IMAD R19, R12, UR11, R19 ;  /* 0x0000000b0c137c24 */ /* 0x000fc6000f8e0213 */
[----:B------:R-:W-:Y:S02]  /*0350*/  IADD3 R7, R7, R17, RZ ;  /* 0x0000001107077210 */ /* 0x000fe40007ffe0ff */
[----:B------:R-:W-:-:S03]  /*0360*/  IADD3 R9, R9, R19, RZ ;  /* 0x0000001309097210 */ /* 0x000fc60007ffe0ff */
[----:B------:R0:W2:Y:S04]  /*0370*/  LDG.E R16, [R6.64+0x4] ;  /* 0x0000040e06107981 */ /* 0x0000a8000c1e1900 */
[----:B------:R-:W2:Y:S04]  /*0380*/  LDG.E R19, [R8.64+0x4] ;  /* 0x0000040e08137981 */ /* 0x000ea8000c1e1900 */
[----:B------:R0:W3:Y:S04]  /*0390*/  LDG.E R17, [R6.64] ;  /* 0x0000000e06117981 */ /* 0x0000e8000c1e1900 */
[----:B------:R1:W3:Y:S04]  /*03a0*/  LDG.E R18, [R8.64] ;  /* 0x0000000e08127981 */ /* 0x0002e8000c1e1900 */
[----:B------:R0:W4:Y:S04]  /*03b0*/  LDG.E R25, [R6.64+0x8] ;  /* 0x0000080e06197981 */ /* 0x000128000c1e1900 */
[----:B------:R1:W4:Y:S01]  /*03c0*/  LDG.E R22, [R8.64+0x8] ;  /* 0x0000080e08167981 */ /* 0x000322000c1e1900 */
[----:B------:R-:W-:-:S02]  /*03d0*/  IMAD R0, R11, c[0x0][0x1d8], RZ ;  /* 0x000076000b007a24 */ /* 0x000fc400078e02ff */
[----:B------:R-:W-:Y:S02]  /*03e0*/  IMAD R23, R10, c[0x0][0x1d8], RZ ;  /* 0x000076000a177a24 */ /* 0x000fe400078e02ff */
[----:B------:R-:W-:-:S04]  /*03f0*/  IMAD.WIDE.U32 R4, R13, R2, c[0x0][0x1b8] ;  /* 0x00006e000d047625 */ /* 0x000fc800078e0002 */
[----:B------:R-:W-:-:S04]  /*0400*/  IMAD.WIDE.U32 R2, R12, R2, c[0x0][0x1b8] ;  /* 0x00006e000c027625 */ /* 0x000fc800078e0002 */
[----:B------:R-:W-:Y:S02]  /*0410*/  IMAD R21, R13, UR12, R0 ;  /* 0x0000000c0d157c24 */ /* 0x000fe4000f8e0200 */
[----:B------:R-:W-:-:S03]  /*0420*/  IMAD R23, R12, UR12, R23 ;  /* 0x0000000c0c177c24 */ /* 0x000fc6000f8e0217 */
        /* <DEDUP_REMOVED lines=8> */
[----:B0-----:R-:W-:Y:S01]  /*04b0*/  SHF.R.S32.HI R4, RZ, 0x1f, R14 ;  /* 0x0000001fff047819 */ /* 0x001fe2000001140e */
[----:B------:R-:W-:-:S04]  /*04c0*/  IMAD.MOV.U32 R5, RZ, RZ, c[0x0][0x280] ;  /* 0x0000a000ff057624 */ /* 0x000fc800078e00ff */
[C---:B-1----:R-:W-:Y:S02]  /*04d0*/  IMAD R3, R4.reuse, c[0x0][0x280], RZ ;  /* 0x0000a00004037a24 */ /* 0x042fe400078e02ff */
[----:B------:R-:W-:Y:S01]  /*04e0*/  IMAD R27, R4, c[0x0][0x248], RZ ;  /* 0x00009200041b7a24 */ /* 0x000fe200078e02ff */
[----:B------:R-:W-:Y:S01]  /*04f0*/  YIELD ;  /* 0x0000000000007946 */ /* 0x000fe20003800000 */
[C---:B------:R-:W-:Y:S02]  /*0500*/  IMAD R3, R14.reuse, UR8, R3 ;  /* 0x000000080e037c24 */ /* 0x040fe4000f8e0203 */
[----:B------:R-:W-:Y:S01]  /*0510*/  IMAD R27, R14, UR10, R27 ;  /* 0x0000000a0e1b7c24 */ /* 0x000fe2000f8e021b */
[----:B------:R-:W-:Y:S01]  /*0520*/  BSSY B0, `(.L_x_1908) ;  /* 0x0000020000007945 */ /* 0x000fe20003800000 */
[----:B--2---:R-:W-:-:S04]  /*0530*/  FADD R19, -R19, R16 ;  /* 0x0000001013137221 */ /* 0x004fc80000000100 */
[----:B------:R-:W-:Y:S01]  /*0540*/  FMUL R9, R19, R19 ;  /* 0x0000001313097220 */ /* 0x000fe20000400000 */
[----:B---3--:R-:W-:Y:S01]  /*0550*/  FADD R18, -R18, R17 ;  /* 0x0000001112127221 */ /* 0x008fe20000000100 */
[----:B----4-:R-:W-:-:S03]  /*0560*/  FADD R17, -R22, R25 ;  /* 0x0000001916117221 */ /* 0x010fc60000000100 */
[----:B------:R-:W-:-:S04]  /*0570*/  FFMA R22, R18, R18, R9 ;  /* 0x0000001212167223 */ /* 0x000fc80000000009 */
[----:B------:R-:W-:-:S05]  /*0580*/  FFMA R22, R17, R17, R22 ;  /* 0x0000001111167223 */ /* 0x000fca0000000016 */
[----:B------:R-:W-:Y:S01]  /*0590*/  IADD3 R8, R22, -0xd000000, RZ ;  /* 0xf300000016087810 */ /* 0x000fe20007ffe0ff */
[----:B------:R0:W1:Y:S03]  /*05a0*/  MUFU.RSQ R29, R22 ;  /* 0x00000016001d7308 */ /* 0x0000660000001400 */
[----:B------:R-:W-:Y:S01]  /*05b0*/  ISETP.GT.U32.AND P0, PT, R8, 0x727fffff, PT ;  /* 0x727fffff0800780c */ /* 0x000fe20003f04070 */
[----:B------:R-:W-:Y:S01]  /*05c0*/  IMAD R25, R4, c[0x0][0x2b8], RZ ;  /* 0x0000ae0004197a24 */ /* 0x000fe200078e02ff */
[----:B------:R-:W-:Y:S01]  /*05d0*/  MOV R9, c[0x0][0x248] ;  /* 0x0000920000097a02 */ /* 0x000fe20000000f00 */
[----:B------:R-:W-:-:S04]  /*05e0*/  IMAD.WIDE.U32 R4, R14, R5, c[0x0][0x260] ;  /* 0x000098000e047625 */ /* 0x000fc800078e0005 */
[----:B------:R-:W-:Y:S01]  /*05f0*/  IMAD.WIDE.U32 R8, R14, R9, c[0x0][0x228] ;  /* 0x00008a000e087625 */ /* 0x000fe200078e0009 */
[----:B-----5:R-:W-:Y:S01]  /*0600*/  FADD R16, -R6, R7 ;  /* 0x0000000706107221 */ /* 0x020fe20000000100 */
[----:B------:R-:W-:Y:S02]  /*0610*/  MOV R7, c[0x0][0x2b8] ;  /* 0x0000ae0000077a02 */ /* 0x000fe40000000f00 */
[----:B------:R-:W-:-:S03]  /*0620*/  IMAD R25, R14, UR9, R25 ;  /* 0x000000090e197c24 */ /* 0x000fc6000f8e0219 */
[----:B------:R-:W-:Y:S01]  /*0630*/  IMAD.WIDE.U32 R6, R14, R7, c[0x0][0x298] ;  /* 0x0000a6000e067625 */ /* 0x000fe200078e0007 */
[----:B------:R-:W-:Y:S01]  /*0640*/  IADD3 R27, R9, R27, RZ ;  /* 0x0000001b091b7210 */ /* 0x000fe20007ffe0ff */
[----:B------:R-:W-:Y:S01]  /*0650*/  FADD R20, -R23, R20 ;  /* 0x0000001417147221 */ /* 0x000fe20000000100 */
[----:B------:R-:W-:Y:S02]  /*0660*/  IADD3 R23, R5, R3, RZ ;  /* 0x0000000305177210 */ /* 0x000fe40007ffe0ff */
[----:B------:R-:W-:Y:S01]  /*0670*/  IADD3 R25, R7, R25, RZ ;  /* 0x0000001907197210 */ /* 0x000fe20007ffe0ff */
[----:B------:R-:W-:Y:S01]  /*0680*/  FADD R21, -R0, R21 ;  /* 0x0000001500157221 */ /* 0x000fe20000000100 */
[----:B------:R-:W-:Y:S05]  /*0690*/  @!P0 BRA `(.L_x_1909) ;  /* 0x0000004000008947 */ /* 0x000fea0003800000 */
[----:B01----:R-:W-:Y:S02]  /*06a0*/  MOV R26, 0x6c0 ;  /* 0x000006c0001a7802 */ /* 0x003fe40000000f00 */
[----:B------:R-:W-:Y:S05]  /*06b0*/  CALL.REL.NOINC `($__internal_57_$__cuda_sm20_sqrt_rn_f32_slowpath) ;  /* 0x0000075000007944 */ /* 0x000fea0003c00000 */
[----:B------:R-:W-:Y:S01]  /*06c0*/  MOV R0, R22 ;  /* 0x0000001600007202 */ /* 0x000fe20000000f00 */
[----:B------:R-:W-:Y:S05]  /*06d0*/  BRA `(.L_x_1910) ;  /* 0x0000004000007947 */ /* 0x000fea0003800000 */
.L_x_1909:
[----:B01----:R-:W-:Y:S01]  /*06e0*/  FMUL.FTZ R3, R22, R29 ;  /* 0x0000001d16037220 */ /* 0x003fe20000410000 */
[----:B------:R-:W-:-:S03]  /*06f0*/  FMUL.FTZ R2, R29, 0.5 ;  /* 0x3f0000001d027820 */ /* 0x000fc60000410000 */
[----:B------:R-:W-:-:S04]  /*0700*/  FFMA R0, -R3, R3, R22 ;  /* 0x0000000303007223 */ /* 0x000fc80000000116 */
[----:B------:R-:W-:Y:S02]  /*0710*/  FFMA R0, R0, R2, R3 ;  /* 0x0000000200007223 */ /* 0x000fe40000000003 */
.L_x_1910:
[----:B------:R-:W-:Y:S05]  /*0720*/  BSYNC B0 ;  /* 0x0000000000007941 */ /* 0x000fea0003800000 */
.L_x_1908:
[----:B------:R-:W-:Y:S01]  /*0730*/  IADD3 R2, R0, 0x1800000, RZ ;  /* 0x0180000000027810 */ /* 0x000fe20007ffe0ff */
[----:B------:R-:W-:Y:S03]  /*0740*/  BSSY B0, `(.L_x_1911) ;  /* 0x000000c000007945 */ /* 0x000fe60003800000 */
[----:B------:R-:W-:-:S04]  /*0750*/  LOP3.LUT R2, R2, 0x7f800000, RZ, 0xc0, !PT ;  /* 0x7f80000002027812 */ /* 0x000fc800078ec0ff */
[----:B------:R-:W-:-:S13]  /*0760*/  ISETP.GT.U32.AND P0, PT, R2, 0x1ffffff, PT ;  /* 0x01ffffff0200780c */ /* 0x000fda0003f04070 */
[----:B------:R-:W-:Y:S05]  /*0770*/  @P0 BRA `(.L_x_1912) ;  /* 0x0000004000000947 */ /* 0x000fea0003800000 */
[----:B------:R-:W-:Y:S02]  /*0780*/  MOV R22, 0x7a0 ;  /* 0x000007a000167802 */ /* 0x000fe40000000f00 */
[----:B------:R-:W-:Y:S05]  /*0790*/  CALL.REL.NOINC `($__internal_56_$__cuda_sm20_rcp_rn_f32_slowpath) ;  /* 0x0000031000007944 */ /* 0x000fea0003c00000 */
[----:B------:R-:W-:Y:S01]  /*07a0*/  MOV R2, R24 ;  /* 0x0000001800027202 */ /* 0x000fe20000000f00 */
[----:B------:R-:W-:Y:S05]  /*07b0*/  BRA `(.L_x_1913) ;  /* 0x0000004000007947 */ /* 0x000fea0003800000 */
.L_x_1912:
[----:B------:R-:W0:Y:S02]  /*07c0*/  MUFU.RCP R3, R0 ;  /* 0x0000000000037308 */ /* 0x000e240000001000 */
[----:B0-----:R-:W-:-:S04]  /*07d0*/  FFMA R2, R3, R0, -1 ;  /* 0xbf80000003027423 */ /* 0x001fc80000000000 */
[----:B------:R-:W-:-:S04]  /*07e0*/  FADD.FTZ R2, -R2, -RZ ;  /* 0x800000ff02027221 */ /* 0x000fc80000010100 */
[----:B------:R-:W-:Y:S02]  /*07f0*/  FFMA R2, R3, R2, R3 ;  /* 0x0000000203027223 */ /* 0x000fe40000000003 */
.L_x_1913:
[----:B------:R-:W-:Y:S05]  /*0800*/  BSYNC B0 ;  /* 0x0000000000007941 */ /* 0x000fea0003800000 */
.L_x_1911:
[----:B------:R-:W-:Y:S01]  /*0810*/  MOV R9, R27 ;  /* 0x0000001b00097202 */ /* 0x000fe20000000f00 */
[----:B------:R-:W-:Y:S01]  /*0820*/  IMAD.MOV.U32 R24, RZ, RZ, R6 ;  /* 0x000000ffff187224 */ /* 0x000fe200078e0006 */
[----:B------:R-:W-:-:S04]  /*0830*/  MOV R22, R4 ;  /* 0x0000000400167202 */ /* 0x000fc80000000f00 */
[----:B------:R-:W2:Y:S04]  /*0840*/  LDG.E R9, [R8.64] ;  /* 0x0000000e08097981 */ /* 0x000ea8000c1e1900 */
[----:B------:R-:W3:Y:S04]  /*0850*/  LDG.E R25, [R24.64] ;  /* 0x0000000e18197981 */ /* 0x000ee8000c1e1900 */
[----:B------:R-:W4:Y:S01]  /*0860*/  LDG.E R23, [R22.64] ;  /* 0x0000000e16177981 */ /* 0x000f22000c1e1900 */
[-C--:B------:R-:W-:Y:S01]  /*0870*/  FMUL R19, R19, R2.reuse ;  /* 0x0000000213137220 */ /* 0x080fe20000400000 */
[-C--:B------:R-:W-:Y:S01]  /*0880*/  FMUL R7, R18, R2.reuse ;  /* 0x0000000212077220 */ /* 0x080fe20000400000 */
[----:B------:R-:W-:Y:S01]  /*0890*/  FMUL R6, R17, R2 ;  /* 0x0000000211067220 */ /* 0x000fe20000400000 */
[----:B------:R-:W-:Y:S01]  /*08a0*/  IMAD R2, R11, c[0x0][0x2f0], RZ ;  /* 0x0000bc000b027a24 */ /* 0x000fe200078e02ff */
[----:B------:R-:W-:Y:S01]  /*08b0*/  FMUL R3, R20, R19 ;  /* 0x0000001314037220 */ /* 0x000fe20000400000 */
[----:B------:R-:W-:Y:S01]  /*08c0*/  MOV R4, c[0x0][0x2f0] ;  /* 0x0000bc0000047a02 */ /* 0x000fe20000000f00 */
[----:B------:R-:W-:-:S02]  /*08d0*/  IMAD R5, R10, c[0x0][0x2f0], RZ ;  /* 0x0000bc000a057a24 */ /* 0x000fc400078e02ff */
[----:B------:R-:W-:Y:S01]  /*08e0*/  FFMA R16, R16, R7, R3 ;  /* 0x0000000710107223 */ /* 0x000fe20000000003 */
[----:B------:R-:W-:Y:S01]  /*08f0*/  IADD3 R14, P0, R14, UR6, RZ ;  /* 0x000000060e0e7c10 */ /* 0x000fe2000ff1e0ff */
[----:B------:R-:W-:Y:S02]  /*0900*/  IMAD R11, R13, UR13, R2 ;  /* 0x0000000d0d0b7c24 */ /* 0x000fe4000f8e0202 */
[----:B------:R-:W-:Y:S01]  /*0910*/  FFMA R16, R21, R6, R16 ;  /* 0x0000000615107223 */ /* 0x000fe20000000010 */
[----:B------:R-:W-:Y:S01]  /*0920*/  IADD3.X R15, R15, UR4, RZ, P0, !PT ;  /* 0x000000040f0f7c10 */ /* 0x000fe200087fe4ff */
[----:B------:R-:W-:Y:S01]  /*0930*/  IMAD R17, R12, UR13, R5 ;  /* 0x0000000d0c117c24 */ /* 0x000fe2000f8e0205 */
[----:B------:R-:W-:-:S04]  /*0940*/  ISETP.GE.U32.AND P0, PT, R14, c[0x0][0x178], PT ;  /* 0x00005e000e007a0c */ /* 0x000fc80003f06070 */
[----:B------:R-:W-:Y:S01]  /*0950*/  ISETP.GE.U32.AND.EX P0, PT, R15, c[0x0][0x17c], PT, P0 ;  /* 0x00005f000f007a0c */ /* 0x000fe20003f06100 */
[----:B0-2---:R-:W-:Y:S01]  /*0960*/  FADD R0, -R9, R0 ;  /* 0x0000000009007221 */ /* 0x005fe20000000100 */
[----:B---3--:R-:W-:-:S04]  /*0970*/  FMUL R3, R16, R25 ;  /* 0x0000001910037220 */ /* 0x008fc80000400000 */
[----:B----4-:R-:W-:Y:S01]  /*0980*/  FFMA R0, R0, R23, R3 ;  /* 0x0000001700007223 */ /* 0x010fe20000000003 */
[----:B------:R-:W-:-:S03]  /*0990*/  IMAD.WIDE.U32 R2, R13, R4, c[0x0][0x2d0] ;  /* 0x0000b4000d027625 */ /* 0x000fc600078e0004 */
[----:B------:R-:W-:Y:S01]  /*09a0*/  FMUL R7, R7, R0 ;  /* 0x0000000007077220 */ /* 0x000fe20000400000 */
[----:B------:R-:W-:Y:S01]  /*09b0*/  IMAD.WIDE.U32 R4, R12, R4, c[0x0][0x2d0] ;  /* 0x0000b4000c047625 */ /* 0x000fe200078e0004 */
[-C--:B------:R-:W-:Y:S01]  /*09c0*/  FMUL R19, R19, R0.reuse ;  /* 0x0000000013137220 */ /* 0x080fe20000400000 */
[----:B------:R-:W-:Y:S01]  /*09d0*/  FMUL R9, R6, R0 ;  /* 0x0000000006097220 */ /* 0x000fe20000400000 */
[----:B------:R-:W-:Y:S01]  /*09e0*/  IADD3 R3, R3, R11, RZ ;  /* 0x0000000b03037210 */ /* 0x000fe20007ffe0ff */
[----:B------:R-:W-:Y:S01]  /*09f0*/  FADD R11, -R7, -RZ ;  /* 0x800000ff070b7221 */ /* 0x000fe20000000100 */
[----:B------:R-:W-:Y:S01]  /*0a00*/  IADD3 R5, R5, R17, RZ ;  /* 0x0000001105057210 */ /* 0x000fe20007ffe0ff */
[----:B------:R-:W-:Y:S01]  /*0a10*/  FADD R13, -R19, -RZ ;  /* 0x800000ff130d7221 */ /* 0x000fe20000000100 */
[----:B------:R-:W-:Y:S02]  /*0a20*/  FADD R17, -R9, -RZ ;  /* 0x800000ff09117221 */ /* 0x000fe40000000100 */
[----:B------:R0:W-:Y:S04]  /*0a30*/  RED.E.ADD.F32.FTZ.RN.STRONG.GPU [R2.64], R11 ;  /* 0x0000000b0200798e */ /* 0x0001e8000c10e78e */
[----:B------:R0:W-:Y:S04]  /*0a40*/  RED.E.ADD.F32.FTZ.RN.STRONG.GPU [R2.64+0x4], R13 ;  /* 0x0000040d0200798e */ /* 0x0001e8000c10e78e */
[----:B------:R0:W-:Y:S04]  /*0a50*/  RED.E.ADD.F32.FTZ.RN.STRONG.GPU [R2.64+0x8], R17 ;  /* 0x000008110200798e */ /* 0x0001e8000c10e78e */
[----:B------:R0:W-:Y:S04]  /*0a60*/  RED.E.ADD.F32.FTZ.RN.STRONG.GPU [R4.64], R7 ;  /* 0x000000070400798e */ /* 0x0001e8000c10e78e */
[----:B------:R0:W-:Y:S04]  /*0a70*/  RED.E.ADD.F32.FTZ.RN.STRONG.GPU [R4.64+0x4], R19 ;  /* 0x000004130400798e */ /* 0x0001e8000c10e78e */
[----:B------:R0:W-:Y:S01]  /*0a80*/  RED.E.ADD.F32.FTZ.RN.STRONG.GPU [R4.64+0x8], R9 ;  /* 0x000008090400798e */ /* 0x0001e2000c10e78e */
[----:B------:R-:W-:Y:S05]  /*0a90*/  @!P0 BRA `(.L_x_1914) ;  /* 0xfffff72000008947 */ /* 0x000fea000383ffff */
[----:B------:R-:W-:Y:S05]  /*0aa0*/  EXIT ;  /* 0x000000000000794d */ /* 0x000fea0003800000 */
        .weak           $__internal_56_$__cuda_sm20_rcp_rn_f32_slowpath
        .type           $__internal_56_$__cuda_sm20_rcp_rn_f32_slowpath,@function
        .size           $__internal_56_$__cuda_sm20_rcp_rn_f32_slowpath,($__internal_57_$__cuda_sm20_sqrt_rn_f32_slowpath - $__internal_56_$__cuda_sm20_rcp_rn_f32_slowpath)
$__internal_56_$__cuda_sm20_rcp_rn_f32_slowpath:
        /* <DEDUP_REMOVED lines=15> */
.L_x_1916:
        /* <DEDUP_REMOVED lines=24> */
[----:B------:R-:W-:-:S05]  /*0d20*/  SEL R3, RZ, 0x1, !P0 ;  /* 0x00000001ff037807 */ /* 0x000fca0004000000 */
[----:B------:R-:W-:-:S05]  /*0d30*/  IMAD.MOV R3, RZ, RZ, -R3 ;  /* 0x000000ffff037224 */ /* 0x000fca00078e0a03 */
[----:B------:R-:W-:Y:S02]  /*0d40*/  ISETP.GE.AND P0, PT, R3, RZ, PT ;  /* 0x000000ff0300720c */ /* 0x000fe40003f06270 */
[----:B------:R-:W-:-:S04]  /*0d50*/  IADD3 R3, R2, -0xfc, RZ ;  /* 0xffffff0402037810 */ /* 0x000fc80007ffe0ff */
[----:B------:R-:W-:-:S07]  /*0d60*/  SHF.R.U32.HI R3, RZ, R3, R26 ;  /* 0x00000003ff037219 */ /* 0x000fce000001161a */
[----:B------:R-:W-:-:S04]  /*0d70*/  @!P0 IADD3 R3, R3, 0x1, RZ ;  /* 0x0000000103038810 */ /* 0x000fc80007ffe0ff */
[----:B------:R-:W-:-:S04]  /*0d80*/  @!P1 SHF.L.U32 R3, R3, 0x1, RZ ;  /* 0x0000000103039819 */ /* 0x000fc800000006ff */
[----:B------:R-:W-:Y:S01]  /*0d90*/  LOP3.LUT R3, R3, 0x80000000, R0, 0xf8, !PT ;  /* 0x8000000003037812 */ /* 0x000fe200078ef800 */
[----:B------:R-:W-:Y:S05]  /*0da0*/  BRA `(.L_x_1917) ;  /* 0x0000001000007947 */ /* 0x000fea0003800000 */
.L_x_1918:
[----:B------:R0:W1:Y:S02]  /*0db0*/  MUFU.RCP R3, R0 ;  /* 0x0000000000037308 */ /* 0x0000640000001000 */
.L_x_1917:
[----:B------:R-:W-:Y:S05]  /*0dc0*/  BSYNC B1 ;  /* 0x0000000000017941 */ /* 0x000fea0003800000 */
.L_x_1915:
[----:B-1----:R-:W-:Y:S02]  /*0dd0*/  MOV R24, R3 ;  /* 0x0000000300187202 */ /* 0x002fe40000000f00 */
[----:B------:R-:W-:Y:S02]  /*0de0*/  MOV R2, R22 ;  /* 0x0000001600027202 */ /* 0x000fe40000000f00 */
[----:B------:R-:W-:-:S04]  /*0df0*/  MOV R3, 0x0 ;  /* 0x0000000000037802 */ /* 0x000fc80000000f00 */
[----:B------:R-:W-:Y:S05]  /*0e00*/  RET.REL.NODEC R2 `(eval_springs_cuda_kernel_forward) ;  /* 0xfffff1f002007950 */ /* 0x000fea0003c3ffff */
        .weak           $__internal_57_$__cuda_sm20_sqrt_rn_f32_slowpath
        .type           $__internal_57_$__cuda_sm20_sqrt_rn_f32_slowpath,@function
        .size           $__internal_57_$__cuda_sm20_sqrt_rn_f32_slowpath,(.L_x_2053 - $__internal_57_$__cuda_sm20_sqrt_rn_f32_slowpath)
$__internal_57_$__cuda_sm20_sqrt_rn_f32_slowpath:
        /* <DEDUP_REMOVED lines=19> */
.L_x_1919:
[----:B------:R-:W-:Y:S02]  /*0f40*/  MOV R2, R26 ;  /* 0x0000001a00027202 */ /* 0x000fe40000000f00 */
[----:B------:R-:W-:-:S04]  /*0f50*/  MOV R3, 0x0 ;  /* 0x0000000000037802 */ /* 0x000fc80000000f00 */
[----:B------:R-:W-:Y:S05]  /*0f60*/  RET.REL.NODEC R2 `(eval_springs_cuda_kernel_forward) ;  /* 0xfffff09002007950 */ /* 0x000fea0003c3ffff */
.L_x_1920:
        /* <DEDUP_REMOVED lines=9> */
.L_x_2053:


//--------------------- .text.integrate_bodies_cuda_kernel_backward --------------------------
	.section	.text.integrate_bodies_cuda_kernel_backward,"ax",@progbits
	.sectioninfo	@"SHI_REGISTERS=127"
	.align	128
        .global         integrate_bodies_cuda_kernel_backward
        .type           integrate_bodies_cuda_kernel_backward,@function
        .size           integrate_bodies_cuda_kernel_backward,(.L_x_2055 - integrate_bodies_cuda_kernel_backward)
        .other          integrate_bodies_cuda_kernel_backward,@"STO_CUDA_ENTRY STV_DEFAULT"
integrate_bodies_cuda_kernel_backward:
.text.integrate_bodies_cuda_kernel_backward:
        /* <DEDUP_REMOVED lines=9> */
[----:B------:R-:W-:Y:S02]  /*0090*/  USHF.R.S32.HI UR5, URZ, 0x1f, UR5 ;  /* 0x0000001f3f057899 */ /* 0x000fe40008011405 */
[----:B------:R-:W-:Y:S02]  /*00a0*/  ULDC.64 UR6, c[0x0][0x118] ;  /* 0x0000460000067ab9 */ /* 0x000fe40000000a00 */
.L_x_1956:
[----:B------:R-:W-:Y:S02]  /*00b0*/  SHF.R.S32.HI R51, RZ, 0x1f, R18 ;  /* 0x0000001fff337819 */ /* 0x000fe40000011412 */
[----:B0-----:R-:W-:Y:S02]  /*00c0*/  MOV R9, c[0x0][0x1a0] ;  /* 0x0000680000097a02 */ /* 0x001fe40000000f00 */
[----:B------:R-:W-:Y:S01]  /*00d0*/  MOV R11, c[0x0][0x1d8] ;  /* 0x00007600000b7a02 */ /* 0x000fe20000000f00 */
[C---:B------:R-:W-:Y:S01]  /*00e0*/  IMAD R0, R51.reuse, c[0x0][0x1a0], RZ ;  /* 0x0000680033007a24 */ /* 0x040fe200078e02ff */
[----:B------:R-:W-:Y:S01]  /*00f0*/  SHF.R.S32.HI R3, RZ, 0x1f, R9 ;  /* 0x0000001fff037819 */ /* 0x000fe20000011409 */
[----:B------:R-:W-:Y:S01]  /*0100*/  IMAD R4, R51, c[0x0][0x1d8], RZ ;  /* 0x0000760033047a24 */ /* 0x000fe200078e02ff */
[----:B------:R-:W-:-:S03]  /*0110*/  SHF.R.S32.HI R5, RZ, 0x1f, R11 ;  /* 0x0000001fff057819 */ /* 0x000fc6000001140b */
[----:B------:R-:W-:Y:S02]  /*0120*/  IMAD R7, R3, R18, R0 ;  /* 0x0000001203077224 */ /* 0x000fe400078e0200 */
[----:B------:R-:W-:-:S04]  /*0130*/  IMAD.WIDE.U32 R2, R18, R9, c[0x0][0x180] ;  /* 0x0000600012027625 */ /* 0x000fc800078e0009 */
[----:B------:R-:W-:Y:S01]  /*0140*/  IMAD R9, R5, R18, R4 ;  /* 0x0000001205097224 */ /* 0x000fe200078e0204 */
[----:B------:R-:W-:Y:S01]  /*0150*/  IADD3 R3, R3, R7, RZ ;  /* 0x0000000703037210 */ /* 0x000fe20007ffe0ff */
[----:B------:R-:W-:Y:S01]  /*0160*/  IMAD.WIDE.U32 R4, R18, R11, c[0x0][0x1b8] ;  /* 0x00006e0012047625 */ /* 0x000fe200078e000b */
[----:B------:R-:W-:-:S03]  /*0170*/  MOV R11, c[0x0][0x210] ;  /* 0x00008400000b7a02 */ /* 0x000fc60000000f00 */
[----:B------:R0:W2:Y:S01]  /*0180*/  LDG.E R87, [R2.64+0x10] ;  /* 0x0000100602577981 */ /* 0x0000a2000c1e1900 */
[----:B------:R-:W-:Y:S01]  /*0190*/  IADD3 R5, R5, R9, RZ ;  /* 0x0000000905057210 */ /* 0x000fe20007ffe0ff */
[----:B------:R-:W-:Y:S01]  /*01a0*/  IMAD R0, R51, c[0x0][0x210], RZ ;  /* 0x0000840033007a24 */ /* 0x000fe200078e02ff */
[----:B------:R-:W-:Y:S01]  /*01b0*/  SHF.R.S32.HI R7, RZ, 0x1f, R11 ;  /* 0x0000001fff077819 */ /* 0x000fe2000001140b */
[----:B------:R0:W3:Y:S04]  /*01c0*/  LDG.E R67, [R2.64+0x14] ;  /* 0x0000140602437981 */ /* 0x0000e8000c1e1900 */
[----:B------:R1:W2:Y:S04]  /*01d0*/  LDG.E R12, [R4.64] ;  /* 0x00000006040c7981 */ /* 0x0002a8000c1e1900 */
[----:B------:R1:W3:Y:S04]  /*01e0*/  LDG.E R14, [R4.64+0x4] ;  /* 0x00000406040e7981 */ /* 0x0002e8000c1e1900 */
[----:B------:R0:W4:Y:S04]  /*01f0*/  LDG.E R16, [R2.64+0xc] ;  /* 0x00000c0602107981 */ /* 0x000128000c1e1900 */
[----:B------:R1:W4:Y:S01]  /*0200*/  LDG.E R50, [R4.64+0x8] ;  /* 0x0000080604327981 */ /* 0x000322000c1e1900 */
[----:B------:R-:W-:-:S02]  /*0210*/  IMAD R7, R7, R18, R0 ;  /* 0x0000001207077224 */ /* 0x000fc400078e0200 */
[----:B------:R-:W-:Y:S01]  /*0220*/  IMAD.WIDE.U32 R8, R18, R11, c[0x0][0x1f0] ;  /* 0x00007c0012087625 */ /* 0x000fe200078e000b */
[----:B------:R0:W4:Y:S04]  /*0230*/  LDG.E R65, [R2.64+0x18] ;  /* 0x0000180602417981 */ /* 0x000128000c1e1900 */
[----:B------:R-:W-:Y:S02]  /*0240*/  IADD3 R9, R9, R7, RZ ;  /* 0x0000000709097210 */ /* 0x000fe40007ffe0ff */
[----:B------:R-:W-:-:S03]  /*0250*/  MOV R11, c[0x0][0x2b8] ;  /* 0x0000ae00000b7a02 */ /* 0x000fc60000000f00 */
[----:B------:R1:W4:Y:S01]  /*0260*/  LDG.E R46, [R8.64+0x4] ;  /* 0x00000406082e7981 */ /* 0x000322000c1e1900 */
[----:B------:R-:W-:Y:S01]  /*0270*/  SHF.R.S32.HI R7, RZ, 0x1f, R11 ;  /* 0x0000001fff077819 */ /* 0x000fe2000001140b */
[----:B------:R-:W-:Y:S02]  /*0280*/  IMAD R0, R51, c[0x0][0x2b8], RZ ;  /* 0x0000ae0033007a24 */ /* 0x000fe400078e02ff */
[----:B------:R1:W4:Y:S01]  /*0290*/  LDG.E R48, [R8.64+0x8] ;  /* 0x0000080608307981 */ /* 0x000322000c1e1900 */
[----:B0-----:R-:W-:-:S03]  /*02a0*/  IMAD.WIDE.U32 R2, R18, R11, c[0x0][0x298] ;  /* 0x0000a60012027625 */ /* 0x001fc600078e000b */
[----:B------:R0:W4:Y:S01]  /*02b0*/  LDG.E R52, [R8.64] ;  /* 0x0000000608347981 */ /* 0x000122000c1e1900 */
[----:B------:R-:W-:Y:S02]  /*02c0*/  IMAD R7, R7, R18, R0 ;  /* 0x0000001207077224 */ /* 0x000fe400078e0200 */
[----:B------:R-:W-:Y:S01]  /*02d0*/  IMAD R13, R51, c[0x0][0x248], RZ ;  /* 0x00009200330d7a24 */ /* 0x000fe200078e02ff */
[----:B------:R0:W5:Y:S02]  /*02e0*/  LDG.E R69, [R8.64+0xc] ;  /* 0x00000c0608457981 */ /* 0x000164000c1e1900 */
[----:B------:R-:W-:Y:S02]  /*02f0*/  IADD3 R3, R3, R7, RZ ;  /* 0x0000000703037210 */ /* 0x000fe40007ffe0ff */
[----:B------:R0:W5:Y:S04]  /*0300*/  LDG.E R66, [R8.64+0x10] ;  /* 0x0000100608427981 */ /* 0x000168000c1e1900 */
[----:B------:R0:W4:Y:S01]  /*0310*/  LDG.E R22, [R2.64+0x1c] ;  /* 0x00001c0602167981 */ /* 0x000122000c1e1900 */
[----:B------:R-:W-:-:S03]  /*0320*/  MOV R11, c[0x0][0x328] ;  /* 0x0000ca00000b7a02 */ /* 0x000fc60000000f00 */
[----:B------:R0:W4:Y:S04]  /*0330*/  LDG.E R26, [R2.64+0x4] ;  /* 0x00000406021a7981 */ /* 0x000128000c1e1900 */
[----:B------:R0:W4:Y:S04]  /*0340*/  LDG.E R28, [R2.64+0x10] ;  /* 0x00001006021c7981 */ /* 0x000128000c1e1900 */
[----:B------:R0:W4:Y:S01]  /*0350*/  LDG.E R23, [R2.64+0x18] ;  /* 0x0000180602177981 */ /* 0x000122000c1e1900 */
[----:B-1----:R-:W-:Y:S01]  /*0360*/  SHF.R.S32.HI R5, RZ, 0x1f, R11 ;  /* 0x0000001fff057819 */ /* 0x002fe2000001140b */
[----:B------:R-:W-:-:S02]  /*0370*/  IMAD R0, R51, c[0x0][0x328], RZ ;  /* 0x0000ca0033007a24 */ /* 0x000fc400078e02ff */
[----:B------:R0:W4:Y:S04]  /*0380*/  LDG.E R30, [R2.64] ;  /* 0x00000006021e7981 */ /* 0x000128000c1e1900 */
[----:B------:R0:W4:Y:S04]  /*0390*/  LDG.E R29, [R2.64+0xc] ;  /* 0x00000c06021d7981 */ /* 0x000128000c1e1900 */
[----:B------:R0:W4:Y:S01]  /*03a0*/  LDG.E R21, [R2.64+0x20] ;  /* 0x0000200602157981 */ /* 0x000122000c1e1900 */
[----:B------:R-:W-:-:S03]  /*03b0*/  IMAD R7, R5, R18, R0 ;  /* 0x0000001205077224 */ /* 0x000fc600078e0200 */
[----:B------:R0:W4:Y:S01]  /*03c0*/  LDG.E R24, [R2.64+0x8] ;  /* 0x0000080602187981 */ /* 0x000122000c1e1900 */
[----:B------:R-:W-:-:S03]  /*03d0*/  IMAD.WIDE.U32 R4, R18, R11, c[0x0][0x308] ;  /* 0x0000c20012047625 */ /* 0x000fc600078e000b */
[----:B------:R0:W4:Y:S02]  /*03e0*/  LDG.E R27, [R2.64+0x14] ;  /* 0x00001406021b7981 */ /* 0x000124000c1e1900 */
[----:B------:R-:W-:Y:S02]  /*03f0*/  IADD3 R5, R5, R7, RZ ;  /* 0x0000000705057210 */ /* 0x000fe40007ffe0ff */
[----:B------:R1:W5:Y:S04]  /*0400*/  LDG.E R63, [R8.64+0x14] ;  /* 0x00001406083f7981 */ /* 0x000368000c1e1900 */
[----:B------:R2:W4:Y:S04]  /*0410*/  LDG.E R41, [R4.64+0x10] ;  /* 0x0000100604297981 */ /* 0x000528000c1e1900 */
[----:B------:R2:W4:Y:S04]  /*0420*/  LDG.E R36, [R4.64+0x4] ;  /* 0x0000040604247981 */ /* 0x000528000c1e1900 */
[----:B------:R2:W4:Y:S04]  /*0430*/  LDG.E R39, [R4.64+0x1c] ;  /* 0x00001c0604277981 */ /* 0x000528000c1e1900 */
[----:B------:R2:W4:Y:S04]  /*0440*/  LDG.E R43, [R4.64+0xc] ;  /* 0x00000c06042b7981 */ /* 0x000528000c1e1900 */
[----:B------:R2:W4:Y:S04]  /*0450*/  LDG.E R17, [R4.64] ;  /* 0x0000000604117981 */ /* 0x000528000c1e1900 */
[----:B------:R2:W4:Y:S04]  /*0460*/  LDG.E R40, [R4.64+0x18] ;  /* 0x0000180604287981 */ /* 0x000528000c1e1900 */
[----:B------:R2:W4:Y:S04]  /*0470*/  LDG.E R44, [R4.64+0x14] ;  /* 0x00001406042c7981 */ /* 0x000528000c1e1900 */
[----:B------:R2:W4:Y:S04]  /*0480*/  LDG.E R42, [R4.64+0x8] ;  /* 0x00000806042a7981 */ /* 0x000528000c1e1900 */
[----:B------:R2:W4:Y:S01]  /*0490*/  LDG.E R38, [R4.64+0x20] ;  /* 0x0000200604267981 */ /* 0x000522000c1e1900 */
[----:B0-----:R-:W-:-:S02]  /*04a0*/  MOV R2, c[0x0][0x248] ;  /* 0x0000920000027a02 */ /* 0x001fc40000000f00 */
[----:B------:R-:W-:Y:S02]  /*04b0*/  MOV R7, c[0x0][0x2f0] ;  /* 0x0000bc0000077a02 */ /* 0x000fe40000000f00 */
[----:B------:R-:W-:Y:S01]  /*04c0*/  SHF.R.S32.HI R2, RZ, 0x1f, R2 ;  /* 0x0000001fff027819 */ /* 0x000fe20000011402 */
[----:B------:R-:W-:Y:S01]  /*04d0*/  IMAD R0, R51, c[0x0][0x2f0], RZ ;  /* 0x0000bc0033007a24 */ /* 0x000fe200078e02ff */
[----:B------:R-:W-:Y:S01]  /*04e0*/  SHF.R.S32.HI R3, RZ, 0x1f, R7 ;  /* 0x0000001fff037819 */ /* 0x000fe20000011407 */
[----:B------:R-:W-:-:S04]  /*04f0*/  IMAD.WIDE.U32 R10, R18, c[0x0][0x248], RZ ;  /* 0x00009200120a7a25 */ /* 0x000fc800078e00ff */
[-C--:B------:R-:W-:Y:S02]  /*0500*/  IMAD R13, R2, R18.reuse, R13 ;  /* 0x00000012020d7224 */ /* 0x080fe400078e020d */
[----:B------:R-:W-:Y:S02]  /*0510*/  IMAD R3, R3, R18, R0 ;  /* 0x0000001203037224 */ /* 0x000fe400078e0200 */
[----:B------:R-:W-:Y:S01]  /*0520*/  IMAD.WIDE.U32 R6, R18, R7, c[0x0][0x2d0] ;  /* 0x0000b40012067625 */ /* 0x000fe200078e0007 */
[----:B------:R-:W-:Y:S02]  /*0530*/  IADD3 R2, P0, R10, c[0x0][0x228], RZ ;  /* 0x00008a000a027a10 */ /* 0x000fe40007f1e0ff */
[----:B------:R-:W-:Y:S02]  /*0540*/  IADD3 R20, R11, R13, RZ ;  /* 0x0000000d0b147210 */ /* 0x000fe40007ffe0ff */
[----:B------:R-:W-:Y:S02]  /*0550*/  IADD3 R7, R7, R3, RZ ;  /* 0x0000000307077210 */ /* 0x000fe40007ffe0ff */
[----:B------:R-:W-:-:S04]  /*0560*/  IADD3.X R3, R20, c[0x0][0x22c], RZ, P0, !PT ;  /* 0x00008b0014037a10 */ /* 0x000fc800007fe4ff */
[----:B------:R0:W5:Y:S04]  /*0570*/  LDG.E R7, [R6.64] ;  /* 0x0000000606077981 */ /* 0x000168000c1e1900 */
[----:B------:R0:W5:Y:S04]  /*0580*/  LDG.E R68, [R2.64] ;  /* 0x0000000602447981 */ /* 0x000168000c1e1900 */
[----:B------:R0:W5:Y:S04]  /*0590*/  LDG.E R70, [R2.64+0x4] ;  /* 0x0000040602467981 */ /* 0x000168000c1e1900 */
[----:B------:R0:W5:Y:S01]  /*05a0*/  LDG.E R71, [R2.64+0x8] ;  /* 0x0000080602477981 */ /* 0x000162000c1e1900 */
[----:B--2---:R-:W-:Y:S01]  /*05b0*/  FMUL R5, R12, R87 ;  /* 0x000000570c057220 */ /* 0x004fe20000400000 */
[----:B---3--:R-:W-:-:S03]  /*05c0*/  FMUL R0, R14, R67 ;  /* 0x000000430e007220 */ /* 0x008fc60000400000 */
[----:B----4-:R-:W-:Y:S01]  /*05d0*/  FFMA R32, R16, R14, -R5 ;  /* 0x0000000e10207223 */ /* 0x010fe20000000805 */
[----:B------:R-:W-:Y:S01]  /*05e0*/  FMUL R5, R14, R87 ;  /* 0x000000570e057220 */ /* 0x000fe20000400000 */
[----:B------:R-:W-:-:S03]  /*05f0*/  FFMA R0, R87, R50, -R0 ;  /* 0x0000003257007223 */ /* 0x000fc60000000800 */
[----:B------:R-:W-:Y:S01]  /*0600*/  FFMA R5, R12, R16, R5 ;  /* 0x000000100c057223 */ /* 0x000fe20000000005 */
[----:B------:R-:W-:Y:S01]  /*0610*/  FMUL R4, R16, R50 ;  /* 0x0000003210047220 */ /* 0x000fe20000400000 */
[C---:B-1----:R-:W-:Y:S02]  /*0620*/  FMUL R9, R65.reuse, R0 ;  /* 0x0000000041097220 */ /* 0x042fe40000400000 */
[-C--:B------:R-:W-:Y:S01]  /*0630*/  FFMA R5, R50, R67.reuse, R5 ;  /* 0x0000004332057223 */ /* 0x080fe20000000005 */
[C---:B0-----:R-:W-:Y:S01]  /*0640*/  FMUL R6, R65.reuse, R32 ;  /* 0x0000002041067220 */ /* 0x041fe20000400000 */
[C---:B------:R-:W-:Y:S01]  /*0650*/  FFMA R3, R65.reuse, R0, R9 ;  /* 0x0000000041037223 */ /* 0x040fe20000000009 */
[----:B------:R-:W-:Y:S01]  /*0660*/  FADD R0, R65, R65 ;  /* 0x0000004141007221 */ /* 0x000fe20000000000 */
[----:B------:R-:W-:Y:S01]  /*0670*/  FFMA R4, R12, R67, -R4 ;  /* 0x000000430c047223 */ /* 0x000fe20000000804 */
[----:B------:R-:W-:Y:S01]  /*0680*/  FADD R2, R5, R5 ;  /* 0x0000000505027221 */ /* 0x000fe20000000000 */
[C---:B------:R-:W-:Y:S01]  /*0690*/  FFMA R15, R65.reuse, R32, R6 ;  /* 0x00000020410f7223 */ /* 0x040fe20000000006 */
[C---:B------:R-:W-:Y:S01]  /*06a0*/  FFMA R9, R65.reuse, R0, -1 ;  /* 0xbf80000041097423 */ /* 0x040fe20000000000 */
[----:B------:R-:W-:Y:S01]  /*06b0*/  FMUL R13, R65, R4 ;  /* 0x00000004410d7220 */ /* 0x000fe20000400000 */
[----:B------:R-:W-:Y:S01]  /*06c0*/  FMUL R0, R16, R2 ;  /* 0x0000000210007220 */ /* 0x000fe20000400000 */
[----:B------:R-:W-:Y:S01]  /*06d0*/  FMUL R6, R67, R46 ;  /* 0x0000002e43067220 */ /* 0x000fe20000400000 */
[----:B------:R-:W-:Y:S01]  /*06e0*/  FMUL R5, R87, R2 ;  /* 0x0000000257057220 */ /* 0x000fe20000400000 */
[----:B------:R-:W-:Y:S01]  /*06f0*/  FFMA R4, R65, R4, R13 ;  /* 0x0000000441047223 */ /* 0x000fe2000000000d */
[----:B------:R-:W-:Y:S01]  /*0700*/  FFMA R0, R9, R12, R0 ;  /* 0x0000000c09007223 */ /* 0x000fe20000000000 */
[C---:B------:R-:W-:Y:S01]  /*0710*/  FMUL R13, R87.reuse, R46 ;  /* 0x0000002e570d7220 */ /* 0x040fe20000400000 */
[----:B------:R-:W-:Y:S01]  /*0720*/  FFMA R8, R87, R48, -R6 ;  /* 0x0000003057087223 */ /* 0x000fe20000000806 */
[----:B------:R-:W-:Y:S01]  /*0730*/  FFMA R5, R9, R14, R5 ;  /* 0x0000000e09057223 */ /* 0x000fe20000000005 */
[----:B------:R-:W-:Y:S01]  /*0740*/  FADD R0, R0, -R3 ;  /* 0x8000000300007221 */ /* 0x000fe20000000000 */
[C---:B------:R-:W-:Y:S01]  /*0750*/  FFMA R6, R16.reuse, R52, R13 ;  /* 0x0000003410067223 */ /* 0x040fe2000000000d */
[----:B------:R-:W-:Y:S01]  /*0760*/  FMUL R32, R65, R8 ;  /* 0x0000000841207220 */ /* 0x000fe20000400000 */
[----:B------:R-:W-:Y:S01]  /*0770*/  FADD R3, R5, -R4 ;  /* 0x8000000405037221 */ /* 0x000fe20000000000 */
[----:B------:R-:W-:Y:S01]  /*0780*/  FMUL R5, R87, R52 ;  /* 0x0000003457057220 */ /* 0x000fe20000400000 */
[----:B------:R-:W-:Y:S01]  /*0790*/  FFMA R6, R67, R48, R6 ;  /* 0x0000003043067223 */ /* 0x000fe20000000006 */
[----:B------:R-:W-:Y:S01]  /*07a0*/  FFMA R34, R65, R8, R32 ;  /* 0x0000000841227223 */ /* 0x000fe20000000020 */
[----:B------:R-:W-:Y:S01]  /*07b0*/  FMUL R2, R67, R2 ;  /* 0x0000000243027220 */ /* 0x000fe20000400000 */
[C---:B------:R-:W-:Y:S01]  /*07c0*/  FMUL R4, R16.reuse, R48 ;  /* 0x0000003010047220 */ /* 0x040fe20000400000 */
[----:B------:R-:W-:Y:S01]  /*07d0*/  FFMA R8, R16, R46, -R5 ;  /* 0x0000002e10087223 */ /* 0x000fe20000000805 */
[----:B------:R-:W-:Y:S01]  /*07e0*/  FADD R6, R6, R6 ;  /* 0x0000000606067221 */ /* 0x000fe20000000000 */
[----:B------:R-:W-:Y:S01]  /*07f0*/  FFMA R2, R9, R50, R2 ;  /* 0x0000003209027223 */ /* 0x000fe20000000002 */
[----:B------:R-:W-:Y:S01]  /*0800*/  FFMA R4, R67, R52, -R4 ;  /* 0x0000003443047223 */ /* 0x000fe20000000804 */
[----:B------:R-:W-:Y:S01]  /*0810*/  FMUL R32, R65, R8 ;  /* 0x0000000841207220 */ /* 0x000fe20000400000 */
[----:B------:R-:W-:Y:S01]  /*0820*/  FMUL R31, R3, R22 ;  /* 0x00000016031f7220 */ /* 0x000fe20000400000 */
[----:B------:R-:W-:Y:S01]  /*0830*/  FMUL R5, R16, R6 ;  /* 0x0000000610057220 */ /* 0x000fe20000400000 */
[----:B------:R-:W-:Y:S01]  /*0840*/  FADD R2, R2, -R15 ;  /* 0x8000000f02027221 */ /* 0x000fe20000000000 */
[C---:B------:R-:W-:Y:S01]  /*0850*/  FMUL R13, R65.reuse, R4 ;  /* 0x00000004410d7220 */ /* 0x040fe20000400000 */
[----:B------:R-:W-:Y:S01]  /*0860*/  FFMA R15, R65, R8, R32 ;  /* 0x00000008410f7223 */ /* 0x000fe20000000020 */
[C---:B------:R-:W-:Y:S01]  /*0870*/  FMUL R25, R3.reuse, R26 ;  /* 0x0000001a03197220 */ /* 0x040fe20000400000 */
[----:B------:R-:W-:Y:S01]  /*0880*/  FMUL R8, R3, R28 ;  /* 0x0000001c03087220 */ /* 0x000fe20000400000 */
[C---:B------:R-:W-:Y:S01]  /*0890*/  FFMA R31, R0.reuse, R23, R31 ;  /* 0x00000017001f7223 */ /* 0x040fe2000000001f */
[----:B------:R-:W-:Y:S01]  /*08a0*/  FFMA R5, R9, R52, R5 ;  /* 0x0000003409057223 */ /* 0x000fe20000000005 */
[----:B------:R-:W-:Y:S01]  /*08b0*/  FFMA R13, R65, R4, R13 ;  /* 0x00000004410d7223 */ /* 0x000fe2000000000d */
[----:B------:R-:W-:Y:S01]  /*08c0*/  FMUL R4, R87, R6 ;  /* 0x0000000657047220 */ /* 0x000fe20000400000 */
[C---:B------:R-:W-:Y:S01]  /*08d0*/  FFMA R25, R0.reuse, R30, R25 ;  /* 0x0000001e00197223 */ /* 0x040fe20000000019 */
[----:B------:R-:W-:Y:S01]  /*08e0*/  FADD R5, R5, -R34 ;  /* 0x8000002205057221 */ /* 0x000fe20000000000 */
[----:B------:R-:W-:Y:S01]  /*08f0*/  FFMA R8, R0, R29, R8 ;  /* 0x0000001d00087223 */ /* 0x000fe20000000008 */
[----:B------:R-:W-:Y:S01]  /*0900*/  FMUL R6, R67, R6 ;  /* 0x0000000643067220 */ /* 0x000fe20000400000 */
[C---:B------:R-:W-:Y:S01]  /*0910*/  FFMA R35, R2.reuse, R21, R31 ;  /* 0x0000001502237223 */ /* 0x040fe2000000001f */
[----:B------:R-:W-:Y:S01]  /*0920*/  FFMA R4, R9, R46, R4 ;  /* 0x0000002e09047223 */ /* 0x000fe20000000004 */
[----:B------:R-:W-:-:S02]  /*0930*/  FFMA R34, R2, R24, R25 ;  /* 0x0000001802227223 */ /* 0x000fc40000000019 */
[----:B------:R-:W-:Y:S01]  /*0940*/  FMUL R25, R0, R35 ;  /* 0x0000002300197220 */ /* 0x000fe20000400000 */
[----:B------:R-:W-:Y:S01]  /*0950*/  FFMA R37, R2, R27, R8 ;  /* 0x0000001b02257223 */ /* 0x000fe20000000008 */
[----:B------:R-:W-:Y:S01]  /*0960*/  FFMA R6, R9, R48, R6 ;  /* 0x0000003009067223 */ /* 0x000fe20000000006 */
[----:B------:R-:W-:Y:S01]  /*0970*/  FADD R4, R4, -R13 ;  /* 0x8000000d04047221 */ /* 0x000fe20000000000 */
[CC--:B------:R-:W-:Y:S01]  /*0980*/  FFMA R25, R2.reuse, R34.reuse, -R25 ;  /* 0x0000002202197223 */ /* 0x0c0fe20000000819 */
[----:B------:R-:W-:Y:S01]  /*0990*/  FMUL R8, R2, R37 ;  /* 0x0000002502087220 */ /* 0x000fe20000400000 */
[C---:B------:R-:W-:Y:S01]  /*09a0*/  FMUL R13, R3.reuse, R34 ;  /* 0x00000022030d7220 */ /* 0x040fe20000400000 */
[----:B------:R-:W-:Y:S01]  /*09b0*/  FADD R15, R6, -R15 ;  /* 0x8000000f060f7221 */ /* 0x000fe20000000000 */
[----:B------:R-:W-:Y:S01]  /*09c0*/  FADD R6, R4, -R25 ;  /* 0x8000001904067221 */ /* 0x000fe20000000000 */
[----:B------:R-:W-:Y:S01]  /*09d0*/  FFMA R8, R3, R35, -R8 ;  /* 0x0000002303087223 */ /* 0x000fe20000000808 */
[----:B------:R-:W-:-:S02]  /*09e0*/  FFMA R32, R0, R37, -R13 ;  /* 0x0000002500207223 */ /* 0x000fc4000000080d */
[C---:B------:R-:W-:Y:S01]  /*09f0*/  FMUL R13, R6.reuse, R41 ;  /* 0x00000029060d7220 */ /* 0x040fe20000400000 */
[----:B------:R-:W-:Y:S01]  /*0a00*/  FADD R4, R5, -R8 ;  /* 0x8000000805047221 */ /* 0x000fe20000000000 */
[----:B------:R-:W-:Y:S01]  /*0a10*/  FADD R5, R15, -R32 ;  /* 0x800000200f057221 */ /* 0x000fe20000000000 */
[C---:B------:R-:W-:Y:S01]  /*0a20*/  FMUL R8, R6.reuse, R36 ;  /* 0x0000002406087220 */ /* 0x040fe20000400000 */
[----:B------:R-:W-:Y:S01]  /*0a30*/  FMUL R15, R6, R39 ;  /* 0x00000027060f7220 */ /* 0x000fe20000400000 */
[C---:B------:R-:W-:Y:S02]  /*0a40*/  FFMA R32, R4.reuse, R43, R13 ;  /* 0x0000002b04207223 */ /* 0x040fe4000000000d */
[C---:B------:R-:W-:Y:S01]  /*0a50*/  FFMA R13, R4.reuse, R17, R8 ;  /* 0x00000011040d7223 */ /* 0x040fe20000000008 */
[----:B------:R-:W-:Y:S01]  /*0a60*/  FFMA R15, R4, R40, R15 ;  /* 0x00000028040f7223 */ /* 0x000fe2000000000f */
[C---:B------:R-:W-:Y:S02]  /*0a70*/  FFMA R32, R5.reuse, R44, R32 ;  /* 0x0000002c05207223 */ /* 0x040fe40000000020 */
[----:B------:R-:W-:-:S02]  /*0a80*/  FFMA R13, R5, R42, R13 ;  /* 0x0000002a050d7223 */ /* 0x000fc4000000000d */
[----:B------:R-:W-:Y:S01]  /*0a90*/  FFMA R80, R32, c[0x0][0x350], R3 ;  /* 0x0000d40020507a23 */ /* 0x000fe20000000003 */
[----:B------:R-:W-:Y:S01]  /*0aa0*/  FFMA R15, R5, R38, R15 ;  /* 0x00000026050f7223 */ /* 0x000fe2000000000f */
[----:B------:R-:W-:Y:S02]  /*0ab0*/  FFMA R78, R13, c[0x0][0x350], R0 ;  /* 0x0000d4000d4e7a23 */ /* 0x000fe40000000000 */
[----:B------:R-:W-:Y:S01]  /*0ac0*/  FMUL R13, R87, R80 ;  /* 0x00000050570d7220 */ /* 0x000fe20000400000 */
[----:B------:R-:W-:-:S03]  /*0ad0*/  FFMA R76, R15, c[0x0][0x350], R2 ;  /* 0x0000d4000f4c7a23 */ /* 0x000fc60000000002 */
[C---:B------:R-:W-:Y:S01]  /*0ae0*/  FFMA R13, R16.reuse, R78, R13 ;  /* 0x0000004e100d7223 */ /* 0x040fe2000000000d */
[-C--:B------:R-:W-:Y:S01]  /*0af0*/  FMUL R98, R67, R76.reuse ;  /* 0x0000004c43627220 */ /* 0x080fe20000400000 */
[----:B------:R-:W-:-:S03]  /*0b00*/  FMUL R54, R16, R76 ;  /* 0x0000004c10367220 */ /* 0x000fc60000400000 */
[----:B------:R-:W-:Y:S01]  /*0b10*/  FADD R13, R13, R98 ;  /* 0x000000620d0d7221 */ /* 0x000fe20000000000 */
[----:B------:R-:W-:-:S03]  /*0b20*/  FMUL R15, R87, R78 ;  /* 0x0000004e570f7220 */ /* 0x000fc60000400000 */
[----:B------:R-:W-:Y:S01]  /*0b30*/  FADD R8, R13, R13 ;  /* 0x0000000d0d087221 */ /* 0x000fe20000000000 */
[C---:B------:R-:W-:Y:S01]  /*0b40*/  FFMA R56, R67.reuse, R78, -R54 ;  /* 0x0000004e43387223 */ /* 0x040fe20000000836 */
[----:B------:R-:W-:Y:S02]  /*0b50*/  FMUL R32, R67, R80 ;  /* 0x0000005043207220 */ /* 0x000fe40000400000 */
[C---:B------:R-:W-:Y:S01]  /*0b60*/  FMUL R54, R87.reuse, R8 ;  /* 0x0000000857367220 */ /* 0x040fe20000400000 */
[C---:B------:R-:W-:Y:S01]  /*0b70*/  FFMA R58, R16.reuse, R80, -R15 ;  /* 0x00000050103a7223 */ /* 0x040fe2000000080f */
[----:B------:R-:W-:Y:S01]  /*0b80*/  FFMA R32, R87, R76, -R32 ;  /* 0x0000004c57207223 */ /* 0x000fe20000000820 */
[----:B------:R-:W-:Y:S01]  /*0b90*/  FMUL R15, R65, R56 ;  /* 0x00000038410f7220 */ /* 0x000fe20000400000 */
[----:B------:R-:W-:Y:S01]  /*0ba0*/  FMUL R13, R16, R8 ;  /* 0x00000008100d7220 */ /* 0x000fe20000400000 */
[----:B------:R-:W-:Y:S01]  /*0bb0*/  FFMA R54, R9, R80, R54 ;  /* 0x0000005009367223 */ /* 0x000fe20000000036 */
[----:B------:R-:W-:Y:S01]  /*0bc0*/  FMUL R25, R67, R8 ;  /* 0x0000000843197220 */ /* 0x000fe20000400000 */
[----:B------:R-:W-:Y:S01]  /*0bd0*/  FMUL R32, R65, R32 ;  /* 0x0000002041207220 */ /* 0x000fe20000400000 */
[----:B------:R-:W-:Y:S01]  /*0be0*/  FFMA R13, R9, R78, R13 ;  /* 0x0000004e090d7223 */ /* 0x000fe2000000000d */
[----:B------:R-:W-:Y:S01]  /*0bf0*/  FFMA R86, R15, 2, R54 ;  /* 0x400000000f567823 */ /* 0x000fe20000000036 */
[----:B------:R-:W-:Y:S01]  /*0c00*/  FFMA R25, R9, R76, R25 ;  /* 0x0000004c09197223 */ /* 0x000fe20000000019 */
[C---:B------:R-:W-:Y:S01]  /*0c10*/  FMUL R58, R65.reuse, R58 ;  /* 0x0000003a413a7220 */ /* 0x040fe20000400000 */
[----:B------:R-:W-:Y:S01]  /*0c20*/  FFMA R88, R32, 2, R13 ;  /* 0x4000000020587823 */ /* 0x000fe2000000000d */
[----:B------:R-:W-:-:S02]  /*0c30*/  FMUL R8, R65, R86 ;  /* 0x0000005641087220 */ /* 0x000fc40000400000 */
[----:B------:R-:W-:Y:S01]  /*0c40*/  FFMA R64, R58, 2, R25 ;  /* 0x400000003a407823 */ /* 0x000fe20000000019 */
[C---:B------:R-:W-:Y:S01]  /*0c50*/  FMUL R9, R65.reuse, R88 ;  /* 0x0000005841097220 */ /* 0x040fe20000400000 */
[----:B------:R-:W-:Y:S02]  /*0c60*/  FFMA R13, RZ, R87, R8 ;  /* 0x00000057ff0d7223 */ /* 0x000fe40000000008 */
[----:B------:R-:W-:Y:S01]  /*0c70*/  FMUL R32, R65, R64 ;  /* 0x0000004041207220 */ /* 0x000fe20000400000 */
[----:B------:R-:W-:Y:S01]  /*0c80*/  FFMA R8, RZ, R16, R9 ;  /* 0x00000010ff087223 */ /* 0x000fe20000000009 */
[C---:B------:R-:W-:Y:S01]  /*0c90*/  FFMA R13, R16.reuse, R64, R13 ;  /* 0x00000040100d7223 */ /* 0x040fe2000000000d */
[C---:B------:R-:W-:Y:S01]  /*0ca0*/  FMUL R54, R16.reuse, R88 ;  /* 0x0000005810367220 */ /* 0x040fe20000400000 */
[----:B------:R-:W-:Y:S01]  /*0cb0*/  FFMA R32, RZ, R67, R32 ;  /* 0x00000043ff207223 */ /* 0x000fe20000000020 */
[C---:B------:R-:W-:Y:S01]  /*0cc0*/  FFMA R9, R67.reuse, R86, R8 ;  /* 0x0000005643097223 */ /* 0x040fe20000000008 */
[-C--:B------:R-:W-:Y:S01]  /*0cd0*/  FFMA R13, -R67, R88.reuse, R13 ;  /* 0x00000058430d7223 */ /* 0x080fe2000000010d */
[----:B------:R-:W-:Y:S01]  /*0ce0*/  FFMA R25, RZ, R65, -R54 ;  /* 0x00000041ff197223 */ /* 0x000fe20000000836 */
[C---:B------:R-:W-:Y:S01]  /*0cf0*/  FFMA R15, R87.reuse, R88, R32 ;  /* 0x00000058570f7223 */ /* 0x040fe20000000020 */
[----:B------:R-:W-:Y:S01]  /*0d00*/  FFMA R9, -R87, R64, R9 ;  /* 0x0000004057097223 */ /* 0x000fe20000000109 */
[----:B------:R-:W-:Y:S01]  /*0d10*/  FMUL R32, R13, 0.5 ;  /* 0x3f0000000d207820 */ /* 0x000fe20000400000 */
[-C--:B------:R-:W-:Y:S01]  /*0d20*/  FFMA R8, -R87, R86.reuse, R25 ;  /* 0x0000005657087223 */ /* 0x080fe20000000119 */
[----:B------:R-:W-:Y:S01]  /*0d30*/  FFMA R15, -R16, R86, R15 ;  /* 0x00000056100f7223 */ /* 0x000fe2000000010f */
[----:B------:R-:W-:Y:S01]  /*0d40*/  FMUL R9, R9, 0.5 ;  /* 0x3f00000009097820 */ /* 0x000fe20000400000 */
[----:B------:R-:W-:Y:S01]  /*0d50*/  FFMA R13, R32, c[0x0][0x350], R87 ;  /* 0x0000d400200d7a23 */ /* 0x000fe20000000057 */
[----:B------:R-:W-:Y:S01]  /*0d60*/  FFMA R8, -R67, R64, R8 ;  /* 0x0000004043087223 */ /* 0x000fe20000000108 */
[----:B------:R-:W-:Y:S01]  /*0d70*/  FMUL R32, R15, 0.5 ;  /* 0x3f0000000f207820 */ /* 0x000fe20000400000 */
[----:B------:R-:W-:Y:S01]  /*0d80*/  FFMA R15, R9, c[0x0][0x350], R16 ;  /* 0x0000d400090f7a23 */ /* 0x000fe20000000010 */
[----:B------:R-:W-:Y:S01]  /*0d90*/  FMUL R56, R13, R13 ;  /* 0x0000000d0d387220 */ /* 0x000fe20000400000 */
[----:B------:R-:W-:Y:S01]  /*0da0*/  MOV R31, c[0x0][0x0] ;  /* 0x00000000001f7a02 */ /* 0x000fe20000000f00 */
[----:B------:R-:W-:Y:S01]  /*0db0*/  FMUL R54, R8, 0.5 ;  /* 0x3f00000008367820 */ /* 0x000fe20000400000 */
[----:B------:R-:W-:Y:S01]  /*0dc0*/  FFMA R45, R32, c[0x0][0x350], R67 ;  /* 0x0000d400202d7a23 */ /* 0x000fe20000000043 */
[----:B------:R-:W-:-:S02]  /*0dd0*/  FFMA R56, R15, R15, R56 ;  /* 0x0000000f0f387223 */ /* 0x000fc40000000038 */
[----:B------:R-:W-:Y:S01]  /*0de0*/  IMAD.WIDE.U32 R8, R31, c[0x0][0xc], RZ ;  /* 0x000003001f087a25 */ /* 0x000fe200078e00ff */
[----:B------:R-:W-:Y:S01]  /*0df0*/  FFMA R47, R54, c[0x0][0x350], R65 ;  /* 0x0000d400362f7a23 */ /* 0x000fe20000000041 */
[----:B------:R-:W-:Y:S01]  /*0e00*/  FFMA R56, R45, R45, R56 ;  /* 0x0000002d2d387223 */ /* 0x000fe20000000038 */
[----:B------:R-:W-:Y:S02]  /*0e10*/  MOV R25, R18 ;  /* 0x0000001200197202 */ /* 0x000fe40000000f00 */
[----:B------:R-:W-:Y:S01]  /*0e20*/  IADD3 R18, P0, R18, R8, RZ ;  /* 0x0000000812127210 */ /* 0x000fe20007f1e0ff */
[----:B------:R-:W-:Y:S01]  /*0e30*/  FFMA R8, R47, R47, R56 ;  /* 0x0000002f2f087223 */ /* 0x000fe20000000038 */
[----:B------:R-:W-:-:S04]  /*0e40*/  UMOV UR4, URZ ;  /* 0x0000003f00047c82 */ /* 0x000fc80008000000 */
[----:B------:R-:W-:Y:S02]  /*0e50*/  IADD3 R31, R8, -0xd000000, RZ ;  /* 0xf3000000081f7810 */ /* 0x000fe40007ffe0ff */
[----:B------:R-:W-:Y:S02]  /*0e60*/  IADD3 R32, R9, UR4, RZ ;  /* 0x0000000409207c10 */ /* 0x000fe4000fffe0ff */
[----:B------:R-:W-:Y:S01]  /*0e70*/  ISETP.GT.U32.AND P1, PT, R31, 0x727fffff, PT ;  /* 0x727fffff1f00780c */ /* 0x000fe20003f24070 */
[----:B------:R0:W1:Y:S01]  /*0e80*/  MUFU.RSQ R9, R8 ;  /* 0x0000000800097308 */ /* 0x0000620000001400 */
[----:B------:R-:W-:Y:S01]  /*0e90*/  IADD3.X R19, R19, R32, RZ, P0, !PT ;  /* 0x0000002013137210 */ /* 0x000fe200007fe4ff */
[----:B------:R-:W-:Y:S01]  /*0ea0*/  YIELD ;  /* 0x0000000000007946 */ /* 0x000fe20003800000 */
[----:B------:R-:W-:Y:S01]  /*0eb0*/  ISETP.GE.U32.AND P0, PT, R18, c[0x0][0x178], PT ;  /* 0x00005e0012007a0c */ /* 0x000fe20003f06070 */
[----:B------:R-:W-:Y:S01]  /*0ec0*/  BSSY B0, `(.L_x_1921) ;  /* 0x000000b000007945 */ /* 0x000fe20003800000 */
[----:B------:R-:W-:-:S02]  /*0ed0*/  MOV R31, 0x3f800000 ;  /* 0x3f800000001f7802 */ /* 0x000fc40000000f00 */
[----:B------:R-:W-:-:S05]  /*0ee0*/  ISETP.GE.U32.AND.EX P0, PT, R19, c[0x0][0x17c], PT, P0 ;  /* 0x00005f0013007a0c */ /* 0x000fca0003f06100 */
[----:B------:R-:W-:Y:S05]  /*0ef0*/  @!P1 BRA `(.L_x_1922) ;  /* 0x0000003000009947 */ /* 0x000fea0003800000 */
[----:B0-----:R-:W-:-:S03]  /*0f00*/  MOV R55, 0xf20 ;  /* 0x00000f2000377802 */ /* 0x001fc60000000f00 */
[----:B-1---5:R-:W-:Y:S05]  /*0f10*/  CALL.REL.NOINC `($__internal_59_$__cuda_sm20_sqrt_rn_f32_slowpath) ;  /* 0x000041e000007944 */ /* 0x022fea0003c00000 */
[----:B------:R-:W-:Y:S05]  /*0f20*/  BRA `(.L_x_1923) ;  /* 0x0000004000007947 */ /* 0x000fea0003800000 */
.L_x_1922:
[----:B01----:R-:W-:Y:S01]  /*0f30*/  FMUL.FTZ R49, R8, R9 ;  /* 0x0000000908317220 */ /* 0x003fe20000410000 */
[----:B------:R-:W-:-:S03]  /*0f40*/  FMUL.FTZ R9, R9, 0.5 ;  /* 0x3f00000009097820 */ /* 0x000fc60000410000 */
[----:B------:R-:W-:-:S04]  /*0f50*/  FFMA R8, -R49, R49, R8 ;  /* 0x0000003131087223 */ /* 0x000fc80000000108 */
[----:B------:R-:W-:Y:S02]  /*0f60*/  FFMA R49, R8, R9, R49 ;  /* 0x0000000908317223 */ /* 0x000fe40000000031 */
.L_x_1923:
[----:B------:R-:W-:Y:S05]  /*0f70*/  BSYNC B0 ;  /* 0x0000000000007941 */ /* 0x000fea0003800000 */
.L_x_1921:
[----:B------:R-:W-:Y:S01]  /*0f80*/  FSETP.GT.AND P1, PT, R49, RZ, PT ;  /* 0x000000ff3100720b */ /* 0x000fe20003f24000 */
[----:B------:R-:W-:Y:S01]  /*0f90*/  BSSY B0, `(.L_x_1924) ;  /* 0x0000017000007945 */ /* 0x000fe20003800000 */
[----:B------:R-:W-:Y:S01]  /*0fa0*/  MOV R56, RZ ;  /* 0x000000ff00387202 */ /* 0x000fe20000000f00 */
[----:B------:R-:W-:-:S10]  /*0fb0*/  CS2R R32, SRZ ;  /* 0x0000000000207805 */ /* 0x000fd4000001ff00 */
        /* <DEDUP_REMOVED lines=8> */
[----:B-----5:R-:W-:Y:S05]  /*1040*/  CALL.REL.NOINC `($__internal_58_$__cuda_sm20_rcp_rn_f32_slowpath) ;  /* 0x00003d6000007944 */ /* 0x020fea0003c00000 */
[----:B-1----:R-:W-:Y:S01]  /*1050*/  MOV R56, R53 ;  /* 0x0000003500387202 */ /* 0x002fe20000000f00 */
[----:B------:R-:W-:Y:S05]  /*1060*/  BRA `(.L_x_1928) ;  /* 0x0000004000007947 */ /* 0x000fea0003800000 */
.L_x_1927:
[----:B------:R-:W0:Y:S02]  /*1070*/  MUFU.RCP R56, R49 ;  /* 0x0000003100387308 */ /* 0x000e240000001000 */
[----:B0-----:R-:W-:-:S04]  /*1080*/  FFMA R8, R56, R49, -1 ;  /* 0xbf80000038087423 */ /* 0x001fc80000000031 */
[----:B------:R-:W-:-:S04]  /*1090*/  FADD.FTZ R9, -R8, -RZ ;  /* 0x800000ff08097221 */ /* 0x000fc80000010100 */
[----:B------:R-:W-:Y:S02]  /*10a0*/  FFMA R56, R56, R9, R56 ;  /* 0x0000000938387223 */ /* 0x000fe40000000038 */
.L_x_1928:
[----:B------:R-:W-:Y:S05]  /*10b0*/  BSYNC B1 ;  /* 0x0000000000017941 */ /* 0x000fea0003800000 */
.L_x_1926:
[-C--:B------:R-:W-:Y:S01]  /*10c0*/  FMUL R31, R47, R56.reuse ;  /* 0x000000382f1f7220 */ /* 0x080fe20000400000 */
[-C--:B------:R-:W-:Y:S01]  /*10d0*/  FMUL R32, R45, R56.reuse ;  /* 0x000000382d207220 */ /* 0x080fe20000400000 */
[-C--:B------:R-:W-:Y:S01]  /*10e0*/  FMUL R33, R13, R56.reuse ;  /* 0x000000380d217220 */ /* 0x080fe20000400000 */
[----:B------:R-:W-:Y:S02]  /*10f0*/  FMUL R56, R15, R56 ;  /* 0x000000380f387220 */ /* 0x000fe40000400000 */
.L_x_1925:
[----:B------:R-:W-:Y:S05]  /*1100*/  BSYNC B0 ;  /* 0x0000000000007941 */ /* 0x000fea0003800000 */
.L_x_1924:
[----:B------:R-:W-:Y:S01]  /*1110*/  ISETP.NE.U32.AND P1, PT, RZ, c[0x0][0x5d8], PT ;  /* 0x00017600ff007a0c */ /* 0x000fe20003f25070 */
[----:B------:R-:W-:Y:S02]  /*1120*/  ULDC UR4, c[0x0][0x5f8] ;  /* 0x00017e0000047ab9 */ /* 0x000fe40000000800 */
        /* <DEDUP_REMOVED lines=10> */
[----:B------:R-:W4:Y:S04]  /*11d0*/  @P1 LDG.E R91, [R8.64+0xc] ;  /* 0x00000c06085b1981 */ /* 0x000f28000c1e1900 */
[----:B------:R-:W4:Y:S04]  /*11e0*/  @P1 LDG.E R90, [R8.64+0x10] ;  /* 0x00001006085a1981 */ /* 0x000f28000c1e1900 */
[----:B------:R-:W4:Y:S01]  /*11f0*/  @P1 LDG.E R72, [R8.64+0x14] ;  /* 0x0000140608481981 */ /* 0x000f22000c1e1900 */
[----:B------:R-:W-:-:S04]  /*1200*/  ISETP.NE.U32.AND P2, PT, RZ, c[0x0][0x5a0], PT ;  /* 0x00016800ff007a0c */ /* 0x000fc80003f45070 */
[----:B------:R-:W-:Y:S01]  /*1210*/  ISETP.NE.AND.EX P2, PT, RZ, c[0x0][0x5a4], PT, P2 ;  /* 0x00016900ff007a0c */ /* 0x000fe20003f45320 */
[----:B--2---:R-:W-:Y:S01]  /*1220*/  @P1 FADD R55, RZ, R55 ;  /* 0x00000037ff371221 */ /* 0x004fe20000000000 */
[----:B---3--:R-:W-:Y:S01]  /*1230*/  @P1 FADD R54, RZ, R54 ;  /* 0x00000036ff361221 */ /* 0x008fe20000000000 */
[----:B----4-:R-:W-:Y:S01]  /*1240*/  @P1 FADD R53, RZ, R53 ;  /* 0x00000035ff351221 */ /* 0x010fe20000000000 */
[----:B------:R-:W-:Y:S01]  /*1250*/  @P1 FADD R91, RZ, R91 ;  /* 0x0000005bff5b1221 */ /* 0x000fe20000000000 */
[----:B------:R-:W-:Y:S01]  /*1260*/  @P1 FADD R90, RZ, R90 ;  /* 0x0000005aff5a1221 */ /* 0x000fe20000000000 */
[----:B------:R-:W-:Y:S01]  /*1270*/  @P1 FADD R72, RZ, R72 ;  /* 0x00000048ff481221 */ /* 0x000fe20000000000 */
[----:B------:R-:W-:Y:S06]  /*1280*/  @P1 BRA `(.L_x_1929) ;  /* 0x0000019000001947 */ /* 0x000fec0003800000 */
        /* <DEDUP_REMOVED lines=15> */
[----:B------:R-:W-:Y:S01]  /*1380*/  CS2R R54, SRZ ;  /* 0x0000000000367805 */ /* 0x000fe2000001ff00 */
[----:B------:R-:W-:Y:S01]  /*1390*/  CS2R R90, SRZ ;  /* 0x00000000005a7805 */ /* 0x000fe2000001ff00 */
[----:B------:R-:W-:Y:S01]  /*13a0*/  MOV R72, RZ ;  /* 0x000000ff00487202 */ /* 0x000fe20000000f00 */
[----:B--2---:R-:W-:Y:S01]  /*13b0*/  @P1 FADD R55, RZ, R53 ;  /* 0x00000035ff371221 */ /* 0x004fe20000000000 */
[----:B------:R-:W-:Y:S01]  /*13c0*/  MOV R53, RZ ;  /* 0x000000ff00357202 */ /* 0x000fe20000000f00 */
[----:B---3--:R-:W-:Y:S01]  /*13d0*/  @P1 FADD R54, RZ, R57 ;  /* 0x00000039ff361221 */ /* 0x008fe20000000000 */
[----:B----4-:R-:W-:Y:S01]  /*13e0*/  @P1 FADD R53, RZ, R58 ;  /* 0x0000003aff351221 */ /* 0x010fe20000000000 */
[----:B------:R-:W-:Y:S01]  /*13f0*/  @P1 FADD R91, RZ, R59 ;  /* 0x0000003bff5b1221 */ /* 0x000fe20000000000 */
[----:B------:R-:W-:Y:S01]  /*1400*/  @P1 FADD R90, RZ, R60 ;  /* 0x0000003cff5a1221 */ /* 0x000fe20000000000 */
[----:B------:R-:W-:-:S02]  /*1410*/  @P1 FADD R72, RZ, R61 ;  /* 0x0000003dff481221 */ /* 0x000fc40000000000 */
.L_x_1929:
        /* <DEDUP_REMOVED lines=11> */
[----:B------:R-:W4:Y:S04]  /*14d0*/  LDG.E R57, [R8.64+0xc] ;  /* 0x00000c0608397981 */ /* 0x000f28000c1e1900 */
[----:B------:R-:W4:Y:S04]  /*14e0*/  LDG.E R59, [R8.64+0x10] ;  /* 0x00001006083b7981 */ /* 0x000f28000c1e1900 */
[----:B------:R-:W4:Y:S04]  /*14f0*/  LDG.E R58, [R8.64+0x14] ;  /* 0x00001406083a7981 */ /* 0x000f28000c1e1900 */
[----:B------:R-:W4:Y:S01]  /*1500*/  LDG.E R60, [R8.64+0x18] ;  /* 0x00001806083c7981 */ /* 0x000f22000c1e1900 */
[----:B--2---:R-:W-:Y:S01]  /*1510*/  FADD R62, RZ, R62 ;  /* 0x0000003eff3e7221 */ /* 0x004fe20000000000 */
[----:B---3--:R-:W-:Y:S01]  /*1520*/  FADD R73, RZ, R73 ;  /* 0x00000049ff497221 */ /* 0x008fe20000000000 */
[----:B----4-:R-:W-:Y:S01]  /*1530*/  FADD R61, RZ, R61 ;  /* 0x0000003dff3d7221 */ /* 0x010fe20000000000 */
[----:B------:R-:W-:Y:S01]  /*1540*/  FADD R57, RZ, R57 ;  /* 0x00000039ff397221 */ /* 0x000fe20000000000 */
[----:B------:R-:W-:Y:S01]  /*1550*/  FADD R59, RZ, R59 ;  /* 0x0000003bff3b7221 */ /* 0x000fe20000000000 */
[----:B------:R-:W-:Y:S01]  /*1560*/  FADD R58, RZ, R58 ;  /* 0x0000003aff3a7221 */ /* 0x000fe20000000000 */
[----:B------:R-:W-:Y:S01]  /*1570*/  FADD R60, RZ, R60 ;  /* 0x0000003cff3c7221 */ /* 0x000fe20000000000 */
[----:B------:R-:W-:Y:S05]  /*1580*/  BRA `(.L_x_1931) ;  /* 0x000001c000007947 */ /* 0x000fea0003800000 */
.L_x_1930:
        /* <DEDUP_REMOVED lines=14> */
[----:B------:R-:W4:Y:S04]  /*1670*/  @P1 LDG.E R79, [R8.64+0x14] ;  /* 0x00001406084f1981 */ /* 0x000f28000c1e1900 */
[----:B------:R-:W4:Y:S01]  /*1680*/  @P1 LDG.E R81, [R8.64+0x18] ;  /* 0x0000180608511981 */ /* 0x000f22000c1e1900 */
[----:B------:R-:W-:Y:S01]  /*1690*/  MOV R62, RZ ;  /* 0x000000ff003e7202 */ /* 0x000fe20000000f00 */
[----:B------:R-:W-:Y:S01]  /*16a0*/  CS2R R60, SRZ ;  /* 0x00000000003c7805 */ /* 0x000fe2000001ff00 */
[----:B------:R-:W-:Y:S01]  /*16b0*/  MOV R73, RZ ;  /* 0x000000ff00497202 */ /* 0x000fe20000000f00 */
[----:B--2---:R-:W-:-:S02]  /*16c0*/  @P1 FADD R62, RZ, R58 ;  /* 0x0000003aff3e1221 */ /* 0x004fc40000000000 */
[----:B------:R-:W-:Y:S01]  /*16d0*/  CS2R R58, SRZ ;  /* 0x00000000003a7805 */ /* 0x000fe2000001ff00 */
[----:B---3--:R-:W-:Y:S01]  /*16e0*/  @P1 FADD R73, RZ, R57 ;  /* 0x00000039ff491221 */ /* 0x008fe20000000000 */
[----:B------:R-:W-:Y:S01]  /*16f0*/  MOV R57, RZ ;  /* 0x000000ff00397202 */ /* 0x000fe20000000f00 */
[----:B----4-:R-:W-:Y:S01]  /*1700*/  @P1 FADD R61, RZ, R74 ;  /* 0x0000004aff3d1221 */ /* 0x010fe20000000000 */
[----:B------:R-:W-:Y:S01]  /*1710*/  @P1 FADD R57, RZ, R75 ;  /* 0x0000004bff391221 */ /* 0x000fe20000000000 */
[----:B------:R-:W-:Y:S01]  /*1720*/  @P1 FADD R59, RZ, R77 ;  /* 0x0000004dff3b1221 */ /* 0x000fe20000000000 */
[----:B------:R-:W-:Y:S01]  /*1730*/  @P1 FADD R58, RZ, R79 ;  /* 0x0000004fff3a1221 */ /* 0x000fe20000000000 */
[----:B------:R-:W-:Y:S01]  /*1740*/  @P1 FADD R60, RZ, R81 ;  /* 0x00000051ff3c1221 */ /* 0x000fe20000000000 */
.L_x_1931:
[----:B-----5:R-:W-:Y:S01]  /*1750*/  FMUL R9, R68, R33 ;  /* 0x0000002144097220 */ /* 0x020fe20000400000 */
[-C--:B------:R-:W-:Y:S01]  /*1760*/  FMUL R74, R71, R31.reuse ;  /* 0x0000001f474a7220 */ /* 0x080fe20000400000 */
[-C--:B------:R-:W-:Y:S01]  /*1770*/  FMUL R75, R70, R56.reuse ;  /* 0x00000038464b7220 */ /* 0x080fe20000400000 */
[----:B------:R-:W-:Y:S01]  /*1780*/  FMUL R77, R32, R31 ;  /* 0x0000001f204d7220 */ /* 0x000fe20000400000 */
[CC--:B------:R-:W-:Y:S01]  /*1790*/  FMUL R8, R33.reuse, R56.reuse ;  /* 0x0000003821087220 */ /* 0x0c0fe20000400000 */
[----:B------:R-:W-:Y:S01]  /*17a0*/  FFMA R9, R68, R33, R9 ;  /* 0x0000002144097223 */ /* 0x000fe20000000009 */
[----:B------:R-:W-:Y:S01]  /*17b0*/  FADD R79, R74, R74 ;  /* 0x0000004a4a4f7221 */ /* 0x000fe20000000000 */
[-C--:B------:R-:W-:Y:S01]  /*17c0*/  FFMA R82, R70, R56.reuse, R75 ;  /* 0x0000003846527223 */ /* 0x080fe2000000004b */
[-C--:B------:R-:W-:Y:S01]  /*17d0*/  FFMA R77, R32, R31.reuse, R77 ;  /* 0x0000001f204d7223 */ /* 0x080fe2000000004d */
[-C--:B------:R-:W-:Y:S01]  /*17e0*/  FFMA R84, R33, R56.reuse, R8 ;  /* 0x0000003821547223 */ /* 0x080fe20000000008 */
[----:B------:R-:W-:Y:S01]  /*17f0*/  FMUL R75, R56, R31 ;  /* 0x0000001f384b7220 */ /* 0x000fe20000400000 */
[----:B------:R-:W-:Y:S01]  /*1800*/  FMUL R83, R32, R33 ;  /* 0x0000002120537220 */ /* 0x000fe20000400000 */
[C-C-:B------:R-:W-:Y:S01]  /*1810*/  FADD R8, R9.reuse, -R79.reuse ;  /* 0x8000004f09087221 */ /* 0x140fe20000000000 */
[----:B------:R-:W-:Y:S01]  /*1820*/  FADD R85, -R9, R82 ;  /* 0x0000005209557221 */ /* 0x000fe20000000100 */
[C-C-:B------:R-:W-:Y:S01]  /*1830*/  FADD R9, R77.reuse, R84.reuse ;  /* 0x000000544d097221 */ /* 0x140fe20000000000 */
[----:B------:R-:W-:Y:S01]  /*1840*/  FADD R77, R77, -R84 ;  /* 0x800000544d4d7221 */ /* 0x000fe20000000000 */
[----:B------:R-:W-:Y:S01]  /*1850*/  FADD R79, R82, R79 ;  /* 0x0000004f524f7221 */ /* 0x000fe20000000000 */
[----:B------:R-:W-:Y:S01]  /*1860*/  FFMA R81, R56, R31, R75 ;  /* 0x0000001f38517223 */ /* 0x000fe2000000004b */
[----:B------:R-:W-:Y:S01]  /*1870*/  FFMA R84, R32, R33, R83 ;  /* 0x0000002120547223 */ /* 0x000fe20000000053 */
[-C--:B------:R-:W-:Y:S01]  /*1880*/  FMUL R82, R71, R56.reuse ;  /* 0x0000003847527220 */ /* 0x080fe20000400000 */
[-C--:B------:R-:W-:Y:S01]  /*1890*/  FMUL R83, R56, R56.reuse ;  /* 0x0000003838537220 */ /* 0x080fe20000400000 */
[-C--:B------:R-:W-:Y:S01]  /*18a0*/  FMUL R89, R32, R56.reuse ;  /* 0x0000003820597220 */ /* 0x080fe20000400000 */
[C-C-:B------:R-:W-:Y:S01]  /*18b0*/  FADD R75, R81.reuse, R84.reuse ;  /* 0x00000054514b7221 */ /* 0x140fe20000000000 */
[----:B------:R-:W-:Y:S01]  /*18c0*/  FADD R81, R81, -R84 ;  /* 0x8000005451517221 */ /* 0x000fe20000000000 */
[-C--:B------:R-:W-:Y:S01]  /*18d0*/  FFMA R93, R71, R56.reuse, R82 ;  /* 0x00000038475d7223 */ /* 0x080fe20000000052 */
[-C--:B------:R-:W-:Y:S01]  /*18e0*/  FFMA R84, R56, R56.reuse, R83 ;  /* 0x0000003838547223 */ /* 0x080fe20000000053 */
[-C--:B------:R-:W-:Y:S01]  /*18f0*/  FFMA R104, R32, R56.reuse, R89 ;  /* 0x0000003820687223 */ /* 0x080fe20000000059 */
[----:B------:R-:W-:Y:S01]  /*1900*/  FMUL R92, R68, R56 ;  /* 0x00000038445c7220 */ /* 0x000fe20000400000 */
[----:B------:R-:W-:Y:S01]  /*1910*/  FMUL R82, R33, R31 ;  /* 0x0000001f21527220 */ /* 0x000fe20000400000 */
[-C--:B------:R-:W-:Y:S01]  /*1920*/  FMUL R56, R71, R33.reuse ;  /* 0x0000002147387220 */ /* 0x080fe20000400000 */
[-C--:B------:R-:W-:Y:S01]  /*1930*/  FMUL R96, R33, R33.reuse ;  /* 0x0000002121607220 */ /* 0x080fe20000400000 */
[-C--:B------:R-:W-:Y:S01]  /*1940*/  FMUL R94, R71, R32.reuse ;  /* 0x00000020475e7220 */ /* 0x080fe20000400000 */
[----:B------:R-:W-:Y:S01]  /*1950*/  FMUL R95, R70, R33 ;  /* 0x00000021465f7220 */ /* 0x000fe20000400000 */
[----:B------:R-:W-:Y:S01]  /*1960*/  FFMA R83, R33, R31, R82 ;  /* 0x0000001f21537223 */ /* 0x000fe20000000052 */
[-C--:B------:R-:W-:Y:S01]  /*1970*/  FMUL R97, R32, R32.reuse ;  /* 0x0000002020617220 */ /* 0x080fe20000400000 */
[-C--:B------:R-:W-:Y:S01]  /*1980*/  FFMA R100, R71, R33.reuse, R56 ;  /* 0x0000002147647223 */ /* 0x080fe20000000038 */
[----:B------:R-:W-:Y:S01]  /*1990*/  FFMA R82, R33, R33, R96 ;  /* 0x0000002121527223 */ /* 0x000fe20000000060 */
[----:B------:R-:W-:Y:S01]  /*19a0*/  FADD R33, R94, R94 ;  /* 0x0000005e5e217221 */ /* 0x000fe20000000000 */
[----:B------:R-:W-:Y:S01]  /*19b0*/  FADD R96, R95, R95 ;  /* 0x0000005f5f607221 */ /* 0x000fe20000000000 */
[-C--:B------:R-:W-:Y:S01]  /*19c0*/  FFMA R56, R32, R32.reuse, R97 ;  /* 0x0000002020387223 */ /* 0x080fe20000000061 */
[-C--:B------:R-:W-:Y:S01]  /*19d0*/  FMUL R89, R31, R31.reuse ;  /* 0x0000001f1f597220 */ /* 0x080fe20000400000 */
[C---:B------:R-:W-:Y:S01]  /*19e0*/  FFMA R102, R92.reuse, 2, R33 ;  /* 0x400000005c667823 */ /* 0x040fe20000000021 */
[--C-:B------:R-:W-:Y:S01]  /*19f0*/  FADD R97, R33, R96.reuse ;  /* 0x0000006021617221 */ /* 0x100fe20000000000 */
[----:B------:R-:W-:Y:S01]  /*1a00*/  FFMA R99, R92, 2, R96 ;  /* 0x400000005c637823 */ /* 0x000fe20000000060 */
[-C--:B------:R-:W-:Y:S01]  /*1a10*/  FMUL R33, R68, R31.reuse ;  /* 0x0000001f44217220 */ /* 0x080fe20000400000 */
[----:B------:R-:W-:Y:S01]  /*1a20*/  FFMA R95, R95, 4, R102 ;  /* 0x408000005f5f7823 */ /* 0x000fe20000000066 */
[----:B------:R-:W-:Y:S01]  /*1a30*/  FFMA R92, R92, 4, R97 ;  /* 0x408000005c5c7823 */ /* 0x000fe20000000061 */
[-C--:B------:R-:W-:Y:S01]  /*1a40*/  FMUL R97, R70, R32.reuse ;  /* 0x0000002046617220 */ /* 0x080fe20000400000 */
[C---:B------:R-:W-:Y:S01]  /*1a50*/  FFMA R82, R89.reuse, 2, R82 ;  /* 0x4000000059527823 */ /* 0x040fe20000000052 */
[C---:B------:R-:W-:Y:S01]  /*1a60*/  FFMA R84, R89.reuse, 2, R84 ;  /* 0x4000000059547823 */ /* 0x040fe20000000054 */
[----:B------:R-:W-:Y:S01]  /*1a70*/  FFMA R102, R94, 4, R99 ;  /* 0x408000005e667823 */ /* 0x000fe20000000063 */
[C---:B------:R-:W-:Y:S01]  /*1a80*/  FMUL R31, R70.reuse, R31 ;  /* 0x0000001f461f7220 */ /* 0x040fe20000400000 */
[----:B------:R-:W-:Y:S01]  /*1a90*/  FFMA R89, R89, 2, R56 ;  /* 0x4000000059597823 */ /* 0x000fe20000000038 */
[-C--:B------:R-:W-:Y:S01]  /*1aa0*/  FFMA R99, R70, R32.reuse, R97 ;  /* 0x0000002046637223 */ /* 0x080fe20000000061 */
[----:B------:R-:W-:Y:S01]  /*1ab0*/  FADD R94, R33, R33 ;  /* 0x00000021215e7221 */ /* 0x000fe20000000000 */
[C-C-:B------:R-:W-:Y:S01]  /*1ac0*/  FADD R56, R83.reuse, -R104.reuse ;  /* 0x8000006853387221 */ /* 0x140fe20000000000 */
[----:B------:R-:W-:Y:S01]  /*1ad0*/  FMUL R97, R68, R32 ;  /* 0x0000002044617220 */ /* 0x000fe20000400000 */
[----:B------:R-:W-:Y:S01]  /*1ae0*/  FADD R83, R83, R104 ;  /* 0x0000006853537221 */ /* 0x000fe20000000000 */
[--C-:B------:R-:W-:Y:S01]  /*1af0*/  FFMA R32, R33, 4, R100.reuse ;  /* 0x4080000021207823 */ /* 0x100fe20000000064 */
[C---:B------:R-:W-:Y:S01]  /*1b00*/  FMUL R104, R31.reuse, 4 ;  /* 0x408000001f687820 */ /* 0x040fe20000400000 */
[----:B------:R-:W-:Y:S01]  /*1b10*/  FADD R96, R31, R31 ;  /* 0x0000001f1f607221 */ /* 0x000fe20000000000 */
[C---:B------:R-:W-:Y:S01]  /*1b20*/  FADD R101, R94.reuse, R100 ;  /* 0x000000645e657221 */ /* 0x040fe20000000000 */
[----:B------:R-:W-:Y:S01]  /*1b30*/  FADD R31, RZ, R62 ;  /* 0x0000003eff1f7221 */ /* 0x000fe20000000000 */
[----:B------:R-:W-:Y:S01]  /*1b40*/  FADD R94, R94, -R99 ;  /* 0x800000635e5e7221 */ /* 0x000fe20000000000 */
[----:B------:R-:W-:Y:S01]  /*1b50*/  FADD R99, -R99, R32 ;  /* 0x0000002063637221 */ /* 0x000fe20000000100 */
[----:B------:R-:W-:Y:S01]  /*1b60*/  FADD R32, RZ, R73 ;  /* 0x00000049ff207221 */ /* 0x000fe20000000000 */
[----:B------:R-:W-:Y:S01]  /*1b70*/  FADD R33, RZ, R61 ;  /* 0x0000003dff217221 */ /* 0x000fe20000000000 */
[----:B------:R-:W-:Y:S01]  /*1b80*/  FADD R62, RZ, -R31 ;  /* 0x8000001fff3e7221 */ /* 0x000fe20000000000 */
[C---:B------:R-:W-:Y:S01]  /*1b90*/  FFMA R104, R97.reuse, 2, R104 ;  /* 0x4000000061687823 */ /* 0x040fe20000000068 */
[----:B------:R-:W-:Y:S01]  /*1ba0*/  FFMA R100, R97, 2, R96 ;  /* 0x4000000061647823 */ /* 0x000fe20000000060 */
[----:B------:R-:W-:Y:S01]  /*1bb0*/  FADD R97, R96, -R93 ;  /* 0x8000005d60617221 */ /* 0x000fe20000000000 */
[----:B------:R-:W-:Y:S01]  /*1bc0*/  FADD R96, RZ, -R32 ;  /* 0x80000020ff607221 */ /* 0x000fe20000000000 */
[----:B------:R-:W-:Y:S01]  /*1bd0*/  FADD R61, RZ, -R33 ;  /* 0x80000021ff3d7221 */ /* 0x000fe20000000000 */
[----:B------:R-:W-:Y:S01]  /*1be0*/  FMUL R106, R62, R77 ;  /* 0x0000004d3e6a7220 */ /* 0x000fe20000400000 */
[----:B------:R-:W-:Y:S01]  /*1bf0*/  FFMA R85, R74, 4, R85 ;  /* 0x408000004a557823 */ /* 0x000fe20000000055 */
[----:B------:R-:W-:Y:S01]  /*1c00*/  ISETP.NE.U32.AND P1, PT, RZ, c[0x0][0x470], PT ;  /* 0x00011c00ff007a0c */ /* 0x000fe20003f25070 */
[----:B------:R-:W-:Y:S01]  /*1c10*/  FMUL R74, R96, R101 ;  /* 0x00000065604a7220 */ /* 0x000fe20000400000 */
[----:B------:R-:W-:Y:S01]  /*1c20*/  FFMA R77, R61, R75, -R106 ;  /* 0x0000004b3d4d7223 */ /* 0x000fe2000000086a */
[----:B------:R-:W-:Y:S01]  /*1c30*/  FADD R75, R84, -1 ;  /* 0xbf800000544b7421 */ /* 0x000fe20000000000 */
[----:B------:R-:W-:Y:S01]  /*1c40*/  FMUL R108, R96, R81 ;  /* 0x00000051606c7220 */ /* 0x000fe20000400000 */
[----:B------:R-:W-:Y:S01]  /*1c50*/  FADD R89, R89, -1 ;  /* 0xbf80000059597421 */ /* 0x000fe20000000000 */
[----:B------:R-:W-:Y:S01]  /*1c60*/  ISETP.NE.AND.EX P1, PT, RZ, c[0x0][0x474], PT, P1 ;  /* 0x00011d00ff007a0c */ /* 0x000fe20003f25310 */
[C---:B------:R-:W-:Y:S01]  /*1c70*/  FMUL R79, R62.reuse, R79 ;  /* 0x0000004f3e4f7220 */ /* 0x040fe20000400000 */
[----:B------:R-:W-:Y:S01]  /*1c80*/  FFMA R73, R61, R102, R74 ;  /* 0x000000663d497223 */ /* 0x000fe2000000004a */
[C---:B------:R-:W-:Y:S01]  /*1c90*/  FMUL R92, R62.reuse, R92 ;  /* 0x0000005c3e5c7220 */ /* 0x040fe20000400000 */
[----:B------:R-:W-:Y:S01]  /*1ca0*/  FADD R104, -R93, R104 ;  /* 0x000000685d687221 */ /* 0x000fe20000000100 */
[C---:B------:R-:W-:Y:S01]  /*1cb0*/  FMUL R99, R62.reuse, R99 ;  /* 0x000000633e637220 */ /* 0x040fe20000400000 */
[----:B------:R-:W-:Y:S01]  /*1cc0*/  FMUL R74, R62, R75 ;  /* 0x0000004b3e4a7220 */ /* 0x000fe20000400000 */
[C---:B------:R-:W-:Y:S01]  /*1cd0*/  FFMA R89, R61.reuse, R89, -R108 ;  /* 0x000000593d597223 */ /* 0x040fe2000000086c */
[----:B------:R-:W-:Y:S01]  /*1ce0*/  FFMA R79, R96, R95, R79 ;  /* 0x0000005f604f7223 */ /* 0x000fe2000000004f */
[----:B------:R-:W-:Y:S01]  /*1cf0*/  FFMA R97, R62, -R97, R73 ;  /* 0x800000613e617223 */ /* 0x000fe20000000049 */
[C---:B------:R-:W-:Y:S01]  /*1d00*/  FFMA R73, R61.reuse, R100, R92 ;  /* 0x000000643d497223 */ /* 0x040fe2000000005c */
[----:B------:R-:W-:Y:S01]  /*1d10*/  FADD R82, R82, -1 ;  /* 0xbf80000052527421 */ /* 0x000fe20000000000 */
[C---:B------:R-:W-:Y:S01]  /*1d20*/  FFMA R104, R96.reuse, R104, R99 ;  /* 0x0000006860687223 */ /* 0x040fe20000000063 */
[----:B------:R-:W-:Y:S01]  /*1d30*/  FFMA R9, R96, R9, R74 ;  /* 0x0000000960097223 */ /* 0x000fe2000000004a */
[----:B------:R-:W-:Y:S01]  /*1d40*/  FFMA R83, R62, R83, R89 ;  /* 0x000000533e537223 */ /* 0x000fe20000000059 */
[C---:B------:R-:W-:Y:S01]  /*1d50*/  FFMA R79, R61.reuse, -R94, R79 ;  /* 0x8000005e3d4f7223 */ /* 0x040fe2000000004f */
[----:B------:R-:W-:Y:S01]  /*1d60*/  FADD R62, RZ, R59 ;  /* 0x0000003bff3e7221 */ /* 0x000fe20000000000 */
[C---:B------:R-:W-:Y:S01]  /*1d70*/  FFMA R8, R96.reuse, R8, R73 ;  /* 0x0000000860087223 */ /* 0x040fe20000000049 */
[----:B------:R-:W-:Y:S01]  /*1d80*/  FADD R57, RZ, R57 ;  /* 0x00000039ff397221 */ /* 0x000fe20000000000 */
[----:B------:R-:W-:Y:S01]  /*1d90*/  FFMA R77, R96, R82, R77 ;  /* 0x00000052604d7223 */ /* 0x000fe2000000004d */
[C---:B------:R-:W-:Y:S01]  /*1da0*/  FFMA R85, R61.reuse, R85, R104 ;  /* 0x000000553d557223 */ /* 0x040fe20000000068 */
[----:B------:R-:W-:Y:S01]  /*1db0*/  FFMA R9, R61, -R56, R9 ;  /* 0x800000383d097223 */ /* 0x000fe20000000009 */
[----:B------:R-:W-:Y:S01]  /*1dc0*/  FADD R58, RZ, R58 ;  /* 0x0000003aff3a7221 */ /* 0x000fe20000000000 */
        /* <DEDUP_REMOVED lines=18> */
.L_x_1932:
        /* <DEDUP_REMOVED lines=8> */
.L_x_1933:
[----:B------:R-:W-:Y:S01]  /*1f70*/  FSETP.GT.AND P2, PT, R49, RZ, PT ;  /* 0x000000ff3100720b */ /* 0x000fe20003f44000 */
[----:B------:R-:W-:Y:S01]  /*1f80*/  FADD R55, RZ, R55 ;  /* 0x00000037ff377221 */ /* 0x000fe20000000000 */
[----:B0-----:R-:W-:Y:S01]  /*1f90*/  MOV R10, c[0x0][0x34c] ;  /* 0x0000d300000a7a02 */ /* 0x001fe20000000f00 */
[----:B------:R-:W-:Y:S01]  /*1fa0*/  FADD R8, RZ, R54 ;  /* 0x00000036ff087221 */ /* 0x000fe20000000000 */
[----:B------:R-:W-:Y:S01]  /*1fb0*/  MOV R9, c[0x0][0x350] ;  /* 0x0000d40000097a02 */ /* 0x000fe20000000f00 */
[----:B------:R-:W-:Y:S04]  /*1fc0*/  BSSY B0, `(.L_x_1934) ;  /* 0x000002b000007945 */ /* 0x000fe80003800000 */
[----:B------:R-:W-:Y:S01]  /*1fd0*/  FFMA R10, -R10, R9, 1 ;  /* 0x3f8000000a0a7423 */ /* 0x000fe20000000109 */
[----:B------:R-:W-:-:S03]  /*1fe0*/  FADD R9, RZ, R53 ;  /* 0x00000035ff097221 */ /* 0x000fc60000000000 */
[C---:B------:R-:W-:Y:S01]  /*1ff0*/  FFMA R73, R10.reuse, R55, RZ ;  /* 0x000000370a497223 */ /* 0x040fe200000000ff */
[C---:B------:R-:W-:Y:S01]  /*2000*/  FFMA R89, R10.reuse, R8, RZ ;  /* 0x000000080a597223 */ /* 0x040fe200000000ff */
[----:B------:R-:W-:Y:S02]  /*2010*/  FFMA R92, R10, R9, RZ ;  /* 0x000000090a5c7223 */ /* 0x000fe400000000ff */
[----:B------:R-:W-:Y:S01]  /*2020*/  CS2R R8, SRZ ;  /* 0x0000000000087805 */ /* 0x000fe2000001ff00 */
[----:B------:R-:W-:Y:S01]  /*2030*/  CS2R R10, SRZ ;  /* 0x00000000000a7805 */ /* 0x000fe2000001ff00 */
        /* <DEDUP_REMOVED lines=8> */
[----:B------:R-:W-:Y:S05]  /*20c0*/  CALL.REL.NOINC `($__internal_58_$__cuda_sm20_rcp_rn_f32_slowpath) ;  /* 0x00002ce000007944 */ /* 0x000fea0003c00000 */
[----:B-1----:R-:W-:Y:S01]  /*20d0*/  MOV R9, R53 ;  /* 0x0000003500097202 */ /* 0x002fe20000000f00 */
[----:B------:R-:W-:Y:S05]  /*20e0*/  BRA `(.L_x_1938) ;  /* 0x0000004000007947 */ /* 0x000fea0003800000 */
.L_x_1937:
[----:B------:R-:W0:Y:S02]  /*20f0*/  MUFU.RCP R8, R49 ;  /* 0x0000003100087308 */ /* 0x000e240000001000 */
[----:B0-----:R-:W-:-:S04]  /*2100*/  FFMA R9, R8, R49, -1 ;  /* 0xbf80000008097423 */ /* 0x001fc80000000031 */
[----:B------:R-:W-:-:S04]  /*2110*/  FADD.FTZ R9, -R9, -RZ ;  /* 0x800000ff09097221 */ /* 0x000fc80000010100 */
[----:B------:R-:W-:Y:S02]  /*2120*/  FFMA R9, R8, R9, R8 ;  /* 0x0000000908097223 */ /* 0x000fe40000000008 */
.L_x_1938:
[----:B------:R-:W-:Y:S05]  /*2130*/  BSYNC B1 ;  /* 0x0000000000017941 */ /* 0x000fea0003800000 */
.L_x_1936:
[----:B------:R-:W-:-:S04]  /*2140*/  FMUL R8, R13, R56 ;  /* 0x000000380d087220 */ /* 0x000fc80000400000 */
[----:B------:R-:W-:Y:S01]  /*2150*/  FFMA R10, R15, R62, R8 ;  /* 0x0000003e0f0a7223 */ /* 0x000fe20000000008 */
[----:B------:R-:W-:-:S03]  /*2160*/  FMUL R8, R9, R9 ;  /* 0x0000000909087220 */ /* 0x000fc60000400000 */
[----:B------:R-:W-:Y:S01]  /*2170*/  FFMA R10, R45, R58, R10 ;  /* 0x0000003a2d0a7223 */ /* 0x000fe2000000000a */
[----:B------:R-:W-:-:S03]  /*2180*/  FMUL R8, R8, R9 ;  /* 0x0000000908087220 */ /* 0x000fc60000400000 */
        /* <DEDUP_REMOVED lines=14> */
.L_x_1935:
[----:B------:R-:W-:Y:S05]  /*2270*/  BSYNC B0 ;  /* 0x0000000000007941 */ /* 0x000fea0003800000 */
.L_x_1934:
[----:B------:R-:W-:Y:S01]  /*2280*/  FMUL R95, R65, R76 ;  /* 0x0000004c415f7220 */ /* 0x000fe20000400000 */
[----:B------:R-:W-:Y:S01]  /*2290*/  FMUL R82, R87, R78 ;  /* 0x0000004e57527220 */ /* 0x000fe20000400000 */
[C---:B------:R-:W-:Y:S01]  /*22a0*/  FMUL R13, R16.reuse, R80 ;  /* 0x00000050100d7220 */ /* 0x040fe20000400000 */
[-C--:B------:R-:W-:Y:S01]  /*22b0*/  FMUL R58, R16, R67.reuse ;  /* 0x00000043103a7220 */ /* 0x080fe20000400000 */
[----:B------:R-:W-:Y:S01]  /*22c0*/  FADD R97, R95, R95 ;  /* 0x0000005f5f617221 */ /* 0x000fe20000000000 */
[----:B------:R-:W-:Y:S01]  /*22d0*/  FADD R82, R82, R82 ;  /* 0x0000005252527221 */ /* 0x000fe20000000000 */
[----:B------:R-:W-:Y:S01]  /*22e0*/  FADD R13, R13, R13 ;  /* 0x0000000d0d0d7221 */ /* 0x000fe20000000000 */
[----:B------:R-:W-:Y:S01]  /*22f0*/  FMUL R85, R65, R48 ;  /* 0x0000003041557220 */ /* 0x000fe20000400000 */
[----:B------:R-:W-:Y:S01]  /*2300*/  FMUL R108, R87, R52 ;  /* 0x00000034576c7220 */ /* 0x000fe20000400000 */
[C---:B------:R-:W-:Y:S01]  /*2310*/  FADD R100, -R97.reuse, R82 ;  /* 0x0000005261647221 */ /* 0x040fe20000000100 */
[--C-:B------:R-:W-:Y:S01]  /*2320*/  FADD R97, R97, R13.reuse ;  /* 0x0000000d61617221 */ /* 0x100fe20000000000 */
[----:B------:R-:W-:Y:S01]  /*2330*/  FADD R82, -R82, R13 ;  /* 0x0000000d52527221 */ /* 0x000fe20000000100 */
[C---:B------:R-:W-:Y:S01]  /*2340*/  FMUL R13, R16.reuse, R46 ;  /* 0x0000002e100d7220 */ /* 0x040fe20000400000 */
[-C--:B------:R-:W-:Y:S01]  /*2350*/  FFMA R45, R16, R67.reuse, R58 ;  /* 0x00000043102d7223 */ /* 0x080fe2000000003a */
[-C--:B------:R-:W-:Y:S01]  /*2360*/  FMUL R58, R65, R16.reuse ;  /* 0x00000010413a7220 */ /* 0x080fe20000400000 */
[-C--:B------:R-:W-:Y:S01]  /*2370*/  FMUL R62, R87, R67.reuse ;  /* 0x00000043573e7220 */ /* 0x080fe20000400000 */
[----:B------:R-:W-:Y:S01]  /*2380*/  FADD R108, R108, R108 ;  /* 0x0000006c6c6c7221 */ /* 0x000fe20000000000 */
[----:B------:R-:W-:Y:S01]  /*2390*/  FADD R75, R85, R85 ;  /* 0x00000055554b7221 */ /* 0x000fe20000000000 */
[----:B------:R-:W-:Y:S01]  /*23a0*/  FMUL R54, R65, R67 ;  /* 0x0000004341367220 */ /* 0x000fe20000400000 */
[CC--:B------:R-:W-:Y:S01]  /*23b0*/  FMUL R15, R16.reuse, R87.reuse ;  /* 0x00000057100f7220 */ /* 0x0c0fe20000400000 */
[----:B------:R-:W-:Y:S01]  /*23c0*/  FADD R13, R13, R13 ;  /* 0x0000000d0d0d7221 */ /* 0x000fe20000000000 */
[C---:B------:R-:W-:Y:S01]  /*23d0*/  FMUL R56, R65.reuse, R87 ;  /* 0x0000005741387220 */ /* 0x040fe20000400000 */
[----:B------:R-:W-:Y:S01]  /*23e0*/  FFMA R53, R65, R16, R58 ;  /* 0x0000001041357223 */ /* 0x000fe2000000003a */
[-C--:B------:R-:W-:Y:S01]  /*23f0*/  FFMA R62, R87, R67.reuse, R62 ;  /* 0x00000043573e7223 */ /* 0x080fe2000000003e */
[----:B------:R-:W-:Y:S01]  /*2400*/  FADD R74, R75, R108 ;  /* 0x0000006c4b4a7221 */ /* 0x000fe20000000000 */
[----:B------:R-:W-:Y:S01]  /*2410*/  FFMA R54, R65, R67, R54 ;  /* 0x0000004341367223 */ /* 0x000fe20000000036 */
[-C--:B------:R-:W-:Y:S01]  /*2420*/  FFMA R15, R16, R87.reuse, R15 ;  /* 0x00000057100f7223 */ /* 0x080fe2000000000f */
[--C-:B------:R-:W-:Y:S01]  /*2430*/  FADD R75, R75, -R13.reuse ;  /* 0x8000000d4b4b7221 */ /* 0x100fe20000000000 */
[----:B------:R-:W-:Y:S01]  /*2440*/  FADD R108, R108, -R13 ;  /* 0x8000000d6c6c7221 */ /* 0x000fe20000000000 */
[-C--:B------:R-:W-:Y:S01]  /*2450*/  FMUL R49, R12, R87.reuse ;  /* 0x000000570c317220 */ /* 0x080fe20000400000 */
[C---:B------:R-:W-:Y:S01]  /*2460*/  FMUL R57, R65.reuse, R50 ;  /* 0x0000003241397220 */ /* 0x040fe20000400000 */
[----:B------:R-:W-:Y:S01]  /*2470*/  FMUL R13, R16, R14 ;  /* 0x0000000e100d7220 */ /* 0x000fe20000400000 */
[----:B------:R-:W-:Y:S01]  /*2480*/  FFMA R56, R65, R87, R56 ;  /* 0x0000005741387223 */ /* 0x000fe20000000038 */
[C-C-:B------:R-:W-:Y:S01]  /*2490*/  FADD R58, R53.reuse, R62.reuse ;  /* 0x0000003e353a7221 */ /* 0x140fe20000000000 */
[----:B------:R-:W-:Y:S01]  /*24a0*/  FADD R53, R53, -R62 ;  /* 0x8000003e35357221 */ /* 0x000fe20000000000 */
[C-C-:B------:R-:W-:Y:S01]  /*24b0*/  FADD R55, R54.reuse, R15.reuse ;  /* 0x0000000f36377221 */ /* 0x140fe20000000000 */
[----:B------:R-:W-:Y:S01]  /*24c0*/  FADD R60, R54, -R15 ;  /* 0x8000000f363c7221 */ /* 0x000fe20000000000 */
[----:B------:R-:W-:Y:S01]  /*24d0*/  FMUL R84, R87, R80 ;  /* 0x0000005057547220 */ /* 0x000fe20000400000 */
[----:B------:R-:W-:Y:S01]  /*24e0*/  FADD R49, R49, R49 ;  /* 0x0000003131317221 */ /* 0x000fe20000000000 */
[----:B------:R-:W-:Y:S01]  /*24f0*/  FADD R62, R57, R57 ;  /* 0x00000039393e7221 */ /* 0x000fe20000000000 */
[----:B------:R-:W-:Y:S01]  /*2500*/  FMUL R96, R16, R78 ;  /* 0x0000004e10607220 */ /* 0x000fe20000400000 */
[----:B------:R-:W-:Y:S01]  /*2510*/  FADD R15, R98, R98 ;  /* 0x00000062620f7221 */ /* 0x000fe20000000000 */
[----:B------:R-:W-:Y:S01]  /*2520*/  FADD R13, R13, R13 ;  /* 0x0000000d0d0d7221 */ /* 0x000fe20000000000 */
[C-C-:B------:R-:W-:Y:S01]  /*2530*/  FADD R54, R56.reuse, -R45.reuse ;  /* 0x8000002d38367221 */ /* 0x140fe20000000000 */
[----:B------:R-:W-:Y:S01]  /*2540*/  FADD R56, R56, R45 ;  /* 0x0000002d38387221 */ /* 0x000fe20000000000 */
[----:B------:R-:W-:Y:S01]  /*2550*/  FADD R45, R84, R84 ;  /* 0x00000054542d7221 */ /* 0x000fe20000000000 */
[----:B------:R-:W-:Y:S01]  /*2560*/  FADD R47, R62, R49 ;  /* 0x000000313e2f7221 */ /* 0x000fe20000000000 */
[----:B------:R-:W-:Y:S01]  /*2570*/  FFMA R103, R96, 2, R15 ;  /* 0x4000000060677823 */ /* 0x000fe2000000000f */
[--C-:B------:R-:W-:Y:S01]  /*2580*/  FADD R62, R62, -R13.reuse ;  /* 0x8000000d3e3e7221 */ /* 0x100fe20000000000 */
[----:B------:R-:W-:Y:S01]  /*2590*/  FADD R106, R49, -R13 ;  /* 0x8000000d316a7221 */ /* 0x000fe20000000000 */
[----:B------:R-:W-:Y:S01]  /*25a0*/  FMUL R13, R87, R76 ;  /* 0x0000004c570d7220 */ /* 0x000fe20000400000 */
[----:B------:R-:W-:Y:S01]  /*25b0*/  FADD R49, R45, R15 ;  /* 0x0000000f2d317221 */ /* 0x000fe20000000000 */
[----:B------:R-:W-:Y:S01]  /*25c0*/  FFMA R103, R84, 4, R103 ;  /* 0x4080000054677823 */ /* 0x000fe20000000067 */
[----:B------:R-:W-:Y:S01]  /*25d0*/  FMUL R15, R65, R78 ;  /* 0x0000004e410f7220 */ /* 0x000fe20000400000 */
[-C--:B------:R-:W-:Y:S01]  /*25e0*/  FMUL R84, R67, R80.reuse ;  /* 0x0000005043547220 */ /* 0x080fe20000400000 */
[----:B------:R-:W-:Y:S01]  /*25f0*/  FADD R102, R13, R13 ;  /* 0x0000000d0d667221 */ /* 0x000fe20000000000 */
[----:B------:R-:W-:Y:S01]  /*2600*/  FMUL R80, R65, R80 ;  /* 0x0000005041507220 */ /* 0x000fe20000400000 */
[C---:B------:R-:W-:Y:S01]  /*2610*/  FADD R99, R15.reuse, R15 ;  /* 0x0000000f0f637221 */ /* 0x040fe20000000000 */
[----:B------:R-:W-:Y:S01]  /*2620*/  FADD R84, R84, R84 ;  /* 0x0000005454547221 */ /* 0x000fe20000000000 */
[--C-:B------:R-:W-:Y:S01]  /*2630*/  FFMA R101, R15, 4, R102.reuse ;  /* 0x408000000f657823 */ /* 0x100fe20000000066 */
[----:B------:R-:W-:Y:S01]  /*2640*/  FMUL R76, R16, R76 ;  /* 0x0000004c104c7220 */ /* 0x000fe20000400000 */
[C---:B------:R-:W-:Y:S01]  /*2650*/  FADD R102, R99.reuse, R102 ;  /* 0x0000006663667221 */ /* 0x040fe20000000000 */
[----:B------:R-:W-:Y:S01]  /*2660*/  FFMA R45, R96, 2, R45 ;  /* 0x40000000602d7823 */ /* 0x000fe2000000002d */
[----:B------:R-:W-:Y:S01]  /*2670*/  FADD R99, R99, -R84 ;  /* 0x8000005463637221 */ /* 0x000fe20000000000 */
[----:B------:R-:W-:Y:S01]  /*2680*/  FADD R101, -R84, R101 ;  /* 0x0000006554657221 */ /* 0x000fe20000000100 */
[C---:B------:R-:W-:Y:S01]  /*2690*/  FMUL R104, R67.reuse, R78 ;  /* 0x0000004e43687220 */ /* 0x040fe20000400000 */
[C---:B------:R-:W-:Y:S01]  /*26a0*/  FMUL R13, R80.reuse, 4 ;  /* 0x40800000500d7820 */ /* 0x040fe20000400000 */
[----:B------:R-:W-:Y:S01]  /*26b0*/  FMUL R78, R67, R48 ;  /* 0x00000030434e7220 */ /* 0x000fe20000400000 */
[----:B------:R-:W-:Y:S01]  /*26c0*/  FMUL R84, R87, R46 ;  /* 0x0000002e57547220 */ /* 0x000fe20000400000 */
[----:B------:R-:W-:Y:S01]  /*26d0*/  FADD R93, R80, R80 ;  /* 0x00000050505d7221 */ /* 0x000fe20000000000 */
[----:B------:R-:W-:Y:S01]  /*26e0*/  FADD R94, R76, R76 ;  /* 0x0000004c4c5e7221 */ /* 0x000fe20000000000 */
[----:B------:R-:W-:Y:S01]  /*26f0*/  FFMA R98, R98, 4, R45 ;  /* 0x4080000062627823 */ /* 0x000fe2000000002d */
[----:B------:R-:W-:Y:S01]  /*2700*/  FFMA R13, R104, 2, R13 ;  /* 0x40000000680d7823 */ /* 0x000fe2000000000d */
[----:B------:R-:W-:Y:S01]  /*2710*/  FADD R15, R84, R84 ;  /* 0x00000054540f7221 */ /* 0x000fe20000000000 */
[----:B------:R-:W-:Y:S01]  /*2720*/  FADD R45, R78, R78 ;  /* 0x0000004e4e2d7221 */ /* 0x000fe20000000000 */
[----:B------:R-:W-:Y:S01]  /*2730*/  FMUL R76, R16, R52 ;  /* 0x00000034104c7220 */ /* 0x000fe20000400000 */
[----:B------:R-:W-:Y:S01]  /*2740*/  FFMA R104, R104, 2, R93 ;  /* 0x4000000068687823 */ /* 0x000fe2000000005d */
[----:B------:R-:W-:Y:S01]  /*2750*/  FADD R93, R93, -R94 ;  /* 0x8000005e5d5d7221 */ /* 0x000fe20000000000 */
[----:B------:R-:W-:Y:S01]  /*2760*/  FADD R94, -R94, R13 ;  /* 0x0000000d5e5e7221 */ /* 0x000fe20000000100 */
[----:B------:R-:W-:Y:S01]  /*2770*/  FFMA R95, R95, 4, R82 ;  /* 0x408000005f5f7823 */ /* 0x000fe20000000052 */
[--C-:B------:R-:W-:Y:S01]  /*2780*/  FADD R13, R15, R45.reuse ;  /* 0x0000002d0f0d7221 */ /* 0x100fe20000000000 */
[C---:B------:R-:W-:Y:S01]  /*2790*/  FFMA R77, R76.reuse, 2, R45 ;  /* 0x400000004c4d7823 */ /* 0x040fe2000000002d */
[----:B------:R-:W-:Y:S01]  /*27a0*/  FMUL R82, R67, R46 ;  /* 0x0000002e43527220 */ /* 0x000fe20000400000 */
[C---:B------:R-:W-:Y:S01]  /*27b0*/  FFMA R45, R76.reuse, 2, R15 ;  /* 0x400000004c2d7823 */ /* 0x040fe2000000000f */
[----:B------:R-:W-:Y:S01]  /*27c0*/  FMUL R15, R65, R52 ;  /* 0x00000034410f7220 */ /* 0x000fe20000400000 */
[----:B------:R-:W-:Y:S01]  /*27d0*/  FFMA R76, R76, 4, R13 ;  /* 0x408000004c4c7823 */ /* 0x000fe2000000000d */
[-C--:B------:R-:W-:Y:S01]  /*27e0*/  FMUL R13, R87, R48.reuse ;  /* 0x00000030570d7220 */ /* 0x080fe20000400000 */
[----:B------:R-:W-:Y:S01]  /*27f0*/  FADD R82, R82, R82 ;  /* 0x0000005252527221 */ /* 0x000fe20000000000 */
[----:B------:R-:W-:Y:S01]  /*2800*/  FADD R80, R15, R15 ;  /* 0x0000000f0f507221 */ /* 0x000fe20000000000 */
[----:B------:R-:W-:Y:S01]  /*2810*/  FFMA R77, R84, 4, R77 ;  /* 0x40800000544d7823 */ /* 0x000fe2000000004d */
[----:B------:R-:W-:Y:S01]  /*2820*/  FADD R13, R13, R13 ;  /* 0x0000000d0d0d7221 */ /* 0x000fe20000000000 */
[--C-:B------:R-:W-:Y:S01]  /*2830*/  FFMA R84, R15, 4, R82.reuse ;  /* 0x408000000f547823 */ /* 0x100fe20000000052 */
[----:B------:R-:W-:Y:S01]  /*2840*/  FADD R79, R80, R82 ;  /* 0x00000052504f7221 */ /* 0x000fe20000000000 */
[----:B------:R-:W-:Y:S01]  /*2850*/  FMUL R82, R16, R48 ;  /* 0x0000003010527220 */ /* 0x000fe20000400000 */
[----:B------:R-:W-:Y:S01]  /*2860*/  FADD R80, R80, -R13 ;  /* 0x8000000d50507221 */ /* 0x000fe20000000000 */
[----:B------:R-:W-:Y:S01]  /*2870*/  FADD R81, -R13, R84 ;  /* 0x000000540d517221 */ /* 0x000fe20000000100 */
[----:B------:R-:W-:Y:S01]  /*2880*/  FMUL R13, R65, R46 ;  /* 0x0000002e410d7220 */ /* 0x000fe20000400000 */
[----:B------:R-:W-:Y:S01]  /*2890*/  FMUL R52, R67, R52 ;  /* 0x0000003443347220 */ /* 0x000fe20000400000 */
[----:B------:R-:W-:Y:S01]  /*28a0*/  FADD R82, R82, R82 ;  /* 0x0000005252527221 */ /* 0x000fe20000000000 */
[----:B------:R-:W-:Y:S01]  /*28b0*/  FMUL R48, R50, R67 ;  /* 0x0000004332307220 */ /* 0x000fe20000400000 */
[----:B------:R-:W-:Y:S01]  /*28c0*/  FMUL R110, R14, R87 ;  /* 0x000000570e6e7220 */ /* 0x000fe20000400000 */
[C---:B------:R-:W-:Y:S01]  /*28d0*/  FADD R83, R13.reuse, R13 ;  /* 0x0000000d0d537221 */ /* 0x040fe20000000000 */
[----:B------:R-:W-:Y:S01]  /*28e0*/  FFMA R78, R78, 4, R45 ;  /* 0x408000004e4e7823 */ /* 0x000fe2000000002d */
[----:B------:R-:W-:Y:S01]  /*28f0*/  FADD R52, R52, R52 ;  /* 0x0000003434347221 */ /* 0x000fe20000000000 */
[----:B------:R-:W-:Y:S01]  /*2900*/  FFMA R13, R13, 4, R82 ;  /* 0x408000000d0d7823 */ /* 0x000fe20000000052 */
[----:B------:R-:W-:Y:S01]  /*2910*/  FADD R15, R110, R110 ;  /* 0x0000006e6e0f7221 */ /* 0x000fe20000000000 */
[----:B------:R-:W-:Y:S01]  /*2920*/  FADD R45, R48, R48 ;  /* 0x00000030302d7221 */ /* 0x000fe20000000000 */
[----:B------:R-:W-:Y:S01]  /*2930*/  FMUL R46, R12, R16 ;  /* 0x000000100c2e7220 */ /* 0x000fe20000400000 */
[----:B------:R-:W-:Y:S01]  /*2940*/  FADD R84, -R52, R13 ;  /* 0x0000000d34547221 */ /* 0x000fe20000000100 */
[----:B------:R-:W-:Y:S01]  /*2950*/  FFMA R96, R96, 4, R49 ;  /* 0x4080000060607823 */ /* 0x000fe20000000031 */
[--C-:B------:R-:W-:Y:S01]  /*2960*/  FADD R13, R15, R45.reuse ;  /* 0x0000002d0f0d7221 */ /* 0x100fe20000000000 */
[C---:B------:R-:W-:Y:S01]  /*2970*/  FFMA R49, R46.reuse, 2, R45 ;  /* 0x400000002e317823 */ /* 0x040fe2000000002d */
[C---:B------:R-:W-:Y:S01]  /*2980*/  FFMA R15, R46.reuse, 2, R15 ;  /* 0x400000002e0f7823 */ /* 0x040fe2000000000f */
[----:B------:R-:W-:Y:S01]  /*2990*/  FADD R82, R83, R82 ;  /* 0x0000005253527221 */ /* 0x000fe20000000000 */
[----:B------:R-:W-:Y:S01]  /*29a0*/  FFMA R46, R46, 4, R13 ;  /* 0x408000002e2e7823 */ /* 0x000fe2000000000d */
[-C--:B------:R-:W-:Y:S01]  /*29b0*/  FMUL R13, R87, R50.reuse ;  /* 0x00000032570d7220 */ /* 0x080fe20000400000 */
[----:B------:R-:W-:Y:S01]  /*29c0*/  FMUL R50, R16, R50 ;  /* 0x0000003210327220 */ /* 0x000fe20000400000 */
[----:B------:R-:W-:Y:S01]  /*29d0*/  FFMA R48, R48, 4, R15 ;  /* 0x4080000030307823 */ /* 0x000fe2000000000f */
[----:B------:R-:W-:Y:S01]  /*29e0*/  FADD R83, R83, -R52 ;  /* 0x8000003453537221 */ /* 0x000fe20000000000 */
[-C--:B------:R-:W-:Y:S01]  /*29f0*/  FMUL R45, R14, R67.reuse ;  /* 0x000000430e2d7220 */ /* 0x080fe20000400000 */
[----:B------:R-:W-:Y:S01]  /*2a00*/  FMUL R15, R65, R14 ;  /* 0x0000000e410f7220 */ /* 0x000fe20000400000 */
[----:B------:R-:W-:Y:S01]  /*2a10*/  FMUL R14, R12, R67 ;  /* 0x000000430c0e7220 */ /* 0x000fe20000400000 */
[----:B------:R-:W-:Y:S01]  /*2a20*/  FADD R52, R50, R50 ;  /* 0x0000003232347221 */ /* 0x000fe20000000000 */
[----:B------:R-:W-:Y:S01]  /*2a30*/  FFMA R85, R85, 4, R108 ;  /* 0x4080000055557823 */ /* 0x000fe2000000006c */
[----:B------:R-:W-:Y:S01]  /*2a40*/  FMUL R12, R65, R12 ;  /* 0x0000000c410c7220 */ /* 0x000fe20000400000 */
[----:B------:R-:W-:Y:S01]  /*2a50*/  FADD R108, R13, R13 ;  /* 0x0000000d0d6c7221 */ /* 0x000fe20000000000 */
[----:B------:R-:W-:Y:S01]  /*2a60*/  FADD R13, R45, R45 ;  /* 0x0000002d2d0d7221 */ /* 0x000fe20000000000 */
[C---:B------:R-:W-:Y:S01]  /*2a70*/  FADD R61, R15.reuse, R15 ;  /* 0x0000000f0f3d7221 */ /* 0x040fe20000000000 */
[----:B------:R-:W-:Y:S01]  /*2a80*/  FADD R14, R14, R14 ;  /* 0x0000000e0e0e7221 */ /* 0x000fe20000000000 */
[----:B------:R-:W-:Y:S01]  /*2a90*/  FFMA R15, R15, 4, R52 ;  /* 0x408000000f0f7823 */ /* 0x000fe20000000034 */
[----:B------:R-:W-:Y:S01]  /*2aa0*/  FADD R8, RZ, R8 ;  /* 0x00000008ff087221 */ /* 0x000fe20000000000 */
[C---:B------:R-:W-:Y:S01]  /*2ab0*/  FADD R59, R12.reuse, R12 ;  /* 0x0000000c0c3b7221 */ /* 0x040fe20000000000 */
[----:B------:R-:W-:Y:S01]  /*2ac0*/  FFMA R51, R12, 4, R13 ;  /* 0x408000000c337823 */ /* 0x000fe2000000000d */
[----:B------:R-:W-:Y:S01]  /*2ad0*/  FADD R45, R61, R52 ;  /* 0x000000343d2d7221 */ /* 0x000fe20000000000 */
[----:B------:R-:W-:Y:S01]  /*2ae0*/  FFMA R57, R57, 4, R106 ;  /* 0x4080000039397823 */ /* 0x000fe2000000006a */
[----:B------:R-:W-:Y:S01]  /*2af0*/  FADD R52, -R14, R15 ;  /* 0x0000000f0e347221 */ /* 0x000fe20000000100 */
[----:B------:R-:W-:Y:S01]  /*2b00*/  FADD R10, RZ, R10 ;  /* 0x0000000aff0a7221 */ /* 0x000fe20000000000 */
[----:B------:R-:W-:Y:S01]  /*2b10*/  FMUL R105, R70, R87 ;  /* 0x0000005746697220 */ /* 0x000fe20000400000 */
[----:B------:R-:W-:Y:S01]  /*2b20*/  FMUL R106, R71, R67 ;  /* 0x00000043476a7220 */ /* 0x000fe20000400000 */
[----:B------:R-:W-:Y:S01]  /*2b30*/  FFMA R15, R8, c[0x0][0x350], RZ ;  /* 0x0000d400080f7a23 */ /* 0x000fe200000000ff */
[C---:B------:R-:W-:Y:S01]  /*2b40*/  FADD R50, R59.reuse, R13 ;  /* 0x0000000d3b327221 */ /* 0x040fe20000000000 */
[----:B------:R-:W-:Y:S01]  /*2b50*/  FFMA R49, R110, 4, R49 ;  /* 0x408000006e317823 */ /* 0x000fe20000000031 */
[----:B------:R-:W-:Y:S01]  /*2b60*/  FADD R59, R59, -R108 ;  /* 0x8000006c3b3b7221 */ /* 0x000fe20000000000 */
[----:B------:R-:W-:Y:S01]  /*2b70*/  FADD R51, -R108, R51 ;  /* 0x000000336c337221 */ /* 0x000fe20000000100 */
[----:B------:R-:W-:Y:S01]  /*2b80*/  FFMA R13, R10, c[0x0][0x350], RZ ;  /* 0x0000d4000a0d7a23 */ /* 0x000fe200000000ff */
[----:B------:R-:W-:Y:S01]  /*2b90*/  FADD R110, R106, R106 ;  /* 0x0000006a6a6e7221 */ /* 0x000fe20000000000 */
[----:B------:R-:W-:Y:S01]  /*2ba0*/  FADD R108, R105, R105 ;  /* 0x00000069696c7221 */ /* 0x000fe20000000000 */
[----:B------:R-:W-:Y:S01]  /*2bb0*/  FADD R9, RZ, R9 ;  /* 0x00000009ff097221 */ /* 0x000fe20000000000 */
[----:B------:R-:W-:Y:S01]  /*2bc0*/  FFMA R107, R15, 0.5, RZ ;  /* 0x3f0000000f6b7823 */ /* 0x000fe200000000ff */
[----:B------:R-:W-:Y:S01]  /*2bd0*/  FADD R11, RZ, R11 ;  /* 0x0000000bff0b7221 */ /* 0x000fe20000000000 */
[-C--:B------:R-:W-:Y:S01]  /*2be0*/  FMUL R109, R68, R16.reuse ;  /* 0x00000010446d7220 */ /* 0x080fe20000400000 */
[----:B------:R-:W-:Y:S01]  /*2bf0*/  FADD R61, R61, -R14 ;  /* 0x8000000e3d3d7221 */ /* 0x000fe20000000000 */
[----:B------:R-:W-:Y:S01]  /*2c00*/  FFMA R115, R13, 0.5, RZ ;  /* 0x3f0000000d737823 */ /* 0x000fe200000000ff */
[--C-:B------:R-:W-:Y:S01]  /*2c10*/  FADD R112, R110, R108.reuse ;  /* 0x0000006c6e707221 */ /* 0x100fe20000000000 */
[----:B------:R-:W-:Y:S01]  /*2c20*/  FFMA R14, R9, c[0x0][0x350], RZ ;  /* 0x0000d400090e7a23 */ /* 0x000fe200000000ff */
[----:B------:R-:W-:Y:S01]  /*2c30*/  FMUL R13, R86, R107 ;  /* 0x0000006b560d7220 */ /* 0x000fe20000400000 */
[----:B------:R-:W-:Y:S01]  /*2c40*/  FFMA R12, R11, c[0x0][0x350], RZ ;  /* 0x0000d4000b0c7a23 */ /* 0x000fe200000000ff */
[C---:B------:R-:W-:Y:S01]  /*2c50*/  FFMA R15, R109.reuse, 2, R108 ;  /* 0x400000006d0f7823 */ /* 0x040fe2000000006c */
[C---:B------:R-:W-:Y:S01]  /*2c60*/  FFMA R110, R109.reuse, 2, R110 ;  /* 0x400000006d6e7823 */ /* 0x040fe2000000006e */
[----:B------:R-:W-:Y:S01]  /*2c70*/  FFMA R108, R109, 4, R112 ;  /* 0x408000006d6c7823 */ /* 0x000fe20000000070 */
[----:B------:R-:W-:Y:S01]  /*2c80*/  FFMA R109, R14, 0.5, RZ ;  /* 0x3f0000000e6d7823 */ /* 0x000fe200000000ff */
[----:B------:R-:W-:Y:S01]  /*2c90*/  FFMA R13, RZ, R115, -R13 ;  /* 0x00000073ff0d7223 */ /* 0x000fe2000000080d */
[----:B------:R-:W-:Y:S01]  /*2ca0*/  FFMA R111, R12, 0.5, RZ ;  /* 0x3f0000000c6f7823 */ /* 0x000fe200000000ff */
[-C--:B------:R-:W-:Y:S01]  /*2cb0*/  FMUL R14, R16, R107.reuse ;  /* 0x0000006b100e7220 */ /* 0x080fe20000400000 */
[C---:B------:R-:W-:Y:S01]  /*2cc0*/  FMUL R12, R88.reuse, R107 ;  /* 0x0000006b580c7220 */ /* 0x040fe20000400000 */
[C---:B------:R-:W-:Y:S01]  /*2cd0*/  FMUL R114, R88.reuse, R115 ;  /* 0x0000007358727220 */ /* 0x040fe20000400000 */
[C---:B------:R-:W-:Y:S01]  /*2ce0*/  FFMA R112, R88.reuse, R109, R13 ;  /* 0x0000006d58707223 */ /* 0x040fe2000000000d */
[-C--:B------:R-:W-:Y:S01]  /*2cf0*/  FMUL R88, R88, R111.reuse ;  /* 0x0000006f58587220 */ /* 0x080fe20000400000 */
[-C--:B------:R-:W-:Y:S01]  /*2d00*/  FFMA R14, R65, R111.reuse, -R14 ;  /* 0x0000006f410e7223 */ /* 0x080fe2000000080e */
[----:B------:R-:W-:Y:S01]  /*2d10*/  FFMA R13, RZ, R111, -R12 ;  /* 0x0000006fff0d7223 */ /* 0x000fe2000000080c */
[----:B------:R-:W-:Y:S01]  /*2d20*/  FFMA R114, RZ, R109, -R114 ;  /* 0x0000006dff727223 */ /* 0x000fe20000000872 */
[----:B------:R-:W-:Y:S01]  /*2d30*/  FFMA R88, RZ, R107, R88 ;  /* 0x0000006bff587223 */ /* 0x000fe20000000058 */
[C---:B------:R-:W-:Y:S01]  /*2d40*/  FFMA R14, R87.reuse, R109, R14 ;  /* 0x0000006d570e7223 */ /* 0x040fe2000000000e */
[----:B------:R-:W-:Y:S01]  /*2d50*/  FMUL R12, R87, R107 ;  /* 0x0000006b570c7220 */ /* 0x000fe20000400000 */
[C---:B------:R-:W-:Y:S01]  /*2d60*/  FFMA R13, -R86.reuse, R109, R13 ;  /* 0x0000006d560d7223 */ /* 0x040fe2000000010d */
[----:B------:R-:W-:Y:S01]  /*2d70*/  FFMA R113, R86, R111, R114 ;  /* 0x0000006f56717223 */ /* 0x000fe20000000072 */
[-C--:B------:R-:W-:Y:S01]  /*2d80*/  FMUL R116, R16, R115.reuse ;  /* 0x0000007310747220 */ /* 0x080fe20000400000 */
[-C--:B------:R-:W-:Y:S01]  /*2d90*/  FFMA R114, R86, R115.reuse, R88 ;  /* 0x0000007356727223 */ /* 0x080fe20000000058 */
[-C--:B------:R-:W-:Y:S01]  /*2da0*/  FFMA R88, -R67, R115.reuse, R14 ;  /* 0x0000007343587223 */ /* 0x080fe2000000010e */
[C---:B------:R-:W-:Y:S01]  /*2db0*/  FFMA R119, R65.reuse, R115, -R12 ;  /* 0x0000007341777223 */ /* 0x040fe2000000080c */
[C---:B------:R-:W-:Y:S01]  /*2dc0*/  FMUL R12, R65.reuse, R65 ;  /* 0x00000041410c7220 */ /* 0x040fe20000400000 */
[----:B------:R-:W-:Y:S01]  /*2dd0*/  FADD R14, RZ, R91 ;  /* 0x0000005bff0e7221 */ /* 0x000fe20000000000 */
[----:B------:R-:W-:Y:S01]  /*2de0*/  FFMA R86, R64, R115, R13 ;  /* 0x0000007340567223 */ /* 0x000fe2000000000d */
[----:B------:R-:W-:Y:S01]  /*2df0*/  FFMA R118, R65, R109, R116 ;  /* 0x0000006d41767223 */ /* 0x000fe20000000074 */
[----:B------:R-:W-:Y:S01]  /*2e00*/  FADD R91, RZ, R90 ;  /* 0x0000005aff5b7221 */ /* 0x000fe20000000000 */
[-C--:B------:R-:W-:Y:S01]  /*2e10*/  FMUL R115, R68, R87.reuse ;  /* 0x0000005744737220 */ /* 0x080fe20000400000 */
[----:B------:R-:W-:Y:S01]  /*2e20*/  FMUL R116, R71, R87 ;  /* 0x0000005747747220 */ /* 0x000fe20000400000 */
[----:B------:R-:W-:Y:S01]  /*2e30*/  FFMA R90, R65, R65, R12 ;  /* 0x00000041415a7223 */ /* 0x000fe2000000000c */
[----:B------:R-:W-:Y:S01]  /*2e40*/  FFMA R12, R32, c[0x0][0x350], R91 ;  /* 0x0000d400200c7a23 */ /* 0x000fe2000000005b */
[-C--:B------:R-:W-:Y:S01]  /*2e50*/  FFMA R115, R68, R87.reuse, R115 ;  /* 0x0000005744737223 */ /* 0x080fe20000000073 */
[----:B------:R-:W-:Y:S01]  /*2e60*/  FFMA R116, R71, R87, R116 ;  /* 0x0000005747747223 */ /* 0x000fe20000000074 */
[C---:B------:R-:W-:Y:S01]  /*2e70*/  FFMA R118, -R87.reuse, R111, R118 ;  /* 0x0000006f57767223 */ /* 0x040fe20000000176 */
[----:B------:R-:W-:Y:S01]  /*2e80*/  FMUL R13, R87, R87 ;  /* 0x00000057570d7220 */ /* 0x000fe20000400000 */
[-C--:B------:R-:W-:Y:S01]  /*2e90*/  FMUL R87, R16, R16.reuse ;  /* 0x0000001010577220 */ /* 0x080fe20000400000 */
[----:B------:R-:W-:Y:S01]  /*2ea0*/  FMUL R117, R67, R67 ;  /* 0x0000004343757220 */ /* 0x000fe20000400000 */
[----:B------:R-:W-:Y:S01]  /*2eb0*/  FFMA R14, R31, c[0x0][0x350], R14 ;  /* 0x0000d4001f0e7a23 */ /* 0x000fe2000000000e */
[----:B------:R-:W-:Y:S01]  /*2ec0*/  FADD R12, RZ, R12 ;  /* 0x0000000cff0c7221 */ /* 0x000fe20000000000 */
[--C-:B------:R-:W-:Y:S01]  /*2ed0*/  FFMA R87, R87, 2, R90.reuse ;  /* 0x4000000057577823 */ /* 0x100fe2000000005a */
[--C-:B------:R-:W-:Y:S01]  /*2ee0*/  FFMA R91, R13, 2, R90.reuse ;  /* 0x400000000d5b7823 */ /* 0x100fe2000000005a */
[----:B------:R-:W-:Y:S01]  /*2ef0*/  FFMA R90, R117, 2, R90 ;  /* 0x40000000755a7823 */ /* 0x000fe2000000005a */
[----:B------:R-:W-:Y:S01]  /*2f00*/  FADD R13, RZ, R14 ;  /* 0x0000000eff0d7221 */ /* 0x000fe20000000000 */
[----:B------:R-:W-:Y:S01]  /*2f10*/  FFMA R117, R12, c[0x0][0x350], RZ ;  /* 0x0000d4000c757a23 */ /* 0x000fe200000000ff */
[----:B------:R-:W-:Y:S01]  /*2f20*/  FFMA R120, -R16, R109, R119 ;  /* 0x0000006d10787223 */ /* 0x000fe20000000177 */
[----:B------:R-:W-:Y:S01]  /*2f30*/  FMUL R119, R70, R67 ;  /* 0x0000004346777220 */ /* 0x000fe20000400000 */
[----:B------:R-:W-:Y:S01]  /*2f40*/  FFMA R14, R13, c[0x0][0x350], RZ ;  /* 0x0000d4000d0e7a23 */ /* 0x000fe200000000ff */
[----:B------:R-:W-:Y:S01]  /*2f50*/  FMUL R66, R66, R117 ;  /* 0x0000007542427220 */ /* 0x000fe20000400000 */
[----:B------:R-:W-:Y:S01]  /*2f60*/  FFMA R118, -R67, R107, R118 ;  /* 0x0000006b43767223 */ /* 0x000fe20000000176 */
[C---:B------:R-:W-:Y:S01]  /*2f70*/  FFMA R119, R70.reuse, R67, R119 ;  /* 0x0000004346777223 */ /* 0x040fe20000000077 */
[----:B------:R-:W-:Y:S01]  /*2f80*/  FMUL R123, R70, R16 ;  /* 0x00000010467b7220 */ /* 0x000fe20000400000 */
[----:B------:R-:W-:Y:S01]  /*2f90*/  FFMA R66, R69, R14, R66 ;  /* 0x0000000e45427223 */ /* 0x000fe20000000042 */
[----:B------:R-:W-:Y:S01]  /*2fa0*/  FFMA R69, R67, R111, R120 ;  /* 0x0000006f43457223 */ /* 0x000fe20000000078 */
[C---:B------:R-:W-:Y:S01]  /*2fb0*/  FMUL R67, R68.reuse, R67 ;  /* 0x0000004344437220 */ /* 0x040fe20000400000 */
[-C--:B------:R-:W-:Y:S01]  /*2fc0*/  FMUL R121, R68, R65.reuse ;  /* 0x0000004144797220 */ /* 0x080fe20000400000 */
[CC--:B------:R-:W-:Y:S01]  /*2fd0*/  FMUL R122, R71.reuse, R16.reuse ;  /* 0x00000010477a7220 */ /* 0x0c0fe20000400000 */
[CC--:B------:R-:W-:Y:S01]  /*2fe0*/  FMUL R68, R71.reuse, R65.reuse ;  /* 0x0000004147447220 */ /* 0x0c0fe20000400000 */
[CC--:B------:R-:W-:Y:S01]  /*2ff0*/  FFMA R120, R70.reuse, R16.reuse, R123 ;  /* 0x0000001046787223 */ /* 0x0c0fe2000000007b */
[----:B------:R-:W-:Y:S01]  /*3000*/  FMUL R70, R70, R65 ;  /* 0x0000004146467220 */ /* 0x000fe20000400000 */
[----:B------:R-:W-:Y:S01]  /*3010*/  FFMA R71, R71, R16, R122 ;  /* 0x0000001047477223 */ /* 0x000fe2000000007a */
[----:B------:R-:W-:Y:S01]  /*3020*/  FADD R16, R68, R68 ;  /* 0x0000004444107221 */ /* 0x000fe20000000000 */
[----:B------:R-:W-:Y:S01]  /*3030*/  FFMA R105, R105, 4, R110 ;  /* 0x4080000069697823 */ /* 0x000fe2000000006e */
[----:B------:R-:W-:Y:S01]  /*3040*/  FFMA R110, R106, 4, R15 ;  /* 0x408000006a6e7823 */ /* 0x000fe2000000000f */
[----:B------:R-:W-:Y:S01]  /*3050*/  FADD R106, R121, R121 ;  /* 0x00000079796a7221 */ /* 0x000fe20000000000 */
[C-C-:B------:R-:W-:Y:S01]  /*3060*/  FADD R65, R115.reuse, -R16.reuse ;  /* 0x8000001073417221 */ /* 0x140fe20000000000 */
[----:B------:R-:W-:Y:S01]  /*3070*/  FADD R16, R120, R16 ;  /* 0x0000001078107221 */ /* 0x000fe20000000000 */
[----:B------:R-:W-:Y:S01]  /*3080*/  FADD R115, -R115, R120 ;  /* 0x0000007873737221 */ /* 0x000fe20000000100 */
[--C-:B------:R-:W-:Y:S01]  /*3090*/  FFMA R120, R121, 4, R116.reuse ;  /* 0x4080000079787823 */ /* 0x100fe20000000074 */
[----:B------:R-:W-:Y:S01]  /*30a0*/  FADD R15, R106, R116 ;  /* 0x000000746a0f7221 */ /* 0x000fe20000000000 */
[----:B------:R-:W-:Y:S01]  /*30b0*/  FADD R72, RZ, R72 ;  /* 0x00000048ff487221 */ /* 0x000fe20000000000 */
[----:B------:R-:W-:Y:S01]  /*30c0*/  FADD R88, RZ, R88 ;  /* 0x00000058ff587221 */ /* 0x000fe20000000000 */
[----:B------:R-:W-:Y:S01]  /*30d0*/  FADD R116, -R119, R120 ;  /* 0x0000007877747221 */ /* 0x000fe20000000100 */
[C---:B------:R-:W-:Y:S01]  /*30e0*/  FMUL R120, R70.reuse, 4 ;  /* 0x4080000046787820 */ /* 0x040fe20000400000 */
[----:B------:R-:W-:Y:S01]  /*30f0*/  FADD R70, R70, R70 ;  /* 0x0000004646467221 */ /* 0x000fe20000000000 */
[C---:B------:R-:W-:Y:S01]  /*3100*/  FFMA R111, -R64.reuse, R111, R112 ;  /* 0x0000006f406f7223 */ /* 0x040fe20000000170 */
[----:B------:R-:W-:Y:S01]  /*3110*/  FFMA R109, R64, R109, R114 ;  /* 0x0000006d406d7223 */ /* 0x000fe20000000072 */
[C---:B------:R-:W-:Y:S01]  /*3120*/  FFMA R124, R67.reuse, 2, R120 ;  /* 0x40000000437c7823 */ /* 0x040fe20000000078 */
[----:B------:R-:W-:Y:S01]  /*3130*/  FADD R120, R70, -R71 ;  /* 0x8000004746787221 */ /* 0x000fe20000000000 */
[----:B------:R-:W-:Y:S01]  /*3140*/  FFMA R122, R67, 2, R70 ;  /* 0x40000000437a7823 */ /* 0x000fe20000000046 */
[----:B------:R-:W-:Y:S01]  /*3150*/  FFMA R70, R68, 4, R115 ;  /* 0x4080000044467823 */ /* 0x000fe20000000073 */
[----:B------:R-:W-:Y:S01]  /*3160*/  FADD R71, -R71, R124 ;  /* 0x0000007c47477221 */ /* 0x000fe20000000100 */
[C---:B------:R-:W-:Y:S01]  /*3170*/  FMUL R124, R32.reuse, R15 ;  /* 0x0000000f207c7220 */ /* 0x040fe20000400000 */
[----:B------:R-:W-:Y:S01]  /*3180*/  FMUL R15, R31, R16 ;  /* 0x000000101f0f7220 */ /* 0x000fe20000400000 */
[C---:B------:R-:W-:Y:S01]  /*3190*/  FFMA R117, R7.reuse, R117, RZ ;  /* 0x0000007507757223 */ /* 0x040fe200000000ff */
[----:B------:R-:W-:Y:S01]  /*31a0*/  FFMA R14, R7, R14, RZ ;  /* 0x0000000e070e7223 */ /* 0x000fe200000000ff */
[----:B------:R-:W-:Y:S01]  /*31b0*/  FADD R73, R73, R88 ;  /* 0x0000005849497221 */ /* 0x000fe20000000000 */
[----:B------:R-:W-:Y:S01]  /*31c0*/  FFMA R68, R32, R105, R15 ;  /* 0x0000006920447223 */ /* 0x000fe2000000000f */
[----:B------:R-:W-:Y:S01]  /*31d0*/  FFMA R15, R33, c[0x0][0x350], R72 ;  /* 0x0000d400210f7a23 */ /* 0x000fe20000000048 */
[----:B------:R-:W-:Y:S01]  /*31e0*/  FFMA R72, -R64, R107, R113 ;  /* 0x0000006b40487223 */ /* 0x000fe20000000171 */
[C---:B------:R-:W-:Y:S01]  /*31f0*/  FMUL R108, R31.reuse, R108 ;  /* 0x0000006c1f6c7220 */ /* 0x040fe20000400000 */
[----:B------:R-:W-:Y:S01]  /*3200*/  FMUL R115, R31, R116 ;  /* 0x000000741f737220 */ /* 0x000fe20000400000 */
[----:B------:R-:W-:Y:S01]  /*3210*/  FADD R15, RZ, R15 ;  /* 0x0000000fff0f7221 */ /* 0x000fe20000000000 */
[----:B------:R-:W-:Y:S01]  /*3220*/  FMUL R97, R73, R97 ;  /* 0x0000006149617220 */ /* 0x000fe20000400000 */
[----:B------:R-:W-:Y:S01]  /*3230*/  FFMA R105, R33, R122, R108 ;  /* 0x0000007a21697223 */ /* 0x000fe2000000006c */
[----:B------:R-:W-:Y:S01]  /*3240*/  FFMA R108, R32, R71, R115 ;  /* 0x00000047206c7223 */ /* 0x000fe20000000073 */
[----:B------:R-:W-:Y:S01]  /*3250*/  FFMA R16, R15, c[0x0][0x350], RZ ;  /* 0x0000d4000f107a23 */ /* 0x000fe200000000ff */
[----:B------:R-:W-:Y:S01]  /*3260*/  FMUL R96, R73, R96 ;  /* 0x0000006049607220 */ /* 0x000fe20000400000 */
[----:B------:R-:W-:Y:S01]  /*3270*/  FADD R9, R9, R72 ;  /* 0x0000004809097221 */ /* 0x000fe20000000000 */
[----:B------:R-:W-:Y:S01]  /*3280*/  FADD R91, R91, -1 ;  /* 0xbf8000005b5b7421 */ /* 0x000fe20000000000 */
[-C--:B------:R-:W-:Y:S01]  /*3290*/  FFMA R64, R7, R16.reuse, RZ ;  /* 0x0000001007407223 */ /* 0x080fe200000000ff */
[----:B------:R-:W-:Y:S01]  /*32a0*/  FFMA R63, R63, R16, R66 ;  /* 0x000000103f3f7223 */ /* 0x000fe20000000042 */
[----:B------:R-:W-:Y:S01]  /*32b0*/  FADD R7, RZ, R118 ;  /* 0x00000076ff077221 */ /* 0x000fe20000000000 */
[----:B------:R-:W-:Y:S01]  /*32c0*/  FADD R66, RZ, R69 ;  /* 0x00000045ff427221 */ /* 0x000fe20000000000 */
[----:B------:R-:W-:Y:S01]  /*32d0*/  FADD R69, R8, R109 ;  /* 0x0000006d08457221 */ /* 0x000fe20000000000 */
[----:B------:R-:W-:Y:S01]  /*32e0*/  FFMA R16, R33, R70, R108 ;  /* 0x0000004621107223 */ /* 0x000fe2000000006c */
[----:B------:R-:W-:Y:S01]  /*32f0*/  FADD R7, R92, R7 ;  /* 0x000000075c077221 */ /* 0x000fe20000000000 */
[----:B------:R-:W-:Y:S01]  /*3300*/  FADD R8, R89, R66 ;  /* 0x0000004259087221 */ /* 0x000fe20000000000 */
[----:B------:R-:W-:Y:S01]  /*3310*/  FMUL R70, R73, R60 ;  /* 0x0000003c49467220 */ /* 0x000fe20000400000 */
[----:B------:R-:W-:Y:S01]  /*3320*/  FADD R86, R11, R86 ;  /* 0x000000560b567221 */ /* 0x000fe20000000000 */
[C---:B------:R-:W-:Y:S01]  /*3330*/  FMUL R71, R7.reuse, R98 ;  /* 0x0000006207477220 */ /* 0x040fe20000400000 */
[C---:B------:R-:W-:Y:S01]  /*3340*/  FFMA R66, R8.reuse, R103, R97 ;  /* 0x0000006708427223 */ /* 0x040fe20000000061 */
[C---:B------:R-:W-:Y:S01]  /*3350*/  FMUL R94, R8.reuse, R94 ;  /* 0x0000005e085e7220 */ /* 0x040fe20000400000 */
[C---:B------:R-:W-:Y:S01]  /*3360*/  FFMA R72, R7.reuse, R58, -R70 ;  /* 0x0000003a07487223 */ /* 0x040fe20000000846 */
[----:B------:R-:W-:Y:S01]  /*3370*/  FFMA R102, R8, R102, R71 ;  /* 0x0000006608667223 */ /* 0x000fe20000000047 */
[----:B------:R-:W-:Y:S01]  /*3380*/  FFMA R71, R7, -R99, R66 ;  /* 0x8000006307477223 */ /* 0x000fe20000000042 */
[----:B------:R-:W-:Y:S01]  /*3390*/  FADD R66, R87, -1 ;  /* 0xbf80000057427421 */ /* 0x000fe20000000000 */
[----:B------:R-:W-:Y:S01]  /*33a0*/  FFMA R11, R7, R104, R96 ;  /* 0x00000068070b7223 */ /* 0x000fe20000000060 */
[C---:B------:R-:W-:Y:S01]  /*33b0*/  FFMA R94, R73.reuse, R101, R94 ;  /* 0x00000065495e7223 */ /* 0x040fe2000000005e */
[----:B------:R-:W-:Y:S01]  /*33c0*/  FADD R90, R90, -1 ;  /* 0xbf8000005a5a7421 */ /* 0x000fe20000000000 */
[----:B------:R-:W-:Y:S01]  /*33d0*/  FMUL R87, R73, R66 ;  /* 0x0000004249577220 */ /* 0x000fe20000400000 */
[C---:B------:R-:W-:Y:S01]  /*33e0*/  FMUL R88, R8.reuse, R53 ;  /* 0x0000003508587220 */ /* 0x040fe20000400000 */
[C---:B------:R-:W-:Y:S01]  /*33f0*/  FFMA R72, R8.reuse, R91, R72 ;  /* 0x0000005b08487223 */ /* 0x040fe20000000048 */
[C---:B------:R-:W-:Y:S01]  /*3400*/  FFMA R11, R8.reuse, R100, R11 ;  /* 0x00000064080b7223 */ /* 0x040fe2000000000b */
[----:B------:R-:W-:Y:S01]  /*3410*/  FFMA R87, R8, R55, R87 ;  /* 0x0000003708577223 */ /* 0x000fe20000000057 */
[C---:B------:R-:W-:Y:S01]  /*3420*/  FFMA R88, R7.reuse, R90, -R88 ;  /* 0x0000005a07587223 */ /* 0x040fe20000000858 */
[C---:B------:R-:W-:Y:S01]  /*3430*/  FFMA R94, R7.reuse, R95, R94 ;  /* 0x0000005f075e7223 */ /* 0x040fe2000000005e */
[----:B------:R-:W-:Y:S01]  /*3440*/  FADD R10, R10, R111 ;  /* 0x0000006f0a0a7221 */ /* 0x000fe20000000000 */
[----:B------:R-:W-:Y:S01]  /*3450*/  FFMA R8, R7, -R54, R87 ;  /* 0x8000003607087223 */ /* 0x000fe20000000057 */
[----:B------:R-:W-:Y:S01]  /*3460*/  FADD R7, RZ, R72 ;  /* 0x00000048ff077221 */ /* 0x000fe20000000000 */
[C---:B------:R-:W-:Y:S01]  /*3470*/  FFMA R70, R73.reuse, -R93, R102 ;  /* 0x8000005d49467223 */ /* 0x040fe20000000066 */
[----:B------:R-:W-:Y:S01]  /*3480*/  FFMA R88, R73, R56, R88 ;  /* 0x0000003849587223 */ /* 0x000fe20000000058 */
[----:B------:R-:W-:Y:S01]  /*3490*/  FADD R8, RZ, R8 ;  /* 0x00000008ff087221 */ /* 0x000fe20000000000 */
[----:B------:R-:W-:Y:S01]  /*34a0*/  FFMA R72, R7, c[0x0][0x350], RZ ;  /* 0x0000d40007487a23 */ /* 0x000fe200000000ff */
[----:B------:R-:W-:Y:S01]  /*34b0*/  FADD R86, R86, R11 ;  /* 0x0000000b56567221 */ /* 0x000fe20000000000 */
[----:B------:R-:W-:Y:S01]  /*34c0*/  FADD R71, R10, R71 ;  /* 0x000000470a477221 */ /* 0x000fe20000000000 */
[----:B------:R-:W-:Y:S01]  /*34d0*/  FADD R70, R9, R70 ;  /* 0x0000004609467221 */ /* 0x000fe20000000000 */
[----:B------:R-:W-:Y:S01]  /*34e0*/  FFMA R11, R8, c[0x0][0x350], RZ ;  /* 0x0000d400080b7a23 */ /* 0x000fe200000000ff */
[-C--:B------:R-:W-:Y:S01]  /*34f0*/  FMUL R10, R43, R72.reuse ;  /* 0x000000482b0a7220 */ /* 0x080fe20000400000 */
[----:B------:R-:W-:Y:S01]  /*3500*/  FADD R9, RZ, R88 ;  /* 0x00000058ff097221 */ /* 0x000fe20000000000 */
[-C--:B------:R-:W-:Y:S01]  /*3510*/  FMUL R41, R41, R72.reuse ;  /* 0x0000004829297220 */ /* 0x080fe20000400000 */
[-C--:B------:R-:W-:Y:S01]  /*3520*/  FMUL R43, R44, R72.reuse ;  /* 0x000000482c2b7220 */ /* 0x080fe20000400000 */
[-C--:B------:R-:W-:Y:S01]  /*3530*/  FFMA R73, R17, R11.reuse, R10 ;  /* 0x0000000b11497223 */ /* 0x080fe2000000000a */
[----:B------:R-:W-:Y:S01]  /*3540*/  FFMA R17, R9, c[0x0][0x350], RZ ;  /* 0x0000d40009117a23 */ /* 0x000fe200000000ff */
[-C--:B------:R-:W-:Y:S01]  /*3550*/  FFMA R36, R36, R11.reuse, R41 ;  /* 0x0000000b24247223 */ /* 0x080fe20000000029 */
[----:B------:R-:W-:Y:S01]  /*3560*/  FFMA R43, R42, R11, R43 ;  /* 0x0000000b2a2b7223 */ /* 0x000fe2000000002b */
[-C--:B------:R-:W-:Y:S01]  /*3570*/  FFMA R10, R4, R72.reuse, RZ ;  /* 0x00000048040a7223 */ /* 0x080fe200000000ff */
[-C--:B------:R-:W-:Y:S01]  /*3580*/  FFMA R73, R40, R17.reuse, R73 ;  /* 0x0000001128497223 */ /* 0x080fe20000000049 */
[-C--:B------:R-:W-:Y:S01]  /*3590*/  FFMA R41, R39, R17.reuse, R36 ;  /* 0x0000001127297223 */ /* 0x080fe20000000024 */
[----:B------:R-:W-:Y:S01]  /*35a0*/  FFMA R43, R38, R17, R43 ;  /* 0x00000011262b7223 */ /* 0x000fe2000000002b */
[----:B------:R-:W-:Y:S01]  /*35b0*/  FFMA R36, R6, R72, RZ ;  /* 0x0000004806247223 */ /* 0x000fe200000000ff */
[----:B------:R-:W-:Y:S01]  /*35c0*/  FADD R73, RZ, R73 ;  /* 0x00000049ff497221 */ /* 0x000fe20000000000 */
[----:B------:R-:W-:Y:S01]  /*35d0*/  FADD R41, RZ, R41 ;  /* 0x00000029ff297221 */ /* 0x000fe20000000000 */
[----:B------:R-:W-:Y:S01]  /*35e0*/  FADD R42, RZ, R43 ;  /* 0x0000002bff2a7221 */ /* 0x000fe20000000000 */
[-C--:B------:R-:W-:Y:S01]  /*35f0*/  FFMA R39, R4, R11.reuse, RZ ;  /* 0x0000000b04277223 */ /* 0x080fe200000000ff */
[----:B------:R-:W-:Y:S01]  /*3600*/  FFMA R40, R6, R11, RZ ;  /* 0x0000000b06287223 */ /* 0x000fe200000000ff */
[----:B------:R-:W-:Y:S01]  /*3610*/  FMUL R74, R41, R74 ;  /* 0x0000004a294a7220 */ /* 0x000fe20000400000 */
[----:B------:R-:W-:Y:S01]  /*3620*/  FMUL R44, R42, R79 ;  /* 0x0000004f2a2c7220 */ /* 0x000fe20000400000 */
[-C--:B------:R-:W-:Y:S01]  /*3630*/  FFMA R4, R4, R17.reuse, RZ ;  /* 0x0000001104047223 */ /* 0x080fe200000000ff */
[----:B------:R-:W-:Y:S01]  /*3640*/  FFMA R6, R6, R17, RZ ;  /* 0x0000001106067223 */ /* 0x000fe200000000ff */
[----:B------:R-:W-:Y:S01]  /*3650*/  FFMA R87, R73, R76, R74 ;  /* 0x0000004c49577223 */ /* 0x000fe2000000004a */
[C---:B------:R-:W-:Y:S01]  /*3660*/  FFMA R38, R5.reuse, R72, RZ ;  /* 0x0000004805267223 */ /* 0x040fe200000000ff */
[C---:B------:R-:W-:Y:S01]  /*3670*/  FFMA R11, R5.reuse, R11, RZ ;  /* 0x0000000b050b7223 */ /* 0x040fe200000000ff */
[----:B------:R-:W-:Y:S01]  /*3680*/  FMUL R43, R42, R78 ;  /* 0x0000004e2a2b7220 */ /* 0x000fe20000400000 */
[----:B------:R-:W-:Y:S01]  /*3690*/  FFMA R17, R5, R17, RZ ;  /* 0x0000001105117223 */ /* 0x000fe200000000ff */
[C---:B------:R-:W-:Y:S01]  /*36a0*/  FFMA R76, R41.reuse, R77, R44 ;  /* 0x0000004d294c7223 */ /* 0x040fe2000000002c */
[----:B------:R-:W-:Y:S01]  /*36b0*/  FMUL R84, R41, R84 ;  /* 0x0000005429547220 */ /* 0x000fe20000400000 */
[----:B------:R-:W-:Y:S01]  /*36c0*/  FADD R5, RZ, -R41 ;  /* 0x80000029ff057221 */ /* 0x000fe20000000000 */
[----:B------:R-:W-:Y:S01]  /*36d0*/  FADD R44, RZ, -R73 ;  /* 0x80000049ff2c7221 */ /* 0x000fe20000000000 */
[C---:B------:R-:W-:Y:S01]  /*36e0*/  FFMA R82, R73.reuse, R82, R43 ;  /* 0x0000005249527223 */ /* 0x040fe2000000002b */
[----:B------:R-:W-:Y:S01]  /*36f0*/  FFMA R84, R73, R81, R84 ;  /* 0x0000005149547223 */ /* 0x000fe20000000054 */
[----:B------:R-:W-:Y:S01]  /*3700*/  FADD R43, RZ, -R42 ;  /* 0x8000002aff2b7221 */ /* 0x000fe20000000000 */
[----:B------:R-:W-:Y:S01]  /*3710*/  FMUL R72, R35, R5 ;  /* 0x0000000523487220 */ /* 0x000fe20000400000 */
[-C--:B------:R-:W-:Y:S01]  /*3720*/  FMUL R81, R2, R44.reuse ;  /* 0x0000002c02517220 */ /* 0x080fe20000400000 */
[CC--:B------:R-:W-:Y:S01]  /*3730*/  FMUL R79, R37.reuse, R44.reuse ;  /* 0x0000002c254f7220 */ /* 0x0c0fe20000400000 */
[-C--:B------:R-:W-:Y:S01]  /*3740*/  FMUL R74, R34, R43.reuse ;  /* 0x0000002b224a7220 */ /* 0x080fe20000400000 */
[-C--:B------:R-:W-:Y:S01]  /*3750*/  FFMA R77, R37, R43.reuse, -R72 ;  /* 0x0000002b254d7223 */ /* 0x080fe20000000848 */
[-C--:B------:R-:W-:Y:S01]  /*3760*/  FFMA R81, R0, R43.reuse, -R81 ;  /* 0x0000002b00517223 */ /* 0x080fe20000000851 */
[----:B------:R-:W-:Y:S01]  /*3770*/  FMUL R43, R3, R43 ;  /* 0x0000002b032b7220 */ /* 0x000fe20000400000 */
[-C--:B------:R-:W-:Y:S01]  /*3780*/  FFMA R72, R34, R5.reuse, -R79 ;  /* 0x0000000522487223 */ /* 0x080fe2000000084f */
[-C--:B------:R-:W-:Y:S01]  /*3790*/  FMUL R34, R0, R5.reuse ;  /* 0x0000000500227220 */ /* 0x080fe20000400000 */
[----:B------:R-:W-:Y:S01]  /*37a0*/  FADD R81, RZ, R81 ;  /* 0x00000051ff517221 */ /* 0x000fe20000000000 */
[----:B------:R-:W-:Y:S01]  /*37b0*/  FFMA R43, R2, R5, -R43 ;  /* 0x00000005022b7223 */ /* 0x000fe2000000082b */
[----:B------:R-:W-:Y:S01]  /*37c0*/  FMUL R5, R54, R73 ;  /* 0x0000004936057220 */ /* 0x000fe20000400000 */
[-C--:B------:R-:W-:Y:S01]  /*37d0*/  FFMA R74, R35, R44.reuse, -R74 ;  /* 0x0000002c234a7223 */ /* 0x080fe2000000084a */
[----:B------:R-:W-:Y:S01]  /*37e0*/  FADD R72, R9, R72 ;  /* 0x0000004809487221 */ /* 0x000fe20000000000 */
[----:B------:R-:W-:Y:S01]  /*37f0*/  FFMA R44, R3, R44, -R34 ;  /* 0x0000002c032c7223 */ /* 0x000fe20000000822 */
[-C--:B------:R-:W-:Y:S01]  /*3800*/  FFMA R5, R90, R42.reuse, -R5 ;  /* 0x0000002a5a057223 */ /* 0x080fe20000000805 */
[-C--:B------:R-:W-:Y:S01]  /*3810*/  FMUL R9, R28, R81.reuse ;  /* 0x000000511c097220 */ /* 0x080fe20000400000 */
[-C--:B------:R-:W-:Y:S01]  /*3820*/  FMUL R27, R27, R81.reuse ;  /* 0x000000511b1b7220 */ /* 0x080fe20000400000 */
[----:B------:R-:W-:Y:S01]  /*3830*/  FMUL R29, R29, R81 ;  /* 0x000000511d1d7220 */ /* 0x000fe20000400000 */
[----:B------:R-:W-:Y:S01]  /*3840*/  FFMA R37, R58, R41, R5 ;  /* 0x000000293a257223 */ /* 0x000fe20000000005 */
[----:B------:R-:W-:Y:S01]  /*3850*/  FADD R5, RZ, R43 ;  /* 0x0000002bff057221 */ /* 0x000fe20000000000 */
[----:B------:R-:W-:Y:S01]  /*3860*/  FADD R74, R7, R74 ;  /* 0x0000004a074a7221 */ /* 0x000fe20000000000 */
[----:B------:R-:W-:Y:S01]  /*3870*/  FADD R7, RZ, R44 ;  /* 0x0000002cff077221 */ /* 0x000fe20000000000 */
[----:B------:R-:W-:Y:S01]  /*3880*/  FMUL R35, R56, R42 ;  /* 0x0000002a38237220 */ /* 0x000fe20000400000 */
[-C--:B------:R-:W-:Y:S01]  /*3890*/  FFMA R9, R26, R5.reuse, R9 ;  /* 0x000000051a097223 */ /* 0x080fe20000000009 */
[-C--:B------:R-:W-:Y:S01]  /*38a0*/  FFMA R24, R24, R5.reuse, R27 ;  /* 0x0000000518187223 */ /* 0x080fe2000000001b */
[----:B------:R-:W-:Y:S01]  /*38b0*/  FFMA R30, R30, R5, R29 ;  /* 0x000000051e1e7223 */ /* 0x000fe2000000001d */
[----:B------:R-:W-:Y:S01]  /*38c0*/  FMUL R78, R91, R41 ;  /* 0x000000295b4e7220 */ /* 0x000fe20000400000 */
[-C--:B------:R-:W-:Y:S01]  /*38d0*/  FFMA R9, R22, R7.reuse, R9 ;  /* 0x0000000716097223 */ /* 0x080fe20000000009 */
[----:B------:R-:W-:Y:S01]  /*38e0*/  FFMA R21, R21, R7, R24 ;  /* 0x0000000715157223 */ /* 0x000fe20000000018 */
[----:B------:R-:W-:Y:S01]  /*38f0*/  FFMA R35, R66, R73, R35 ;  /* 0x0000004942237223 */ /* 0x000fe20000000023 */
[----:B------:R-:W-:Y:S01]  /*3900*/  FADD R77, R8, R77 ;  /* 0x0000004d084d7221 */ /* 0x000fe20000000000 */
[----:B------:R-:W-:Y:S01]  /*3910*/  FFMA R30, R23, R7, R30 ;  /* 0x00000007171e7223 */ /* 0x000fe2000000001e */
[----:B------:R-:W-:Y:S01]  /*3920*/  FMUL R26, R31, R60 ;  /* 0x0000003c1f1a7220 */ /* 0x000fe20000400000 */
[----:B------:R-:W-:Y:S01]  /*3930*/  FFMA R76, R73, -R75, R76 ;  /* 0x8000004b494c7223 */ /* 0x000fe2000000004c */
[----:B------:R-:W-:Y:S01]  /*3940*/  FFMA R78, R55, R73, R78 ;  /* 0x00000049374e7223 */ /* 0x000fe2000000004e */
[----:B------:R-:W-:Y:S01]  /*3950*/  FADD R74, R74, R9 ;  /* 0x000000094a4a7221 */ /* 0x000fe20000000000 */
[----:B------:R-:W-:Y:S01]  /*3960*/  FADD R27, R72, R21 ;  /* 0x00000015481b7221 */ /* 0x000fe20000000000 */
[----:B------:R-:W-:Y:S01]  /*3970*/  FMUL R29, R31, R66 ;  /* 0x000000421f1d7220 */ /* 0x000fe20000400000 */
[----:B------:R-:W-:Y:S01]  /*3980*/  FFMA R73, R41, -R80, R82 ;  /* 0x8000005029497223 */ /* 0x000fe20000000052 */
[----:B------:R-:W-:Y:S01]  /*3990*/  FFMA R35, -R60, R41, R35 ;  /* 0x000000293c237223 */ /* 0x000fe20000000123 */
[CC--:B------:R-:W-:Y:S01]  /*39a0*/  FFMA R22, R0.reuse, R5.reuse, RZ ;  /* 0x0000000500167223 */ /* 0x0c0fe200000000ff */
[----:B------:R-:W-:Y:S01]  /*39b0*/  FFMA R23, R3, R5, RZ ;  /* 0x0000000503177223 */ /* 0x000fe200000000ff */
[----:B------:R-:W-:Y:S01]  /*39c0*/  FADD R77, R77, R30 ;  /* 0x0000001e4d4d7221 */ /* 0x000fe20000000000 */
[-C--:B------:R-:W-:Y:S01]  /*39d0*/  FFMA R8, R0, R81.reuse, RZ ;  /* 0x0000005100087223 */ /* 0x080fe200000000ff */
[CC--:B------:R-:W-:Y:S01]  /*39e0*/  FFMA R9, R3.reuse, R81.reuse, RZ ;  /* 0x0000005103097223 */ /* 0x0c0fe200000000ff */
[C---:B------:R-:W-:Y:S01]  /*39f0*/  FFMA R21, R2.reuse, R81, RZ ;  /* 0x0000005102157223 */ /* 0x040fe200000000ff */
[----:B------:R-:W-:Y:S01]  /*3a00*/  FFMA R5, R2, R5, RZ ;  /* 0x0000000502057223 */ /* 0x000fe200000000ff */
[----:B------:R-:W-:Y:S01]  /*3a10*/  FMUL R41, R32, R53 ;  /* 0x0000003520297220 */ /* 0x000fe20000400000 */
[-C--:B------:R-:W-:Y:S01]  /*3a20*/  FFMA R0, R0, R7.reuse, RZ ;  /* 0x0000000700007223 */ /* 0x080fe200000000ff */
[-C--:B------:R-:W-:Y:S01]  /*3a30*/  FFMA R3, R3, R7.reuse, RZ ;  /* 0x0000000703037223 */ /* 0x080fe200000000ff */
[----:B------:R-:W-:Y:S01]  /*3a40*/  FFMA R2, R2, R7, RZ ;  /* 0x0000000702027223 */ /* 0x000fe200000000ff */
[----:B------:R-:W-:Y:S01]  /*3a50*/  FFMA R30, R33, R58, -R26 ;  /* 0x0000003a211e7223 */ /* 0x000fe2000000081a */
[----:B------:R-:W-:Y:S01]  /*3a60*/  FMUL R7, R27, R50 ;  /* 0x000000321b077220 */ /* 0x000fe20000400000 */
[----:B------:R-:W-:Y:S01]  /*3a70*/  FFMA R28, R32, R55, R29 ;  /* 0x00000037201c7223 */ /* 0x000fe2000000001d */
[----:B------:R-:W-:Y:S01]  /*3a80*/  FMUL R52, R74, R52 ;  /* 0x000000344a347220 */ /* 0x000fe20000400000 */
[C---:B------:R-:W-:Y:S01]  /*3a90*/  FFMA R83, R42.reuse, -R83, R87 ;  /* 0x800000532a537223 */ /* 0x040fe20000000057 */
[----:B------:R-:W-:Y:S01]  /*3aa0*/  FFMA R84, R42, R85, R84 ;  /* 0x000000552a547223 */ /* 0x000fe20000000054 */
[----:B------:R-:W-:Y:S01]  /*3ab0*/  FFMA R34, -R53, R42, R78 ;  /* 0x0000002a35227223 */ /* 0x000fe2000000014e */
[----:B------:R-:W-:Y:S01]  /*3ac0*/  FMUL R24, R74, R47 ;  /* 0x0000002f4a187220 */ /* 0x000fe20000400000 */
[----:B------:R-:W-:Y:S01]  /*3ad0*/  FMUL R48, R27, R48 ;  /* 0x000000301b307220 */ /* 0x000fe20000400000 */
[----:B------:R-:W-:Y:S01]  /*3ae0*/  FFMA R42, R33, R90, -R41 ;  /* 0x0000005a212a7223 */ /* 0x000fe20000000829 */
[----:B------:R-:W-:Y:S01]  /*3af0*/  FFMA R41, R32, R91, R30 ;  /* 0x0000005b20297223 */ /* 0x000fe2000000001e */
[----:B------:R-:W-:Y:S01]  /*3b00*/  FADD R69, R69, R94 ;  /* 0x0000005e45457221 */ /* 0x000fe20000000000 */
[----:B------:R-:W-:Y:S01]  /*3b10*/  FFMA R26, R74, R49, R7 ;  /* 0x000000314a1a7223 */ /* 0x000fe20000000007 */
[----:B------:R-:W-:Y:S01]  /*3b20*/  FFMA R30, R33, -R54, R28 ;  /* 0x80000036211e7223 */ /* 0x000fe2000000001c */
[C---:B------:R-:W-:Y:S01]  /*3b30*/  FFMA R52, R77.reuse, R51, R52 ;  /* 0x000000334d347223 */ /* 0x040fe20000000034 */
[C---:B------:R-:W-:Y:S01]  /*3b40*/  FFMA R24, R77.reuse, R46, R24 ;  /* 0x0000002e4d187223 */ /* 0x040fe20000000018 */
[----:B------:R-:W-:Y:S01]  /*3b50*/  FFMA R45, R77, R45, R48 ;  /* 0x0000002d4d2d7223 */ /* 0x000fe20000000030 */
[----:B------:R-:W-:Y:S01]  /*3b60*/  FMUL R7, R56, R27 ;  /* 0x0000001b38077220 */ /* 0x000fe20000400000 */
[----:B------:R-:W-:Y:S01]  /*3b70*/  FMUL R28, R91, R74 ;  /* 0x0000004a5b1c7220 */ /* 0x000fe20000400000 */
[----:B------:R-:W-:Y:S01]  /*3b80*/  FMUL R29, R54, R77 ;  /* 0x0000004d361d7220 */ /* 0x000fe20000400000 */
[----:B------:R-:W-:Y:S01]  /*3b90*/  FADD R69, R69, R84 ;  /* 0x0000005445457221 */ /* 0x000fe20000000000 */
[----:B------:R-:W-:Y:S01]  /*3ba0*/  FFMA R52, R27, R57, R52 ;  /* 0x000000391b347223 */ /* 0x000fe20000000034 */
[----:B------:R-:W-:Y:S01]  /*3bb0*/  FADD R106, R106, -R119 ;  /* 0x800000776a6a7221 */ /* 0x000fe20000000000 */
[----:B------:R-:W-:Y:S01]  /*3bc0*/  FFMA R110, R33, R110, R124 ;  /* 0x0000006e216e7223 */ /* 0x000fe2000000007c */
[----:B------:R-:W-:Y:S01]  /*3bd0*/  FADD R71, R71, R76 ;  /* 0x0000004c47477221 */ /* 0x000fe20000000000 */
[----:B------:R-:W-:Y:S01]  /*3be0*/  FADD R86, R86, R83 ;  /* 0x0000005356567221 */ /* 0x000fe20000000000 */
[----:B------:R-:W-:Y:S01]  /*3bf0*/  FADD R70, R70, R73 ;  /* 0x0000004946467221 */ /* 0x000fe20000000000 */
[-C--:B------:R-:W-:Y:S01]  /*3c00*/  FFMA R7, R66, R77.reuse, R7 ;  /* 0x0000004d42077223 */ /* 0x080fe20000000007 */
[----:B------:R-:W-:Y:S01]  /*3c10*/  FFMA R28, R55, R77, R28 ;  /* 0x0000004d371c7223 */ /* 0x000fe2000000001c */
[----:B------:R-:W-:Y:S01]  /*3c20*/  FFMA R29, R90, R27, -R29 ;  /* 0x0000001b5a1d7223 */ /* 0x000fe2000000081d */
[----:B------:R-:W-:Y:S01]  /*3c30*/  FFMA R26, R77, -R62, R26 ;  /* 0x8000003e4d1a7223 */ /* 0x000fe2000000001a */
[----:B------:R-:W-:Y:S01]  /*3c40*/  FFMA R61, R27, -R61, R24 ;  /* 0x8000003d1b3d7223 */ /* 0x000fe20000000018 */
[----:B------:R-:W-:Y:S01]  /*3c50*/  FFMA R45, R74, -R59, R45 ;  /* 0x8000003b4a2d7223 */ /* 0x000fe2000000002d */
[----:B------:R-:W-:Y:S01]  /*3c60*/  FADD R69, R69, R52 ;  /* 0x0000003445457221 */ /* 0x000fe20000000000 */
[----:B------:R-:W-:Y:S01]  /*3c70*/  FFMA R67, R31, -R120, R110 ;  /* 0x800000781f437223 */ /* 0x000fe2000000006e */
[----:B------:R-:W-:Y:S01]  /*3c80*/  FFMA R68, R33, -R106, R68 ;  /* 0x8000006a21447223 */ /* 0x000fe20000000044 */
[----:B------:R-:W-:Y:S01]  /*3c90*/  FFMA R65, R32, R65, R105 ;  /* 0x0000004120417223 */ /* 0x000fe20000000069 */
[----:B------:R-:W-:Y:S01]  /*3ca0*/  FFMA R42, R31, R56, R42 ;  /* 0x000000381f2a7223 */ /* 0x000fe2000000002a */
[----:B------:R-:W-:Y:S01]  /*3cb0*/  FFMA R28, -R53, R27, R28 ;  /* 0x0000001b351c7223 */ /* 0x000fe2000000011c */
[-C--:B------:R-:W-:Y:S01]  /*3cc0*/  FFMA R60, -R60, R74.reuse, R7 ;  /* 0x0000004a3c3c7223 */ /* 0x080fe20000000107 */
[----:B------:R-:W-:Y:S01]  /*3cd0*/  FFMA R24, R58, R74, R29 ;  /* 0x0000004a3a187223 */ /* 0x000fe2000000001d */
[----:B------:R-:W-:Y:S01]  /*3ce0*/  FADD R70, R70, R45 ;  /* 0x0000002d46467221 */ /* 0x000fe20000000000 */
[----:B------:R-:W-:Y:S01]  /*3cf0*/  FADD R86, R86, R61 ;  /* 0x0000003d56567221 */ /* 0x000fe20000000000 */
[----:B------:R-:W-:Y:S01]  /*3d00*/  FADD R71, R71, R26 ;  /* 0x0000001a47477221 */ /* 0x000fe20000000000 */
[----:B------:R-:W-:Y:S01]  /*3d10*/  FADD R69, R69, R16 ;  /* 0x0000001045457221 */ /* 0x000fe20000000000 */
[----:B------:R-:W-:Y:S01]  /*3d20*/  FADD R43, RZ, R41 ;  /* 0x00000029ff2b7221 */ /* 0x000fe20000000000 */
[----:B------:R-:W-:Y:S01]  /*3d30*/  FADD R27, R70, R67 ;  /* 0x00000043461b7221 */ /* 0x000fe20000000000 */
[----:B------:R-:W-:Y:S01]  /*3d40*/  FADD R65, R86, R65 ;  /* 0x0000004156417221 */ /* 0x000fe20000000000 */
[----:B------:R-:W-:Y:S01]  /*3d50*/  FADD R68, R71, R68 ;  /* 0x0000004447447221 */ /* 0x000fe20000000000 */
[----:B------:R-:W-:Y:S01]  /*3d60*/  SHF.R.S32.HI R7, RZ, 0x1f, R25 ;  /* 0x0000001fff077819 */ /* 0x000fe20000011419 */
        /* <DEDUP_REMOVED lines=19> */
.L_x_1939:
        /* <DEDUP_REMOVED lines=9> */
.L_x_1940:
[----:B------:R-:W-:Y:S01]  /*3f30*/  ISETP.NE.U32.AND P1, PT, RZ, c[0x0][0x550], PT ;  /* 0x00015400ff007a0c */ /* 0x000fe20003f25070 */
[----:B------:R-:W-:Y:S01]  /*3f40*/  FADD R20, RZ, R65 ;  /* 0x00000041ff147221 */ /* 0x000fe20000000000 */
[----:B------:R-:W-:Y:S01]  /*3f50*/  FADD R27, RZ, R27 ;  /* 0x0000001bff1b7221 */ /* 0x000fe20000000000 */
[----:B0-----:R-:W-:Y:S01]  /*3f60*/  FADD R28, RZ, R68 ;  /* 0x00000044ff1c7221 */ /* 0x001fe20000000000 */
[----:B------:R-:W-:Y:S01]  /*3f70*/  ISETP.NE.AND.EX P1, PT, RZ, c[0x0][0x554], PT, P1 ;  /* 0x00015500ff007a0c */ /* 0x000fe20003f25310 */
[----:B------:R-:W-:-:S12]  /*3f80*/  FADD R29, RZ, R69 ;  /* 0x00000045ff1d7221 */ /* 0x000fd80000000000 */
        /* <DEDUP_REMOVED lines=18> */
.L_x_1941:
        /* <DEDUP_REMOVED lines=19> */
.L_x_1942:
        /* <DEDUP_REMOVED lines=20> */
.L_x_1943:
        /* <DEDUP_REMOVED lines=19> */
.L_x_1944:
        /* <DEDUP_REMOVED lines=10> */
[----:B------:R0:W-:Y:S01]  /*44f0*/  RED.E.ADD.F32.FTZ.RN.STRONG.GPU [R2.64], R63 ;  /* 0x0000003f0200798e */ /* 0x0001e2000c10e786 */
[----:B------:R-:W-:Y:S05]  /*4500*/  BRA `(.L_x_1946) ;  /* 0x000000b000007947 */ /* 0x000fea0003800000 */
.L_x_1945:
        /* <DEDUP_REMOVED lines=10> */
[----:B------:R0:W-:Y:S02]  /*45b0*/  RED.E.ADD.F32.FTZ.RN.STRONG.GPU [R2.64], R63 ;  /* 0x0000003f0200798e */ /* 0x0001e4000c10e786 */
.L_x_1946:
        /* <DEDUP_REMOVED lines=10> */
[----:B------:R0:W-:Y:S01]  /*4660*/  RED.E.ADD.F32.FTZ.RN.STRONG.GPU [R2.64], RZ ;  /* 0x000000ff0200798e */ /* 0x0001e2000c10e786 */
[----:B------:R-:W-:Y:S05]  /*4670*/  BRA `(.L_x_1948) ;  /* 0x000000b000007947 */ /* 0x000fea0003800000 */
.L_x_1947:
        /* <DEDUP_REMOVED lines=10> */
[----:B------:R0:W-:Y:S02]  /*4720*/  RED.E.ADD.F32.FTZ.RN.STRONG.GPU [R2.64], RZ ;  /* 0x000000ff0200798e */ /* 0x0001e4000c10e786 */
.L_x_1948:
        /* <DEDUP_REMOVED lines=17> */
.L_x_1949:
        /* <DEDUP_REMOVED lines=15> */
[----:B------:R0:W-:Y:S02]  /*4930*/  RED.E.ADD.F32.FTZ.RN.STRONG.GPU [R2.64+0x14], R64 ;  /* 0x000014400200798e */ /* 0x0001e4000c10e786 */
.L_x_1950:
        /* <DEDUP_REMOVED lines=17> */
.L_x_1951:
        /* <DEDUP_REMOVED lines=16> */
.L_x_1952:
        /* <DEDUP_REMOVED lines=18> */
.L_x_1953:
        /* <DEDUP_REMOVED lines=17> */
.L_x_1954:
[----:B------:R-:W-:Y:S01]  /*4d80*/  @P0 CALL.REL.NOINC `(.L_x_1955) ;  /* 0x0000001000000944 */ /* 0x000fe20003c00000 */
[----:B------:R-:W-:Y:S05]  /*4d90*/  BRA `(.L_x_1956) ;  /* 0xffffb31000007947 */ /* 0x000fea000383ffff */
.L_x_1955:
[----:B------:R-:W-:Y:S05]  /*4da0*/  EXIT ;  /* 0x000000000000794d */ /* 0x000fea0003800000 */
        .weak           $__internal_58_$__cuda_sm20_rcp_rn_f32_slowpath
        .type           $__internal_58_$__cuda_sm20_rcp_rn_f32_slowpath,@function
        .size           $__internal_58_$__cuda_sm20_rcp_rn_f32_slowpath,($__internal_59_$__cuda_sm20_sqrt_rn_f32_slowpath - $__internal_58_$__cuda_sm20_rcp_rn_f32_slowpath)
$__internal_58_$__cuda_sm20_rcp_rn_f32_slowpath:
        /* <DEDUP_REMOVED lines=15> */
.L_x_1958:
        /* <DEDUP_REMOVED lines=33> */
.L_x_1960:
[----:B------:R0:W1:Y:S02]  /*50b0*/  MUFU.RCP R53, R9 ;  /* 0x0000000900357308 */ /* 0x0000640000001000 */
.L_x_1959:
[----:B------:R-:W-:Y:S05]  /*50c0*/  BSYNC B2 ;  /* 0x0000000000027941 */ /* 0x000fea0003800000 */
.L_x_1957:
[----:B------:R-:W-:Y:S02]  /*50d0*/  MOV R8, R57 ;  /* 0x0000003900087202 */ /* 0x000fe40000000f00 */
[----:B0-----:R-:W-:-:S04]  /*50e0*/  MOV R9, 0x0 ;  /* 0x0000000000097802 */ /* 0x001fc80000000f00 */
[----:B------:R-:W-:Y:S05]  /*50f0*/  RET.REL.NODEC R8 `(integrate_bodies_cuda_kernel_backward) ;  /* 0xffffaf0008007950 */ /* 0x000fea0003c3ffff */
        .weak           $__internal_59_$__cuda_sm20_sqrt_rn_f32_slowpath
        .type           $__internal_59_$__cuda_sm20_sqrt_rn_f32_slowpath,@function
        .size           $__internal_59_$__cuda_sm20_sqrt_rn_f32_slowpath,(.L_x_2055 - $__internal_59_$__cuda_sm20_sqrt_rn_f32_slowpath)
$__internal_59_$__cuda_sm20_sqrt_rn_f32_slowpath:
        /* <DEDUP_REMOVED lines=19> */
.L_x_1961:
[----:B------:R-:W-:Y:S02]  /*5230*/  MOV R49, R9 ;  /* 0x0000000900317202 */ /* 0x000fe40000000f00 */
[----:B------:R-:W-:Y:S02]  /*5240*/  MOV R8, R55 ;  /* 0x0000003700087202 */ /* 0x000fe40000000f00 */
[----:B------:R-:W-:-:S04]  /*5250*/  MOV R9, 0x0 ;  /* 0x0000000000097802 */ /* 0x000fc80000000f00 */
[----:B------:R-:W-:Y:S05]  /*5260*/  RET.REL.NODEC R8 `(integrate_bodies_cuda_kernel_backward) ;  /* 0xffffad9008007950 */ /* 0x000fea0003c3ffff */
.L_x_1962:
        /* <DEDUP_REMOVED lines=9> */
.L_x_2055:


//--------------------- .text.integrate_bodies_cuda_kernel_forward --------------------------
	.section	.text.integrate_bodies_cuda_kernel_forward,"ax",@progbits
	.sectioninfo	@"SHI_REGISTERS=40"
	.align	128
        .global         integrate_bodies_cuda_kernel_forward
        .type           integrate_bodies_cuda_kernel_forward,@function
        .size           integrate_bodies_cuda_kernel_forward,(.L_x_2057 - integrate_bodies_cuda_kernel_forward)
        .other          integrate_bodies_cuda_kernel_forward,@"STO_CUDA_ENTRY STV_DEFAULT"
integrate_bodies_cuda_kernel_forward:
.text.integrate_bodies_cuda_kernel_forward:
        /* <DEDUP_REMOVED lines=10> */
[----:B------:R-:W-:Y:S02]  /*00a0*/  MOV R5, c[0x0][0x350] ;  /* 0x0000d40000057a02 */ /* 0x000fe40000000f00 */
[----:B------:R-:W-:-:S03]  /*00b0*/  MOV R0, R2 ;  /* 0x0000000200007202 */ /* 0x000fc60000000f00 */
[----:B------:R-:W-:Y:S01]  /*00c0*/  FFMA R2, -R4, R5, 1 ;  /* 0x3f80000004027423 */ /* 0x000fe20000000105 */
.L_x_1972:
[----:B------:R-:W-:Y:S01]  /*00d0*/  SHF.R.S32.HI R34, RZ, 0x1f, R0 ;  /* 0x0000001fff227819 */ /* 0x000fe20000011400 */
[----:B------:R-:W-:Y:S01]  /*00e0*/  ULDC UR4, c[0x0][0x1a0] ;  /* 0x0000680000047ab9 */ /* 0x000fe20000000800 */
[----:B0-----:R-:W-:Y:S01]  /*00f0*/  MOV R19, c[0x0][0x1a0] ;  /* 0x0000680000137a02 */ /* 0x001fe20000000f00 */
[----:B------:R-:W-:Y:S01]  /*0100*/  ULDC UR5, c[0x0][0x1d8] ;  /* 0x0000760000057ab9 */ /* 0x000fe20000000800 */
[----:B------:R-:W-:Y:S01]  /*0110*/  MOV R33, c[0x0][0x1d8] ;  /* 0x0000760000217a02 */ /* 0x000fe20000000f00 */
[----:B------:R-:W-:Y:S01]  /*0120*/  USHF.R.S32.HI UR4, URZ, 0x1f, UR4 ;  /* 0x0000001f3f047899 */ /* 0x000fe20008011404 */
[C---:B------:R-:W-:Y:S01]  /*0130*/  IMAD R5, R34.reuse, c[0x0][0x1a0], RZ ;  /* 0x0000680022057a24 */ /* 0x040fe200078e02ff */
[----:B------:R-:W-:Y:S01]  /*0140*/  USHF.R.S32.HI UR5, URZ, 0x1f, UR5 ;  /* 0x0000001f3f057899 */ /* 0x000fe20008011405 */
[----:B------:R-:W-:Y:S02]  /*0150*/  IMAD R7, R34, c[0x0][0x1d8], RZ ;  /* 0x0000760022077a24 */ /* 0x000fe400078e02ff */
[----:B------:R-:W-:-:S04]  /*0160*/  IMAD.WIDE.U32 R18, R0, R19, c[0x0][0x180] ;  /* 0x0000600000127625 */ /* 0x000fc800078e0013 */
[----:B------:R-:W-:-:S04]  /*0170*/  IMAD.WIDE.U32 R32, R0, R33, c[0x0][0x1b8] ;  /* 0x00006e0000207625 */ /* 0x000fc800078e0021 */
[C---:B------:R-:W-:Y:S02]  /*0180*/  IMAD R5, R0.reuse, UR4, R5 ;  /* 0x0000000400057c24 */ /* 0x040fe4000f8e0205 */
[----:B------:R-:W-:-:S03]  /*0190*/  IMAD R7, R0, UR5, R7 ;  /* 0x0000000500077c24 */ /* 0x000fc6000f8e0207 */
[----:B------:R-:W-:Y:S02]  /*01a0*/  IADD3 R19, R19, R5, RZ ;  /* 0x0000000513137210 */ /* 0x000fe40007ffe0ff */
[----:B------:R-:W-:-:S03]  /*01b0*/  IADD3 R33, R33, R7, RZ ;  /* 0x0000000721217210 */ /* 0x000fc60007ffe0ff */
[----:B------:R-:W2:Y:S04]  /*01c0*/  LDG.E R8, [R18.64+0x10] ;  /* 0x0000100812087981 */ /* 0x000ea8000c1e1900 */
[----:B------:R0:W2:Y:S04]  /*01d0*/  LDG.E R11, [R32.64+0x4] ;  /* 0x00000408200b7981 */ /* 0x0000a8000c1e1900 */
[----:B------:R0:W3:Y:S04]  /*01e0*/  LDG.E R29, [R32.64] ;  /* 0x00000008201d7981 */ /* 0x0000e8000c1e1900 */
[----:B------:R-:W3:Y:S04]  /*01f0*/  LDG.E R14, [R18.64+0xc] ;  /* 0x00000c08120e7981 */ /* 0x000ee8000c1e1900 */
[----:B------:R0:W4:Y:S04]  /*0200*/  LDG.E R23, [R32.64+0x8] ;  /* 0x0000080820177981 */ /* 0x000128000c1e1900 */
[----:B------:R-:W4:Y:S04]  /*0210*/  LDG.E R26, [R18.64+0x14] ;  /* 0x00001408121a7981 */ /* 0x000f28000c1e1900 */
[----:B------:R-:W5:Y:S01]  /*0220*/  LDG.E R15, [R18.64+0x18] ;  /* 0x00001808120f7981 */ /* 0x000f62000c1e1900 */
[----:B------:R-:W-:Y:S01]  /*0230*/  ULDC UR4, c[0x0][0x210] ;  /* 0x0000840000047ab9 */ /* 0x000fe20000000800 */
[----:B------:R-:W-:Y:S01]  /*0240*/  MOV R5, c[0x0][0x210] ;  /* 0x0000840000057a02 */ /* 0x000fe20000000f00 */
[----:B------:R-:W-:Y:S01]  /*0250*/  USHF.R.S32.HI UR4, URZ, 0x1f, UR4 ;  /* 0x0000001f3f047899 */ /* 0x000fe20008011404 */
[----:B------:R-:W-:Y:S01]  /*0260*/  IMAD R9, R34, c[0x0][0x210], RZ ;  /* 0x0000840022097a24 */ /* 0x000fe200078e02ff */
[----:B------:R-:W-:Y:S01]  /*0270*/  ULDC UR5, c[0x0][0x2b8] ;  /* 0x0000ae0000057ab9 */ /* 0x000fe20000000800 */
[----:B------:R-:W-:Y:S01]  /*0280*/  MOV R7, c[0x0][0x2b8] ;  /* 0x0000ae0000077a02 */ /* 0x000fe20000000f00 */
[C---:B------:R-:W-:Y:S01]  /*0290*/  IMAD.WIDE.U32 R4, R0.reuse, R5, c[0x0][0x1f0] ;  /* 0x00007c0000047625 */ /* 0x040fe200078e0005 */
[----:B------:R0:W5:Y:S03]  /*02a0*/  LDG.E R27, [R32.64+0xc] ;  /* 0x00000c08201b7981 */ /* 0x000166000c1e1900 */
[----:B------:R-:W-:Y:S01]  /*02b0*/  IMAD R9, R0, UR4, R9 ;  /* 0x0000000400097c24 */ /* 0x000fe2000f8e0209 */
[----:B------:R0:W5:Y:S04]  /*02c0*/  LDG.E R24, [R32.64+0x14] ;  /* 0x0000140820187981 */ /* 0x000168000c1e1900 */
[----:B------:R-:W-:Y:S01]  /*02d0*/  IADD3 R5, R5, R9, RZ ;  /* 0x0000000905057210 */ /* 0x000fe20007ffe0ff */
[----:B------:R-:W-:Y:S01]  /*02e0*/  USHF.R.S32.HI UR5, URZ, 0x1f, UR5 ;  /* 0x0000001f3f057899 */ /* 0x000fe20008011405 */
[----:B------:R-:W-:-:S02]  /*02f0*/  IMAD R13, R34, c[0x0][0x2b8], RZ ;  /* 0x0000ae00220d7a24 */ /* 0x000fc400078e02ff */
[----:B------:R-:W-:-:S04]  /*0300*/  IMAD.WIDE.U32 R6, R0, R7, c[0x0][0x298] ;  /* 0x0000a60000067625 */ /* 0x000fc800078e0007 */
[----:B------:R-:W-:-:S05]  /*0310*/  IMAD R13, R0, UR5, R13 ;  /* 0x00000005000d7c24 */ /* 0x000fca000f8e020d */
[----:B------:R-:W-:Y:S02]  /*0320*/  IADD3 R7, R7, R13, RZ ;  /* 0x0000000d07077210 */ /* 0x000fe40007ffe0ff */
        /* <DEDUP_REMOVED lines=8> */
[----:B------:R1:W5:Y:S04]  /*03b0*/  LDG.E R17, [R6.64+0x8] ;  /* 0x0000080806117981 */ /* 0x000368000c1e1900 */
[----:B------:R1:W5:Y:S04]  /*03c0*/  LDG.E R35, [R6.64+0x20] ;  /* 0x0000200806237981 */ /* 0x000368000c1e1900 */
[----:B0-----:R0:W5:Y:S01]  /*03d0*/  LDG.E R33, [R4.64] ;  /* 0x0000000804217981 */ /* 0x001162000c1e1900 */
[----:B--2---:R-:W-:-:S04]  /*03e0*/  FMUL R9, R8, R11 ;  /* 0x0000000b08097220 */ /* 0x004fc80000400000 */
[----:B---3--:R-:W-:-:S04]  /*03f0*/  FFMA R9, R14, R29, R9 ;  /* 0x0000001d0e097223 */ /* 0x008fc80000000009 */
[----:B----4-:R-:W-:Y:S01]  /*0400*/  FFMA R9, R26, R23, R9 ;  /* 0x000000171a097223 */ /* 0x010fe20000000009 */
[----:B-----5:R-:W-:-:S03]  /*0410*/  FADD R22, R15, R15 ;  /* 0x0000000f0f167221 */ /* 0x020fc60000000000 */
[----:B------:R-:W-:Y:S01]  /*0420*/  FADD R31, R9, R9 ;  /* 0x00000009091f7221 */ /* 0x000fe20000000000 */
[C---:B------:R-:W-:Y:S01]  /*0430*/  FMUL R9, R14.reuse, R23 ;  /* 0x000000170e097220 */ /* 0x040fe20000400000 */
[----:B------:R-:W-:Y:S02]  /*0440*/  FFMA R25, R15, R22, -1 ;  /* 0xbf8000000f197423 */ /* 0x000fe40000000016 */
[----:B------:R-:W-:Y:S01]  /*0450*/  FMUL R22, R14, R31 ;  /* 0x0000001f0e167220 */ /* 0x000fe20000400000 */
[----:B------:R-:W-:-:S03]  /*0460*/  FFMA R36, R26, R29, -R9 ;  /* 0x0000001d1a247223 */ /* 0x000fc60000000809 */
[CC--:B------:R-:W-:Y:S01]  /*0470*/  FFMA R9, R25.reuse, R29.reuse, R22 ;  /* 0x0000001d19097223 */ /* 0x0c0fe20000000016 */
[C---:B------:R-:W-:Y:S01]  /*0480*/  FMUL R29, R8.reuse, R29 ;  /* 0x0000001d081d7220 */ /* 0x040fe20000400000 */
[-C--:B------:R-:W-:Y:S01]  /*0490*/  FMUL R22, R8, R31.reuse ;  /* 0x0000001f08167220 */ /* 0x080fe20000400000 */
[----:B------:R-:W-:Y:S02]  /*04a0*/  FMUL R31, R26, R31 ;  /* 0x0000001f1a1f7220 */ /* 0x000fe40000400000 */
[-C--:B------:R-:W-:Y:S01]  /*04b0*/  FFMA R32, R14, R11.reuse, -R29 ;  /* 0x0000000b0e207223 */ /* 0x080fe2000000081d */
[-C--:B------:R-:W-:Y:S01]  /*04c0*/  FFMA R22, R25, R11.reuse, R22 ;  /* 0x0000000b19167223 */ /* 0x080fe20000000016 */
[----:B------:R-:W-:-:S04]  /*04d0*/  FMUL R11, R26, R11 ;  /* 0x0000000b1a0b7220 */ /* 0x000fc80000400000 */
[-C--:B------:R-:W-:Y:S01]  /*04e0*/  FFMA R29, R8, R23.reuse, -R11 ;  /* 0x00000017081d7223 */ /* 0x080fe2000000080b */
[----:B------:R-:W-:Y:S02]  /*04f0*/  FFMA R23, R25, R23, R31 ;  /* 0x0000001719177223 */ /* 0x000fe4000000001f */
[----:B------:R0:W2:Y:S01]  /*0500*/  LDG.E R31, [R4.64+0x4] ;  /* 0x00000408041f7981 */ /* 0x0000a2000c1e1900 */
[----:B-1----:R-:W-:-:S04]  /*0510*/  FMUL R6, R15, R29 ;  /* 0x0000001d0f067220 */ /* 0x002fc80000400000 */
[C---:B------:R-:W-:Y:S02]  /*0520*/  FFMA R6, R15.reuse, R29, R6 ;  /* 0x0000001d0f067223 */ /* 0x040fe40000000006 */
[----:B------:R0:W3:Y:S01]  /*0530*/  LDG.E R29, [R4.64+0x8] ;  /* 0x00000808041d7981 */ /* 0x0000e2000c1e1900 */
[C---:B------:R-:W-:Y:S01]  /*0540*/  FMUL R7, R15.reuse, R32 ;  /* 0x000000200f077220 */ /* 0x040fe20000400000 */
[C---:B------:R-:W-:Y:S01]  /*0550*/  FMUL R11, R15.reuse, R36 ;  /* 0x000000240f0b7220 */ /* 0x040fe20000400000 */
[----:B------:R-:W-:Y:S02]  /*0560*/  ULDC UR4, c[0x0][0x328] ;  /* 0x0000ca0000047ab9 */ /* 0x000fe40000000800 */
[----:B------:R-:W-:Y:S01]  /*0570*/  FFMA R32, R15, R32, R7 ;  /* 0x000000200f207223 */ /* 0x000fe20000000007 */
[----:B------:R-:W-:Y:S01]  /*0580*/  FADD R7, R9, -R6 ;  /* 0x8000000609077221 */ /* 0x000fe20000000000 */
[----:B------:R-:W-:Y:S01]  /*0590*/  USHF.R.S32.HI UR4, URZ, 0x1f, UR4 ;  /* 0x0000001f3f047899 */ /* 0x000fe20008011404 */
[----:B------:R-:W-:Y:S01]  /*05a0*/  FFMA R11, R15, R36, R11 ;  /* 0x000000240f0b7223 */ /* 0x000fe2000000000b */
[----:B------:R-:W-:Y:S01]  /*05b0*/  FADD R6, R23, -R32 ;  /* 0x8000002017067221 */ /* 0x000fe20000000000 */
[----:B------:R-:W-:Y:S01]  /*05c0*/  MOV R23, c[0x0][0x328] ;  /* 0x0000ca0000177a02 */ /* 0x000fe20000000f00 */
[----:B------:R-:W-:Y:S01]  /*05d0*/  IMAD R9, R34, c[0x0][0x328], RZ ;  /* 0x0000ca0022097a24 */ /* 0x000fe200078e02ff */
[----:B------:R-:W-:-:S03]  /*05e0*/  FADD R11, R22, -R11 ;  /* 0x8000000b160b7221 */ /* 0x000fc60000000000 */
[C---:B------:R-:W-:Y:S02]  /*05f0*/  IMAD R9, R0.reuse, UR4, R9 ;  /* 0x0000000400097c24 */ /* 0x040fe4000f8e0209 */
[----:B------:R-:W-:-:S05]  /*0600*/  IMAD.WIDE.U32 R22, R0, R23, c[0x0][0x308] ;  /* 0x0000c20000167625 */ /* 0x000fca00078e0017 */
[----:B------:R-:W-:Y:S01]  /*0610*/  IADD3 R23, R23, R9, RZ ;  /* 0x0000000917177210 */ /* 0x000fe20007ffe0ff */
[C---:B------:R-:W-:Y:S01]  /*0620*/  FMUL R9, R11.reuse, R28 ;  /* 0x0000001c0b097220 */ /* 0x040fe20000400000 */
[C---:B------:R-:W-:Y:S01]  /*0630*/  FMUL R28, R11.reuse, R12 ;  /* 0x0000000c0b1c7220 */ /* 0x040fe20000400000 */
[----:B------:R-:W-:Y:S01]  /*0640*/  FMUL R20, R11, R20 ;  /* 0x000000140b147220 */ /* 0x000fe20000400000 */
[----:B------:R0:W4:Y:S01]  /*0650*/  LDG.E R12, [R4.64+0xc] ;  /* 0x00000c08040c7981 */ /* 0x000122000c1e1900 */
[C---:B------:R-:W-:Y:S01]  /*0660*/  FFMA R37, R7.reuse, R30, R9 ;  /* 0x0000001e07257223 */ /* 0x040fe20000000009 */
[C---:B------:R-:W-:Y:S01]  /*0670*/  FFMA R16, R7.reuse, R16, R28 ;  /* 0x0000001007107223 */ /* 0x040fe2000000001c */
[----:B------:R-:W-:Y:S02]  /*0680*/  FFMA R20, R7, R10, R20 ;  /* 0x0000000a07147223 */ /* 0x000fe40000000014 */
[C---:B------:R-:W-:Y:S01]  /*0690*/  FFMA R21, R6.reuse, R21, R37 ;  /* 0x0000001506157223 */ /* 0x040fe20000000025 */
[----:B------:R0:W5:Y:S03]  /*06a0*/  LDG.E R10, [R4.64+0x10] ;  /* 0x00001008040a7981 */ /* 0x000166000c1e1900 */
[C---:B------:R-:W-:Y:S01]  /*06b0*/  FMUL R32, R6.reuse, R21 ;  /* 0x0000001506207220 */ /* 0x040fe20000400000 */
[----:B------:R0:W4:Y:S01]  /*06c0*/  LDG.E R9, [R4.64+0x14] ;  /* 0x0000140804097981 */ /* 0x000122000c1e1900 */
[C---:B------:R-:W-:Y:S01]  /*06d0*/  FFMA R16, R6.reuse, R35, R16 ;  /* 0x0000002306107223 */ /* 0x040fe20000000010 */
[----:B------:R-:W-:-:S03]  /*06e0*/  FFMA R17, R6, R17, R20 ;  /* 0x0000001106117223 */ /* 0x000fc60000000014 */
[-C--:B------:R-:W-:Y:S01]  /*06f0*/  FFMA R32, R11, R16.reuse, -R32 ;  /* 0x000000100b207223 */ /* 0x080fe20000000820 */
[----:B0-----:R-:W-:Y:S01]  /*0700*/  FMUL R5, R7, R16 ;  /* 0x0000001007057220 */ /* 0x001fe20000400000 */
[----:B------:R-:W-:-:S03]  /*0710*/  FMUL R20, R11, R17 ;  /* 0x000000110b147220 */ /* 0x000fc60000400000 */
[----:B------:R-:W-:Y:S01]  /*0720*/  FFMA R4, R6, R17, -R5 ;  /* 0x0000001106047223 */ /* 0x000fe20000000805 */
[----:B------:R-:W-:Y:S02]  /*0730*/  FFMA R20, R7, R21, -R20 ;  /* 0x0000001507147223 */ /* 0x000fe40000000814 */
[----:B------:R-:W4:Y:S01]  /*0740*/  LDG.E R21, [R22.64+0x4] ;  /* 0x0000040816157981 */ /* 0x000f22000c1e1900 */
[-C--:B--2---:R-:W-:Y:S01]  /*0750*/  FMUL R37, R8, R31.reuse ;  /* 0x0000001f08257220 */ /* 0x084fe20000400000 */
[----:B------:R-:W-:-:S03]  /*0760*/  FMUL R35, R26, R31 ;  /* 0x0000001f1a237220 */ /* 0x000fc60000400000 */
[----:B------:R-:W-:-:S04]  /*0770*/  FFMA R37, R14, R33, R37 ;  /* 0x000000210e257223 */ /* 0x000fc80000000025 */
[-C--:B---3--:R-:W-:Y:S01]  /*0780*/  FFMA R37, R26, R29.reuse, R37 ;  /* 0x0000001d1a257223 */ /* 0x088fe20000000025 */
[----:B------:R-:W-:-:S03]  /*0790*/  FFMA R16, R8, R29, -R35 ;  /* 0x0000001d08107223 */ /* 0x000fc60000000823 */
[----:B------:R-:W-:Y:S01]  /*07a0*/  FADD R35, R37, R37 ;  /* 0x0000002525237221 */ /* 0x000fe20000000000 */
[CC--:B------:R-:W-:Y:S01]  /*07b0*/  FMUL R28, R15.reuse, R16.reuse ;  /* 0x000000100f1c7220 */ /* 0x0c0fe20000400000 */
[C---:B------:R-:W-:Y:S02]  /*07c0*/  FMUL R5, R14.reuse, R29 ;  /* 0x0000001d0e057220 */ /* 0x040fe40000400000 */
[----:B------:R-:W-:Y:S01]  /*07d0*/  FMUL R30, R14, R35 ;  /* 0x000000230e1e7220 */ /* 0x000fe20000400000 */
[----:B------:R-:W-:Y:S01]  /*07e0*/  FFMA R17, R15, R16, R28 ;  /* 0x000000100f117223 */ /* 0x000fe2000000001c */
[----:B------:R-:W-:Y:S01]  /*07f0*/  FFMA R28, R26, R33, -R5 ;  /* 0x000000211a1c7223 */ /* 0x000fe20000000805 */
[C---:B------:R-:W-:Y:S01]  /*0800*/  FMUL R36, R8.reuse, R35 ;  /* 0x0000002308247220 */ /* 0x040fe20000400000 */
[CC--:B------:R-:W-:Y:S01]  /*0810*/  FFMA R30, R25.reuse, R33.reuse, R30 ;  /* 0x00000021191e7223 */ /* 0x0c0fe2000000001e */
[----:B------:R-:W-:Y:S02]  /*0820*/  FMUL R33, R8, R33 ;  /* 0x0000002108217220 */ /* 0x000fe40000400000 */
[----:B------:R-:W-:-:S02]  /*0830*/  FFMA R5, R25, R31, R36 ;  /* 0x0000001f19057223 */ /* 0x000fc40000000024 */
[----:B------:R-:W-:Y:S02]  /*0840*/  FFMA R16, R14, R31, -R33 ;  /* 0x0000001f0e107223 */ /* 0x000fe40000000821 */
[----:B------:R0:W2:Y:S01]  /*0850*/  LDG.E R31, [R22.64] ;  /* 0x00000008161f7981 */ /* 0x0000a2000c1e1900 */
[----:B------:R-:W-:-:S03]  /*0860*/  FMUL R36, R26, R35 ;  /* 0x000000231a247220 */ /* 0x000fc60000400000 */
[----:B------:R0:W3:Y:S04]  /*0870*/  LDG.E R35, [R22.64+0x10] ;  /* 0x0000100816237981 */ /* 0x0000e8000c1e1900 */
[----:B------:R0:W3:Y:S01]  /*0880*/  LDG.E R33, [R22.64+0xc] ;  /* 0x00000c0816217981 */ /* 0x0000e2000c1e1900 */
[----:B------:R-:W-:Y:S01]  /*0890*/  FADD R17, R30, -R17 ;  /* 0x800000111e117221 */ /* 0x000fe20000000000 */
[----:B------:R-:W-:-:S04]  /*08a0*/  FMUL R30, R15, R28 ;  /* 0x0000001c0f1e7220 */ /* 0x000fc80000400000 */
[----:B------:R-:W-:-:S04]  /*08b0*/  FFMA R30, R15, R28, R30 ;  /* 0x0000001c0f1e7223 */ /* 0x000fc8000000001e */
[----:B------:R-:W-:Y:S02]  /*08c0*/  FADD R37, R5, -R30 ;  /* 0x8000001e05257221 */ /* 0x000fe40000000000 */
[----:B------:R0:W3:Y:S01]  /*08d0*/  LDG.E R5, [R22.64+0x1c] ;  /* 0x00001c0816057981 */ /* 0x0000e2000c1e1900 */
[-C--:B------:R-:W-:Y:S01]  /*08e0*/  FMUL R28, R15, R16.reuse ;  /* 0x000000100f1c7220 */ /* 0x080fe20000400000 */
[----:B------:R-:W-:Y:S01]  /*08f0*/  FFMA R29, R25, R29, R36 ;  /* 0x0000001d191d7223 */ /* 0x000fe20000000024 */
[----:B------:R-:W-:Y:S01]  /*0900*/  FADD R32, R17, -R32 ;  /* 0x8000002011207221 */ /* 0x000fe20000000000 */
[----:B------:R0:W5:Y:S01]  /*0910*/  LDG.E R30, [R22.64+0x8] ;  /* 0x00000808161e7981 */ /* 0x000162000c1e1900 */
[----:B------:R-:W-:-:S03]  /*0920*/  FFMA R28, R15, R16, R28 ;  /* 0x000000100f1c7223 */ /* 0x000fc6000000001c */
[----:B------:R0:W5:Y:S01]  /*0930*/  LDG.E R16, [R22.64+0x14] ;  /* 0x0000140816107981 */ /* 0x000162000c1e1900 */
[----:B------:R-:W-:-:S03]  /*0940*/  FADD R29, R29, -R28 ;  /* 0x8000001c1d1d7221 */ /* 0x000fc60000000000 */
[----:B------:R0:W5:Y:S04]  /*0950*/  LDG.E R17, [R22.64+0x18] ;  /* 0x0000180816117981 */ /* 0x000168000c1e1900 */
[----:B------:R0:W5:Y:S01]  /*0960*/  LDG.E R28, [R22.64+0x20] ;  /* 0x00002008161c7981 */ /* 0x000162000c1e1900 */
[----:B------:R-:W-:Y:S01]  /*0970*/  FADD R4, R37, -R4 ;  /* 0x8000000425047221 */ /* 0x000fe20000000000 */
[----:B------:R-:W-:Y:S02]  /*0980*/  ULDC UR4, c[0x0][0x2f0] ;  /* 0x0000bc0000047ab9 */ /* 0x000fe40000000800 */
[----:B------:R1:W5:Y:S01]  /*0990*/  LDG.E R36, [R18.64+0x8] ;  /* 0x0000080812247981 */ /* 0x000362000c1e1900 */
[----:B----4-:R-:W-:Y:S01]  /*09a0*/  FMUL R21, R4, R21 ;  /* 0x0000001504157220 */ /* 0x010fe20000400000 */
[----:B------:R-:W-:Y:S01]  /*09b0*/  USHF.R.S32.HI UR4, URZ, 0x1f, UR4 ;  /* 0x0000001f3f047899 */ /* 0x000fe20008011404 */
[----:B------:R-:W-:Y:S01]  /*09c0*/  FADD R29, R29, -R20 ;  /* 0x800000141d1d7221 */ /* 0x000fe20000000000 */
[----:B------:R-:W-:Y:S01]  /*09d0*/  MOV R20, c[0x0][0x2f0] ;  /* 0x0000bc0000147a02 */ /* 0x000fe20000000f00 */
[----:B0-----:R-:W-:Y:S01]  /*09e0*/  IMAD R23, R34, c[0x0][0x248], RZ ;  /* 0x0000920022177a24 */ /* 0x001fe200078e02ff */
[----:B------:R-:W-:Y:S01]  /*09f0*/  MOV R22, c[0x0][0x248] ;  /* 0x0000920000167a02 */ /* 0x000fe20000000f00 */
[----:B--2---:R-:W-:Y:S01]  /*0a00*/  FFMA R31, R32, R31, R21 ;  /* 0x0000001f201f7223 */ /* 0x004fe20000000015 */
[----:B------:R-:W-:-:S04]  /*0a10*/  IMAD R21, R34, c[0x0][0x2f0], RZ ;  /* 0x0000bc0022157a24 */ /* 0x000fc800078e02ff */
[C---:B------:R-:W-:Y:S02]  /*0a20*/  IMAD R37, R0.reuse, UR4, R21 ;  /* 0x0000000400257c24 */ /* 0x040fe4000f8e0215 */
[----:B------:R-:W-:Y:S01]  /*0a30*/  IMAD.WIDE.U32 R20, R0, R20, c[0x0][0x2d0] ;  /* 0x0000b40000147625 */ /* 0x000fe200078e0014 */
[----:B------:R-:W-:Y:S02]  /*0a40*/  ULDC UR4, c[0x0][0x248] ;  /* 0x0000920000047ab9 */ /* 0x000fe40000000800 */
[----:B------:R-:W-:Y:S02]  /*0a50*/  USHF.R.S32.HI UR4, URZ, 0x1f, UR4 ;  /* 0x0000001f3f047899 */ /* 0x000fe40008011404 */
[----:B------:R-:W-:-:S04]  /*0a60*/  IADD3 R21, R21, R37, RZ ;  /* 0x0000002515157210 */ /* 0x000fc80007ffe0ff */
[C---:B------:R-:W-:Y:S02]  /*0a70*/  IMAD R37, R0.reuse, UR4, R23 ;  /* 0x0000000400257c24 */ /* 0x040fe4000f8e0217 */
[----:B------:R0:W2:Y:S01]  /*0a80*/  LDG.E R21, [R20.64] ;  /* 0x0000000814157981 */ /* 0x0000a2000c1e1900 */
[----:B------:R-:W-:Y:S01]  /*0a90*/  IMAD.WIDE.U32 R22, R0, R22, c[0x0][0x228] ;  /* 0x00008a0000167625 */ /* 0x000fe200078e0016 */
[----:B---3--:R-:W-:-:S04]  /*0aa0*/  FMUL R35, R4, R35 ;  /* 0x0000002304237220 */ /* 0x008fc80000400000 */
[----:B------:R-:W-:Y:S01]  /*0ab0*/  IADD3 R23, R23, R37, RZ ;  /* 0x0000002517177210 */ /* 0x000fe20007ffe0ff */
[----:B------:R-:W-:Y:S01]  /*0ac0*/  FFMA R34, R32, R33, R35 ;  /* 0x0000002120227223 */ /* 0x000fe20000000023 */
[----:B------:R-:W-:Y:S02]  /*0ad0*/  FMUL R5, R4, R5 ;  /* 0x0000000504057220 */ /* 0x000fe40000400000 */
[----:B------:R1:W3:Y:S04]  /*0ae0*/  LDG.E R4, [R18.64] ;  /* 0x0000000812047981 */ /* 0x0002e8000c1e1900 */
[----:B------:R4:W3:Y:S04]  /*0af0*/  LDG.E R35, [R22.64+0x4] ;  /* 0x0000040816237981 */ /* 0x0008e8000c1e1900 */
[----:B------:R4:W3:Y:S04]  /*0b00*/  LDG.E R33, [R22.64] ;  /* 0x0000000816217981 */ /* 0x0008e8000c1e1900 */
[----:B------:R4:W3:Y:S04]  /*0b10*/  LDG.E R37, [R22.64+0x8] ;  /* 0x0000080816257981 */ /* 0x0008e8000c1e1900 */
[----:B0-----:R1:W3:Y:S01]  /*0b20*/  LDG.E R20, [R18.64+0x4] ;  /* 0x0000040812147981 */ /* 0x0012e2000c1e1900 */
[C---:B-----5:R-:W-:Y:S01]  /*0b30*/  FFMA R16, R29.reuse, R16, R34 ;  /* 0x000000101d107223 */ /* 0x060fe20000000022 */
[----:B------:R-:W-:Y:S01]  /*0b40*/  FFMA R30, R29, R30, R31 ;  /* 0x0000001e1d1e7223 */ /* 0x000fe2000000001f */
[----:B------:R-:W-:-:S02]  /*0b50*/  FFMA R32, R32, R17, R5 ;  /* 0x0000001120207223 */ /* 0x000fc40000000005 */
[----:B------:R-:W-:Y:S01]  /*0b60*/  FFMA R11, R16, c[0x0][0x350], R11 ;  /* 0x0000d400100b7a23 */ /* 0x000fe2000000000b */
[----:B------:R-:W-:Y:S01]  /*0b70*/  FFMA R7, R30, c[0x0][0x350], R7 ;  /* 0x0000d4001e077a23 */ /* 0x000fe20000000007 */
[----:B------:R-:W-:Y:S02]  /*0b80*/  FFMA R5, R29, R28, R32 ;  /* 0x0000001c1d057223 */ /* 0x000fe40000000020 */
[----:B------:R-:W-:Y:S02]  /*0b90*/  FMUL R17, R8, R11 ;  /* 0x0000000b08117220 */ /* 0x000fe40000400000 */
[----:B------:R-:W-:Y:S02]  /*0ba0*/  FFMA R5, R5, c[0x0][0x350], R6 ;  /* 0x0000d40005057a23 */ /* 0x000fe40000000006 */
[----:B------:R-:W-:-:S04]  /*0bb0*/  FFMA R17, R14, R7, R17 ;  /* 0x000000070e117223 */ /* 0x000fc80000000011 */
[-C--:B------:R-:W-:Y:S01]  /*0bc0*/  FFMA R17, R26, R5.reuse, R17 ;  /* 0x000000051a117223 */ /* 0x080fe20000000011 */
[----:B----4-:R-:W-:-:S03]  /*0bd0*/  FMUL R23, R14, R5 ;  /* 0x000000050e177220 */ /* 0x010fc60000400000 */
[----:B------:R-:W-:Y:S01]  /*0be0*/  FADD R17, R17, R17 ;  /* 0x0000001111117221 */ /* 0x000fe20000000000 */
[C---:B-1----:R-:W-:Y:S01]  /*0bf0*/  FMUL R19, R26.reuse, R11 ;  /* 0x0000000b1a137220 */ /* 0x042fe20000400000 */
[----:B------:R-:W-:Y:S02]  /*0c00*/  FFMA R28, R26, R7, -R23 ;  /* 0x000000071a1c7223 */ /* 0x000fe40000000817 */
[C---:B------:R-:W-:Y:S01]  /*0c10*/  FMUL R16, R8.reuse, R17 ;  /* 0x0000001108107220 */ /* 0x040fe20000400000 */
[C---:B------:R-:W-:Y:S01]  /*0c20*/  FMUL R29, R8.reuse, R7 ;  /* 0x00000007081d7220 */ /* 0x040fe20000400000 */
[----:B------:R-:W-:Y:S02]  /*0c30*/  FFMA R18, R8, R5, -R19 ;  /* 0x0000000508127223 */ /* 0x000fe40000000813 */
[----:B------:R-:W-:Y:S01]  /*0c40*/  FFMA R22, R25, R11, R16 ;  /* 0x0000000b19167223 */ /* 0x000fe20000000010 */
[C---:B------:R-:W-:Y:S01]  /*0c50*/  FMUL R16, R14.reuse, R17 ;  /* 0x000000110e107220 */ /* 0x040fe20000400000 */
[----:B------:R-:W-:Y:S01]  /*0c60*/  FMUL R19, R15, R28 ;  /* 0x0000001c0f137220 */ /* 0x000fe20000400000 */
[----:B------:R-:W-:Y:S01]  /*0c70*/  FFMA R6, R14, R11, -R29 ;  /* 0x0000000b0e067223 */ /* 0x000fe2000000081d */
[----:B------:R-:W-:Y:S01]  /*0c80*/  FMUL R28, R26, R17 ;  /* 0x000000111a1c7220 */ /* 0x000fe20000400000 */
[----:B------:R-:W-:Y:S01]  /*0c90*/  FFMA R11, R25, R7, R16 ;  /* 0x00000007190b7223 */ /* 0x000fe20000000010 */
[----:B------:R-:W-:Y:S01]  /*0ca0*/  FMUL R18, R15, R18 ;  /* 0x000000120f127220 */ /* 0x000fe20000400000 */
        /* <DEDUP_REMOVED lines=8> */
[-C--:B------:R-:W-:Y:S01]  /*0d30*/  FMUL R23, R15, R17.reuse ;  /* 0x000000110f177220 */ /* 0x080fe20000400000 */
[----:B------:R-:W-:Y:S01]  /*0d40*/  FFMA R19, RZ, R14, R19 ;  /* 0x0000000eff137223 */ /* 0x000fe20000000013 */
[C---:B------:R-:W-:Y:S01]  /*0d50*/  FFMA R16, R14.reuse, R17, R5 ;  /* 0x000000110e107223 */ /* 0x040fe20000000005 */
[----:B------:R-:W-:Y:S01]  /*0d60*/  FMUL R18, R14, R11 ;  /* 0x0000000b0e127220 */ /* 0x000fe20000400000 */
[----:B------:R-:W-:Y:S01]  /*0d70*/  FFMA R23, RZ, R26, R23 ;  /* 0x0000001aff177223 */ /* 0x000fe20000000017 */
[C---:B------:R-:W-:Y:S01]  /*0d80*/  FFMA R6, R26.reuse, R7, R19 ;  /* 0x000000071a067223 */ /* 0x040fe20000000013 */
[----:B------:R-:W-:Y:S01]  /*0d90*/  FFMA R16, -R26, R11, R16 ;  /* 0x0000000b1a107223 */ /* 0x000fe20000000110 */
        /* <DEDUP_REMOVED lines=12> */
[----:B------:R-:W-:Y:S01]  /*0e60*/  FMUL R6, R5, 0.5 ;  /* 0x3f00000005067820 */ /* 0x000fe20000400000 */
[----:B------:R-:W-:-:S02]  /*0e70*/  FFMA R16, R23, c[0x0][0x350], R26 ;  /* 0x0000d40017107a23 */ /* 0x000fc4000000001a */
[----:B------:R-:W-:Y:S01]  /*0e80*/  FFMA R29, R18, R18, R29 ;  /* 0x00000012121d7223 */ /* 0x000fe2000000001d */
[----:B------:R-:W-:-:S03]  /*0e90*/  FFMA R6, R6, c[0x0][0x350], R15 ;  /* 0x0000d40006067a23 */ /* 0x000fc6000000000f */
[----:B------:R-:W-:-:S04]  /*0ea0*/  FFMA R5, R16, R16, R29 ;  /* 0x0000001010057223 */ /* 0x000fc8000000001d */
[----:B------:R-:W-:Y:S01]  /*0eb0*/  FFMA R5, R6, R6, R5 ;  /* 0x0000000606057223 */ /* 0x000fe20000000005 */
[----:B------:R-:W-:Y:S01]  /*0ec0*/  BSSY B0, `(.L_x_1963) ;  /* 0x0000033000007945 */ /* 0x000fe20003800000 */
[----:B--2---:R-:W-:-:S05]  /*0ed0*/  FSET.BF.NEU.AND R22, R21, RZ, PT ;  /* 0x000000ff1516720a */ /* 0x004fca000380d000 */
[C---:B------:R-:W-:Y:S01]  /*0ee0*/  FMUL R28, R22.reuse, c[0x0][0x340] ;  /* 0x0000d000161c7a20 */ /* 0x040fe20000400000 */
[----:B------:R-:W-:-:S03]  /*0ef0*/  FMUL R23, R22, c[0x0][0x344] ;  /* 0x0000d10016177a20 */ /* 0x000fc60000400000 */
[C---:B------:R-:W-:Y:S01]  /*0f00*/  FFMA R12, R21.reuse, R12, R28 ;  /* 0x0000000c150c7223 */ /* 0x040fe2000000001c */
[----:B------:R-:W-:Y:S01]  /*0f10*/  FFMA R28, R21, R10, R23 ;  /* 0x0000000a151c7223 */ /* 0x000fe20000000017 */
[----:B---3--:R-:W-:Y:S01]  /*0f20*/  FMUL R10, R35, R8 ;  /* 0x00000008230a7220 */ /* 0x008fe20000400000 */
[----:B------:R-:W-:-:S03]  /*0f30*/  IADD3 R23, R5, -0xd000000, RZ ;  /* 0xf300000005177810 */ /* 0x000fc60007ffe0ff */
[----:B------:R-:W-:Y:S01]  /*0f40*/  FFMA R10, R33, R14, R10 ;  /* 0x0000000e210a7223 */ /* 0x000fe2000000000a */
[----:B------:R-:W-:Y:S01]  /*0f50*/  FMUL R22, R22, c[0x0][0x348] ;  /* 0x0000d20016167a20 */ /* 0x000fe20000400000 */
[----:B------:R-:W-:Y:S02]  /*0f60*/  ISETP.GT.U32.AND P0, PT, R23, 0x727fffff, PT ;  /* 0x727fffff1700780c */ /* 0x000fe40003f04070 */
[-C--:B------:R-:W-:Y:S01]  /*0f70*/  FFMA R10, R37, R26.reuse, R10 ;  /* 0x0000001a250a7223 */ /* 0x080fe2000000000a */
[----:B------:R-:W-:Y:S01]  /*0f80*/  FFMA R9, R21, R9, R22 ;  /* 0x0000000915097223 */ /* 0x000fe20000000016 */
[----:B------:R-:W-:Y:S01]  /*0f90*/  FMUL R23, R35, R26 ;  /* 0x0000001a23177220 */ /* 0x000fe20000400000 */
[-C--:B------:R-:W-:Y:S01]  /*0fa0*/  FMUL R22, R14, R37.reuse ;  /* 0x000000250e167220 */ /* 0x080fe20000400000 */
[----:B------:R-:W-:Y:S01]  /*0fb0*/  FADD R21, R10, R10 ;  /* 0x0000000a0a157221 */ /* 0x000fe20000000000 */
[----:B------:R-:W-:Y:S01]  /*0fc0*/  FFMA R27, R12, c[0x0][0x350], R27 ;  /* 0x0000d4000c1b7a23 */ /* 0x000fe2000000001b */
[C---:B------:R-:W-:Y:S01]  /*0fd0*/  FMUL R29, R33.reuse, R8 ;  /* 0x00000008211d7220 */ /* 0x040fe20000400000 */
[C---:B------:R-:W-:Y:S01]  /*0fe0*/  FFMA R12, R8.reuse, R37, -R23 ;  /* 0x00000025080c7223 */ /* 0x040fe20000000817 */
[----:B------:R-:W-:Y:S01]  /*0ff0*/  FMUL R8, R8, R21 ;  /* 0x0000001508087220 */ /* 0x000fe20000400000 */
[----:B------:R-:W-:Y:S01]  /*1000*/  FFMA R22, R33, R26, -R22 ;  /* 0x0000001a21167223 */ /* 0x000fe20000000816 */
[----:B------:R-:W-:-:S02]  /*1010*/  FFMA R10, R14, R35, -R29 ;  /* 0x000000230e0a7223 */ /* 0x000fc4000000081d */
[----:B------:R-:W-:Y:S01]  /*1020*/  FFMA R8, R25, R35, R8 ;  /* 0x0000002319087223 */ /* 0x000fe20000000008 */
[C---:B------:R-:W-:Y:S01]  /*1030*/  FMUL R23, R15.reuse, R22 ;  /* 0x000000160f177220 */ /* 0x040fe20000400000 */
[-C--:B------:R-:W-:Y:S01]  /*1040*/  FMUL R14, R14, R21.reuse ;  /* 0x000000150e0e7220 */ /* 0x080fe20000400000 */
[----:B------:R-:W-:Y:S01]  /*1050*/  FMUL R26, R26, R21 ;  /* 0x000000151a1a7220 */ /* 0x000fe20000400000 */
[----:B------:R-:W-:Y:S01]  /*1060*/  FMUL R21, R15, R12 ;  /* 0x0000000c0f157220 */ /* 0x000fe20000400000 */
[----:B------:R-:W-:Y:S01]  /*1070*/  FFMA R23, R23, 2, R8 ;  /* 0x4000000017177823 */ /* 0x000fe20000000008 */
[----:B------:R-:W-:Y:S01]  /*1080*/  FFMA R14, R25, R33, R14 ;  /* 0x00000021190e7223 */ /* 0x000fe2000000000e */
[----:B------:R-:W-:Y:S01]  /*1090*/  FMUL R15, R15, R10 ;  /* 0x0000000a0f0f7220 */ /* 0x000fe20000400000 */
[----:B------:R-:W-:Y:S01]  /*10a0*/  FFMA R26, R25, R37, R26 ;  /* 0x00000025191a7223 */ /* 0x000fe2000000001a */
[----:B------:R0:W1:Y:S01]  /*10b0*/  MUFU.RSQ R8, R5 ;  /* 0x0000000500087308 */ /* 0x0000620000001400 */
[----:B------:R-:W-:-:S02]  /*10c0*/  FFMA R21, R21, 2, R14 ;  /* 0x4000000015157823 */ /* 0x000fc4000000000e */
[----:B------:R-:W-:Y:S01]  /*10d0*/  FFMA R15, R15, 2, R26 ;  /* 0x400000000f0f7823 */ /* 0x000fe2000000001a */
[----:B------:R-:W-:Y:S01]  /*10e0*/  FFMA R13, R28, c[0x0][0x350], R13 ;  /* 0x0000d4001c0d7a23 */ /* 0x000fe2000000000d */
[----:B------:R-:W-:Y:S01]  /*10f0*/  FFMA R24, R9, c[0x0][0x350], R24 ;  /* 0x0000d40009187a23 */ /* 0x000fe20000000018 */
[----:B------:R-:W-:Y:S01]  /*1100*/  FADD R4, R21, R4 ;  /* 0x0000000415047221 */ /* 0x000fe20000000000 */
[----:B------:R-:W-:Y:S01]  /*1110*/  FADD R12, R23, R20 ;  /* 0x00000014170c7221 */ /* 0x000fe20000000000 */
[----:B------:R-:W-:Y:S02]  /*1120*/  FADD R15, R15, R36 ;  /* 0x000000240f0f7221 */ /* 0x000fe40000000000 */
[----:B------:R-:W-:Y:S01]  /*1130*/  FFMA R14, R27, c[0x0][0x350], R4 ;  /* 0x0000d4001b0e7a23 */ /* 0x000fe20000000004 */
[----:B------:R-:W-:Y:S01]  /*1140*/  FFMA R12, R13, c[0x0][0x350], R12 ;  /* 0x0000d4000d0c7a23 */ /* 0x000fe2000000000c */
[----:B------:R-:W-:Y:S01]  /*1150*/  FFMA R10, R24, c[0x0][0x350], R15 ;  /* 0x0000d400180a7a23 */ /* 0x000fe2000000000f */
[----:B------:R-:W-:Y:S05]  /*1160*/  @!P0 BRA `(.L_x_1964) ;  /* 0x0000004000008947 */ /* 0x000fea0003800000 */
[----:B0-----:R-:W-:Y:S02]  /*1170*/  MOV R22, 0x1190 ;  /* 0x0000119000167802 */ /* 0x001fe40000000f00 */
[----:B-1----:R-:W-:Y:S05]  /*1180*/  CALL.REL.NOINC `($__internal_61_$__cuda_sm20_sqrt_rn_f32_slowpath) ;  /* 0x000009c000007944 */ /* 0x002fea0003c00000 */
[----:B------:R-:W-:Y:S01]  /*1190*/  MOV R4, R8 ;  /* 0x0000000800047202 */ /* 0x000fe20000000f00 */
[----:B------:R-:W-:Y:S05]  /*11a0*/  BRA `(.L_x_1965) ;  /* 0x0000004000007947 */ /* 0x000fea0003800000 */
.L_x_1964:
[----:B01----:R-:W-:Y:S01]  /*11b0*/  FMUL.FTZ R4, R5, R8 ;  /* 0x0000000805047220 */ /* 0x003fe20000410000 */
[----:B------:R-:W-:-:S03]  /*11c0*/  FMUL.FTZ R8, R8, 0.5 ;  /* 0x3f00000008087820 */ /* 0x000fc60000410000 */
[----:B------:R-:W-:-:S04]  /*11d0*/  FFMA R5, -R4, R4, R5 ;  /* 0x0000000404057223 */ /* 0x000fc80000000105 */
[----:B------:R-:W-:Y:S02]  /*11e0*/  FFMA R4, R5, R8, R4 ;  /* 0x0000000805047223 */ /* 0x000fe40000000004 */
.L_x_1965:
[----:B------:R-:W-:Y:S05]  /*11f0*/  BSYNC B0 ;  /* 0x0000000000007941 */ /* 0x000fea0003800000 */
.L_x_1963:
[----:B------:R-:W-:Y:S01]  /*1200*/  FSETP.GT.AND P0, PT, R4, RZ, PT ;  /* 0x000000ff0400720b */ /* 0x000fe20003f04000 */
[----:B------:R-:W-:Y:S01]  /*1210*/  BSSY B0, `(.L_x_1966) ;  /* 0x0000018000007945 */ /* 0x000fe20003800000 */
[----:B------:R-:W-:Y:S02]  /*1220*/  MOV R26, RZ ;  /* 0x000000ff001a7202 */ /* 0x000fe40000000f00 */
[----:B------:R-:W-:Y:S02]  /*1230*/  MOV R20, RZ ;  /* 0x000000ff00147202 */ /* 0x000fe40000000f00 */
[----:B------:R-:W-:Y:S02]  /*1240*/  MOV R22, RZ ;  /* 0x000000ff00167202 */ /* 0x000fe40000000f00 */
[----:B------:R-:W-:-:S05]  /*1250*/  MOV R15, 0x3f800000 ;  /* 0x3f800000000f7802 */ /* 0x000fca0000000f00 */
[----:B------:R-:W-:Y:S05]  /*1260*/  @!P0 BRA `(.L_x_1967) ;  /* 0x0000012000008947 */ /* 0x000fea0003800000 */
[----:B------:R-:W-:Y:S01]  /*1270*/  IADD3 R5, R4, 0x1800000, RZ ;  /* 0x0180000004057810 */ /* 0x000fe20007ffe0ff */
[----:B------:R-:W-:Y:S03]  /*1280*/  BSSY B1, `(.L_x_1968) ;  /* 0x000000c000017945 */ /* 0x000fe60003800000 */
[----:B------:R-:W-:-:S04]  /*1290*/  LOP3.LUT R5, R5, 0x7f800000, RZ, 0xc0, !PT ;  /* 0x7f80000005057812 */ /* 0x000fc800078ec0ff */
[----:B------:R-:W-:-:S13]  /*12a0*/  ISETP.GT.U32.AND P0, PT, R5, 0x1ffffff, PT ;  /* 0x01ffffff0500780c */ /* 0x000fda0003f04070 */
[----:B------:R-:W-:Y:S05]  /*12b0*/  @P0 BRA `(.L_x_1969) ;  /* 0x0000004000000947 */ /* 0x000fea0003800000 */
[----:B------:R-:W-:Y:S02]  /*12c0*/  MOV R8, 0x12e0 ;  /* 0x000012e000087802 */ /* 0x000fe40000000f00 */
[----:B------:R-:W-:Y:S05]  /*12d0*/  CALL.REL.NOINC `($__internal_60_$__cuda_sm20_rcp_rn_f32_slowpath) ;  /* 0x0000052000007944 */ /* 0x000fea0003c00000 */
[----:B-1----:R-:W-:Y:S01]  /*12e0*/  MOV R5, R9 ;  /* 0x0000000900057202 */ /* 0x002fe20000000f00 */
[----:B------:R-:W-:Y:S05]  /*12f0*/  BRA `(.L_x_1970) ;  /* 0x0000004000007947 */ /* 0x000fea0003800000 */
.L_x_1969:
[----:B------:R-:W0:Y:S02]  /*1300*/  MUFU.RCP R5, R4 ;  /* 0x0000000400057308 */ /* 0x000e240000001000 */
[----:B0-----:R-:W-:-:S04]  /*1310*/  FFMA R8, R5, R4, -1 ;  /* 0xbf80000005087423 */ /* 0x001fc80000000004 */
[----:B------:R-:W-:-:S04]  /*1320*/  FADD.FTZ R8, -R8, -RZ ;  /* 0x800000ff08087221 */ /* 0x000fc80000010100 */
[----:B------:R-:W-:Y:S02]  /*1330*/  FFMA R5, R5, R8, R5 ;  /* 0x0000000805057223 */ /* 0x000fe40000000005 */
.L_x_1970:
[----:B------:R-:W-:Y:S05]  /*1340*/  BSYNC B1 ;  /* 0x0000000000017941 */ /* 0x000fea0003800000 */
.L_x_1968:
[-C--:B------:R-:W-:Y:S01]  /*1350*/  FMUL R15, R6, R5.reuse ;  /* 0x00000005060f7220 */ /* 0x080fe20000400000 */
[-C--:B------:R-:W-:Y:S01]  /*1360*/  FMUL R22, R16, R5.reuse ;  /* 0x0000000510167220 */ /* 0x080fe20000400000 */
[-C--:B------:R-:W-:Y:S01]  /*1370*/  FMUL R20, R19, R5.reuse ;  /* 0x0000000513147220 */ /* 0x080fe20000400000 */
[----:B------:R-:W-:Y:S02]  /*1380*/  FMUL R26, R18, R5 ;  /* 0x00000005121a7220 */ /* 0x000fe40000400000 */
.L_x_1967:
[----:B------:R-:W-:Y:S05]  /*1390*/  BSYNC B0 ;  /* 0x0000000000007941 */ /* 0x000fea0003800000 */
.L_x_1966:
[----:B------:R-:W-:Y:S01]  /*13a0*/  SHF.R.S32.HI R23, RZ, 0x1f, R0 ;  /* 0x0000001fff177819 */ /* 0x000fe20000011400 */
[----:B------:R-:W-:Y:S01]  /*13b0*/  ULDC UR4, c[0x0][0x378] ;  /* 0x0000de0000047ab9 */ /* 0x000fe20000000800 */
[----:B------:R-:W-:Y:S01]  /*13c0*/  FMUL R4, R35, R20 ;  /* 0x0000001423047220 */ /* 0x000fe20000400000 */
[----:B------:R-:W-:Y:S01]  /*13d0*/  USHF.R.S32.HI UR4, URZ, 0x1f, UR4 ;  /* 0x0000001f3f047899 */ /* 0x000fe20008011404 */
[----:B------:R-:W-:Y:S01]  /*13e0*/  MOV R19, c[0x0][0x3b0] ;  /* 0x0000ec0000137a02 */ /* 0x000fe20000000f00 */
[----:B------:R-:W-:Y:S01]  /*13f0*/  IMAD R5, R23, c[0x0][0x378], RZ ;  /* 0x0000de0017057a24 */ /* 0x000fe200078e02ff */
[----:B------:R-:W-:Y:S01]  /*1400*/  FFMA R6, R33, R26, R4 ;  /* 0x0000001a21067223 */ /* 0x000fe20000000004 */
[----:B------:R-:W-:Y:S01]  /*1410*/  MOV R9, c[0x0][0x378] ;  /* 0x0000de0000097a02 */ /* 0x000fe20000000f00 */
[----:B------:R-:W-:Y:S01]  /*1420*/  ULDC UR5, c[0x0][0x3b0] ;  /* 0x0000ec0000057ab9 */ /* 0x000fe20000000800 */
[C---:B------:R-:W-:Y:S01]  /*1430*/  IMAD R21, R0.reuse, UR4, R5 ;  /* 0x0000000400157c24 */ /* 0x040fe2000f8e0205 */
[----:B------:R-:W-:Y:S01]  /*1440*/  USHF.R.S32.HI UR5, URZ, 0x1f, UR5 ;  /* 0x0000001f3f057899 */ /* 0x000fe20008011405 */
[C---:B------:R-:W-:Y:S01]  /*1450*/  IMAD.WIDE.U32 R4, R0.reuse, R19, c[0x0][0x390] ;  /* 0x0000e40000047625 */ /* 0x040fe200078e0013 */
[----:B------:R-:W-:Y:S01]  /*1460*/  FFMA R19, R37, R22, R6 ;  /* 0x0000001625137223 */ /* 0x000fe20000000006 */
[----:B------:R-:W-:Y:S01]  /*1470*/  FADD R6, R15, R15 ;  /* 0x0000000f0f067221 */ /* 0x000fe20000000000 */
[----:B------:R-:W-:Y:S01]  /*1480*/  FMUL R16, R37, R26 ;  /* 0x0000001a25107220 */ /* 0x000fe20000400000 */
[----:B------:R-:W-:Y:S01]  /*1490*/  IMAD.WIDE.U32 R8, R0, R9, c[0x0][0x358] ;  /* 0x0000d60000087625 */ /* 0x000fe200078e0009 */
[----:B------:R-:W-:Y:S01]  /*14a0*/  FADD R19, R19, R19 ;  /* 0x0000001313137221 */ /* 0x000fe20000000000 */
[----:B------:R-:W-:Y:S01]  /*14b0*/  FFMA R6, R6, R15, -1 ;  /* 0xbf80000006067423 */ /* 0x000fe2000000000f */
[----:B------:R-:W-:Y:S01]  /*14c0*/  FMUL R18, R35, R22 ;  /* 0x0000001623127220 */ /* 0x000fe20000400000 */
[----:B------:R-:W-:Y:S01]  /*14d0*/  IMAD R23, R23, c[0x0][0x3b0], RZ ;  /* 0x0000ec0017177a24 */ /* 0x000fe200078e02ff */
[----:B------:R-:W-:Y:S01]  /*14e0*/  IADD3 R9, R9, R21, RZ ;  /* 0x0000001509097210 */ /* 0x000fe20007ffe0ff */
[----:B------:R-:W-:Y:S01]  /*14f0*/  FMUL R21, R19, R26 ;  /* 0x0000001a13157220 */ /* 0x000fe20000400000 */
[C---:B------:R-:W-:Y:S01]  /*1500*/  FFMA R28, R33.reuse, R22, -R16 ;  /* 0x00000016211c7223 */ /* 0x040fe20000000810 */
[C---:B------:R-:W-:Y:S01]  /*1510*/  FMUL R30, R33.reuse, R20 ;  /* 0x00000014211e7220 */ /* 0x040fe20000400000 */
[----:B------:R-:W-:Y:S01]  /*1520*/  IMAD R23, R0, UR5, R23 ;  /* 0x0000000500177c24 */ /* 0x000fe2000f8e0217 */
[----:B------:R-:W-:Y:S01]  /*1530*/  FFMA R16, R33, R6, R21 ;  /* 0x0000000621107223 */ /* 0x000fe20000000015 */
[C---:B------:R-:W-:Y:S01]  /*1540*/  FMUL R21, R19.reuse, R20 ;  /* 0x0000001413157220 */ /* 0x040fe20000400000 */
[----:B------:R-:W-:Y:S01]  /*1550*/  FMUL R19, R19, R22 ;  /* 0x0000001613137220 */ /* 0x000fe20000400000 */
[----:B------:R-:W-:Y:S01]  /*1560*/  FFMA R18, R37, R20, -R18 ;  /* 0x0000001425127223 */ /* 0x000fe20000000812 */
[C---:B------:R-:W-:Y:S01]  /*1570*/  FFMA R30, R35.reuse, R26, -R30 ;  /* 0x0000001a231e7223 */ /* 0x040fe2000000081e */
[-C--:B------:R-:W-:Y:S01]  /*1580*/  FFMA R21, R35, R6.reuse, R21 ;  /* 0x0000000623157223 */ /* 0x080fe20000000015 */
[----:B------:R-:W-:Y:S01]  /*1590*/  IADD3 R5, R5, R23, RZ ;  /* 0x0000001705057210 */ /* 0x000fe20007ffe0ff */
[----:B------:R-:W-:Y:S01]  /*15a0*/  FFMA R6, R37, R6, R19 ;  /* 0x0000000625067223 */ /* 0x000fe20000000013 */
[-C--:B------:R-:W-:Y:S01]  /*15b0*/  FMUL R19, R18, R15.reuse ;  /* 0x0000000f12137220 */ /* 0x080fe20000400000 */
[-C--:B------:R-:W-:Y:S01]  /*15c0*/  FMUL R28, R28, R15.reuse ;  /* 0x0000000f1c1c7220 */ /* 0x080fe20000400000 */
[----:B------:R-:W-:Y:S01]  /*15d0*/  FMUL R23, R30, R15 ;  /* 0x0000000f1e177220 */ /* 0x000fe20000400000 */
[----:B------:R-:W-:Y:S01]  /*15e0*/  ULDC UR6, c[0x0][0x0] ;  /* 0x0000000000067ab9 */ /* 0x000fe20000000800 */
[----:B------:R-:W-:Y:S01]  /*15f0*/  FFMA R19, R19, 2, R16 ;  /* 0x4000000013137823 */ /* 0x000fe20000000010 */
[----:B------:R-:W-:Y:S01]  /*1600*/  ULDC UR7, c[0x0][0xc] ;  /* 0x0000030000077ab9 */ /* 0x000fe20000000800 */
[----:B------:R-:W-:Y:S01]  /*1610*/  FFMA R21, R28, 2, R21 ;  /* 0x400000001c157823 */ /* 0x000fe20000000015 */
[----:B------:R-:W-:Y:S01]  /*1620*/  FFMA R23, R23, 2, R6 ;  /* 0x4000000017177823 */ /* 0x000fe20000000006 */
[----:B------:R-:W-:Y:S01]  /*1630*/  UIMAD.WIDE.U32 UR6, UR6, UR7, URZ ;  /* 0x00000007060672a5 */ /* 0x000fe2000f8e003f */
[----:B------:R-:W-:Y:S01]  /*1640*/  FADD R19, R14, -R19 ;  /* 0x800000130e137221 */ /* 0x000fe20000000000 */
[----:B------:R-:W-:Y:S01]  /*1650*/  UMOV UR4, URZ ;  /* 0x0000003f00047c82 */ /* 0x000fe20008000000 */
[----:B------:R-:W-:Y:S01]  /*1660*/  FADD R21, R12, -R21 ;  /* 0x800000150c157221 */ /* 0x000fe20000000000 */
[----:B------:R-:W-:Y:S01]  /*1670*/  FADD R23, R10, -R23 ;  /* 0x800000170a177221 */ /* 0x000fe20000000000 */
[----:B------:R-:W-:Y:S01]  /*1680*/  UIADD3 UR4, UR7, UR4, URZ ;  /* 0x0000000407047290 */ /* 0x000fe2000fffe03f */
[C---:B------:R-:W-:Y:S01]  /*1690*/  FMUL R11, R2.reuse, R11 ;  /* 0x0000000b020b7220 */ /* 0x040fe20000400000 */
[C---:B------:R-:W-:Y:S01]  /*16a0*/  FMUL R7, R2.reuse, R7 ;  /* 0x0000000702077220 */ /* 0x040fe20000400000 */
[----:B------:R-:W-:Y:S01]  /*16b0*/  FMUL R17, R2, R17 ;  /* 0x0000001102117220 */ /* 0x000fe20000400000 */
[----:B------:R-:W-:Y:S01]  /*16c0*/  IADD3 R0, P0, R0, UR6, RZ ;  /* 0x0000000600007c10 */ /* 0x000fe2000ff1e0ff */
[----:B------:R0:W-:Y:S03]  /*16d0*/  STG.E [R8.64+0xc], R26 ;  /* 0x00000c1a08007986 */ /* 0x0001e6000c101908 */
[----:B------:R-:W-:Y:S01]  /*16e0*/  IADD3.X R3, R3, UR4, RZ, P0, !PT ;  /* 0x0000000403037c10 */ /* 0x000fe200087fe4ff */
[----:B------:R0:W-:Y:S01]  /*16f0*/  STG.E [R8.64+0x10], R20 ;  /* 0x0000101408007986 */ /* 0x0001e2000c101908 */
[----:B------:R-:W-:-:S03]  /*1700*/  ISETP.GE.U32.AND P0, PT, R0, c[0x0][0x178], PT ;  /* 0x00005e0000007a0c */ /* 0x000fc60003f06070 */
[----:B------:R0:W-:Y:S01]  /*1710*/  STG.E [R8.64+0x14], R22 ;  /* 0x0000141608007986 */ /* 0x0001e2000c101908 */
[----:B------:R-:W-:-:S03]  /*1720*/  ISETP.GE.U32.AND.EX P0, PT, R3, c[0x0][0x17c], PT, P0 ;  /* 0x00005f0003007a0c */ /* 0x000fc60003f06100 */
[----:B------:R0:W-:Y:S04]  /*1730*/  STG.E [R8.64+0x18], R15 ;  /* 0x0000180f08007986 */ /* 0x0001e8000c101908 */
[----:B------:R0:W-:Y:S04]  /*1740*/  STG.E [R8.64], R19 ;  /* 0x0000001308007986 */ /* 0x0001e8000c101908 */
[----:B------:R0:W-:Y:S04]  /*1750*/  STG.E [R8.64+0x4], R21 ;  /* 0x0000041508007986 */ /* 0x0001e8000c101908 */
[----:B------:R0:W-:Y:S04]  /*1760*/  STG.E [R8.64+0x8], R23 ;  /* 0x0000081708007986 */ /* 0x0001e8000c101908 */
[----:B------:R0:W-:Y:S04]  /*1770*/  STG.E [R4.64], R11 ;  /* 0x0000000b04007986 */ /* 0x0001e8000c101908 */
[----:B------:R0:W-:Y:S04]  /*1780*/  STG.E [R4.64+0x4], R7 ;  /* 0x0000040704007986 */ /* 0x0001e8000c101908 */
[----:B------:R0:W-:Y:S04]  /*1790*/  STG.E [R4.64+0x8], R17 ;  /* 0x0000081104007986 */ /* 0x0001e8000c101908 */
[----:B------:R0:W-:Y:S04]  /*17a0*/  STG.E [R4.64+0xc], R27 ;  /* 0x00000c1b04007986 */ /* 0x0001e8000c101908 */
[----:B------:R0:W-:Y:S04]  /*17b0*/  STG.E [R4.64+0x10], R13 ;  /* 0x0000100d04007986 */ /* 0x0001e8000c101908 */
[----:B------:R0:W-:Y:S01]  /*17c0*/  STG.E [R4.64+0x14], R24 ;  /* 0x0000141804007986 */ /* 0x0001e2000c101908 */
[----:B------:R-:W-:Y:S01]  /*17d0*/  @P0 CALL.REL.NOINC `(.L_x_1971) ;  /* 0x0000001000000944 */ /* 0x000fe20003c00000 */
[----:B------:R-:W-:Y:S05]  /*17e0*/  BRA `(.L_x_1972) ;  /* 0xffffe8e000007947 */ /* 0x000fea000383ffff */
.L_x_1971:
[----:B------:R-:W-:Y:S05]  /*17f0*/  EXIT ;  /* 0x000000000000794d */ /* 0x000fea0003800000 */
        .weak           $__internal_60_$__cuda_sm20_rcp_rn_f32_slowpath
        .type           $__internal_60_$__cuda_sm20_rcp_rn_f32_slowpath,@function
        .size           $__internal_60_$__cuda_sm20_rcp_rn_f32_slowpath,($__internal_61_$__cuda_sm20_sqrt_rn_f32_slowpath - $__internal_60_$__cuda_sm20_rcp_rn_f32_slowpath)
$__internal_60_$__cuda_sm20_rcp_rn_f32_slowpath:
        /* <DEDUP_REMOVED lines=15> */
.L_x_1974:
[----:B------:R-:W-:-:S04]  /*18f0*/  IADD3 R9, R5, -0xfd, RZ ;  /* 0xffffff0305097810 */ /* 0x000fc80007ffe0ff */
[----:B------:R-:W-:-:S13]  /*1900*/  ISETP.GT.U32.AND P0, PT, R9, 0x1, PT ;  /* 0x000000010900780c */ /* 0x000fda0003f04070 */
[----:B------:R-:W-:Y:S05]  /*1910*/  @P0 BRA `(.L_x_1976) ;  /* 0x000001e000000947 */ /* 0x000fea0003800000 */
[----:B------:R-:W-:Y:S02]  /*1920*/  LOP3.LUT R15, R4, 0x7fffff, RZ, 0xc0, !PT ;  /* 0x007fffff040f7812 */ /* 0x000fe400078ec0ff */
[----:B------:R-:W-:Y:S02]  /*1930*/  MOV R26, 0x3 ;  /* 0x00000003001a7802 */ /* 0x000fe40000000f00 */
[----:B------:R-:W-:Y:S02]  /*1940*/  LOP3.LUT R15, R15, 0x3f800000, RZ, 0xfc, !PT ;  /* 0x3f8000000f0f7812 */ /* 0x000fe400078efcff */
[----:B------:R-:W-:Y:S02]  /*1950*/  SHF.L.U32 R23, R26, R9, RZ ;  /* 0x000000091a177219 */ /* 0x000fe400000006ff */
[----:B------:R-:W0:Y:S01]  /*1960*/  MUFU.RCP R20, R15 ;  /* 0x0000000f00147308 */ /* 0x000e220000001000 */
[----:B------:R-:W-:Y:S01]  /*1970*/  IADD3 R5, R5, -0xfc, RZ ;  /* 0xffffff0405057810 */ /* 0x000fe20007ffe0ff */
        /* <DEDUP_REMOVED lines=11> */
[--C-:B------:R-:W-:Y:S02]  /*1a30*/  LOP3.LUT P1, RZ, R21, R9, R20.reuse, 0xf8, !PT ;  /* 0x0000000915ff7212 */ /* 0x100fe4000782f814 */
[C---:B------:R-:W-:Y:S02]  /*1a40*/  LOP3.LUT P0, RZ, R22.reuse, 0x1, RZ, 0xc0, !PT ;  /* 0x0000000116ff7812 */ /* 0x040fe4000780c0ff */
[----:B------:R-:W-:Y:S02]  /*1a50*/  LOP3.LUT P2, RZ, R22, 0x2, RZ, 0xc0, !PT ;  /* 0x0000000216ff7812 */ /* 0x000fe4000784c0ff */
[----:B------:R-:W-:Y:S02]  /*1a60*/  SHF.R.U32.HI R5, RZ, R5, R20 ;  /* 0x00000005ff057219 */ /* 0x000fe40000011614 */
[----:B------:R-:W-:-:S02]  /*1a70*/  PLOP3.LUT P0, PT, P0, P1, P2, 0xe0, 0x0 ;  /* 0x000000000000781c */ /* 0x000fc40000703c20 */
        /* <DEDUP_REMOVED lines=8> */
.L_x_1976:
[----:B------:R0:W1:Y:S02]  /*1b00*/  MUFU.RCP R9, R4 ;  /* 0x0000000400097308 */ /* 0x0000640000001000 */
.L_x_1975:
[----:B------:R-:W-:Y:S05]  /*1b10*/  BSYNC B2 ;  /* 0x0000000000027941 */ /* 0x000fea0003800000 */
.L_x_1973:
[----:B0-----:R-:W-:Y:S02]  /*1b20*/  MOV R4, R8 ;  /* 0x0000000800047202 */ /* 0x001fe40000000f00 */
[----:B------:R-:W-:-:S04]  /*1b30*/  MOV R5, 0x0 ;  /* 0x0000000000057802 */ /* 0x000fc80000000f00 */
[----:B------:R-:W-:Y:S05]  /*1b40*/  RET.REL.NODEC R4 `(integrate_bodies_cuda_kernel_forward) ;  /* 0xffffe4b004007950 */ /* 0x000fea0003c3ffff */
        .weak           $__internal_61_$__cuda_sm20_sqrt_rn_f32_slowpath
        .type           $__internal_61_$__cuda_sm20_sqrt_rn_f32_slowpath,@function
        .size           $__internal_61_$__cuda_sm20_sqrt_rn_f32_slowpath,(.L_x_2057 - $__internal_61_$__cuda_sm20_sqrt_rn_f32_slowpath)
$__internal_61_$__cuda_sm20_sqrt_rn_f32_slowpath:
        /* <DEDUP_REMOVED lines=19> */
.L_x_1977:
[----:B------:R-:W-:Y:S02]  /*1c80*/  MOV R8, R5 ;  /* 0x0000000500087202 */ /* 0x000fe40000000f00 */
[----:B------:R-:W-:Y:S02]  /*1c90*/  MOV R4, R22 ;  /* 0x0000001600047202 */ /* 0x000fe40000000f00 */
[----:B------:R-:W-:-:S04]  /*1ca0*/  MOV R5, 0x0 ;  /* 0x0000000000057802 */ /* 0x000fc80000000f00 */
[----:B------:R-:W-:Y:S05]  /*1cb0*/  RET.REL.NODEC R4 `(integrate_bodies_cuda_kernel_forward) ;  /* 0xffffe34004007950 */ /* 0x000fea0003c3ffff */
.L_x_1978:
        /* <DEDUP_REMOVED lines=12> */
.L_x_2057:


//--------------------- .text.integrate_particles_cuda_kernel_backward --------------------------
	.section	.text.integrate_particles_cuda_kernel_backward,"ax",@progbits
	.sectioninfo	@"SHI_REGISTERS=24"
	.align	128
        .global         integrate_particles_cuda_kernel_backward
        .type           integrate_particles_cuda_kernel_backward,@function
        .size           integrate_particles_cuda_kernel_backward,(.L_x_2086 - integrate_particles_cuda_kernel_backward)
        .other          integrate_particles_cuda_kernel_backward,@"STO_CUDA_ENTRY STV_DEFAULT"
integrate_particles_cuda_kernel_backward:
.text.integrate_particles_cuda_kernel_backward:
        /* <DEDUP_REMOVED lines=35> */
[----:B------:R-:W-:Y:S02]  /*0230*/  UIADD3 UR4, UR7, UR4, URZ ;  /* 0x0000000407047290 */ /* 0x000fe4000fffe03f */
[----:B------:R-:W-:Y:S02]  /*0240*/  ULDC.64 UR18, c[0x0][0x118] ;  /* 0x0000460000127ab9 */ /* 0x000fe40000000a00 */
.L_x_1992:
[----:B0-----:R-:W-:Y:S02]  /*0250*/  SHF.R.S32.HI R0, RZ, 0x1f, R6 ;  /* 0x0000001fff007819 */ /* 0x001fe40000011406 */
[----:B------:R-:W-:-:S03]  /*0260*/  MOV R3, c[0x0][0x280] ;  /* 0x0000a00000037a02 */ /* 0x000fc60000000f00 */
[----:B------:R-:W-:Y:S02]  /*0270*/  IMAD R5, R0, c[0x0][0x280], RZ ;  /* 0x0000a00000057a24 */ /* 0x000fe400078e02ff */
[----:B------:R-:W-:-:S04]  /*0280*/  IMAD.WIDE.U32 R2, R6, R3, c[0x0][0x260] ;  /* 0x0000980006027625 */ /* 0x000fc800078e0003 */
[----:B------:R-:W-:-:S05]  /*0290*/  IMAD R5, R6, UR5, R5 ;  /* 0x0000000506057c24 */ /* 0x000fca000f8e0205 */
        /* <DEDUP_REMOVED lines=12> */
[----:B------:R-:W-:Y:S01]  /*0360*/  ISETP.NE.U32.AND P2, PT, RZ, c[0x0][0x478], PT ;  /* 0x00011e00ff007a0c */ /* 0x000fe20003f45070 */
[C---:B------:R-:W-:Y:S01]  /*0370*/  IMAD R2, R0.reuse, c[0x0][0x248], RZ ;  /* 0x0000920000027a24 */ /* 0x040fe200078e02ff */
[----:B------:R-:W-:Y:S01]  /*0380*/  MOV R11, c[0x0][0x248] ;  /* 0x00009200000b7a02 */ /* 0x000fe20000000f00 */
[----:B------:R-:W-:Y:S01]  /*0390*/  IMAD R10, R0, c[0x0][0x210], RZ ;  /* 0x00008400000a7a24 */ /* 0x000fe200078e02ff */
[----:B------:R-:W-:Y:S02]  /*03a0*/  ISETP.NE.AND.EX P2, PT, RZ, c[0x0][0x47c], PT, P2 ;  /* 0x00011f00ff007a0c */ /* 0x000fe40003f45320 */
[----:B------:R-:W-:Y:S02]  /*03b0*/  MOV R13, c[0x0][0x210] ;  /* 0x00008400000d7a02 */ /* 0x000fe40000000f00 */
[----:B------:R-:W-:Y:S02]  /*03c0*/  SHF.R.S32.HI R9, RZ, 0x1f, R11 ;  /* 0x0000001fff097819 */ /* 0x000fe4000001140b */
[----:B------:R-:W-:Y:S01]  /*03d0*/  SHF.R.S32.HI R3, RZ, 0x1f, R13 ;  /* 0x0000001fff037819 */ /* 0x000fe2000001140d */
[----:B------:R-:W-:-:S04]  /*03e0*/  IMAD.WIDE.U32 R12, R8, R13, c[0x0][0x1f0] ;  /* 0x00007c00080c7625 */ /* 0x000fc800078e000d */
[-C--:B------:R-:W-:Y:S02]  /*03f0*/  IMAD R9, R9, R8.reuse, R2 ;  /* 0x0000000809097224 */ /* 0x080fe400078e0202 */
[----:B------:R-:W-:Y:S01]  /*0400*/  @P2 MOV R21, c[0x0][0x498] ;  /* 0x0001260000152a02 */ /* 0x000fe20000000f00 */
[----:B------:R-:W-:Y:S02]  /*0410*/  @P2 IMAD R5, R0, c[0x0][0x498], RZ ;  /* 0x0001260000052a24 */ /* 0x000fe400078e02ff */
[----:B------:R-:W-:Y:S02]  /*0420*/  IMAD R10, R3, R8, R10 ;  /* 0x00000008030a7224 */ /* 0x000fe400078e020a */
[C---:B------:R-:W-:Y:S02]  /*0430*/  @P2 IMAD R5, R8.reuse, UR9, R5 ;  /* 0x0000000908052c24 */ /* 0x040fe4000f8e0205 */
[----:B------:R-:W-:Y:S01]  /*0440*/  @P2 IMAD.WIDE.U32 R20, R8, R21, c[0x0][0x478] ;  /* 0x00011e0008142625 */ /* 0x000fe200078e0015 */
[----:B------:R-:W-:-:S03]  /*0450*/  IADD3 R13, R13, R10, RZ ;  /* 0x0000000a0d0d7210 */ /* 0x000fc60007ffe0ff */
[----:B------:R-:W-:Y:S01]  /*0460*/  IMAD.WIDE.U32 R2, R8, R11, c[0x0][0x228] ;  /* 0x00008a0008027625 */ /* 0x000fe200078e000b */
[----:B------:R-:W-:Y:S01]  /*0470*/  @P2 IADD3 R21, R21, R5, RZ ;  /* 0x0000000515152210 */ /* 0x000fe20007ffe0ff */
[----:B------:R0:W5:Y:S03]  /*0480*/  LDG.E R14, [R12.64] ;  /* 0x000000120c0e7981 */ /* 0x000166000c1e1900 */
[----:B------:R-:W-:Y:S01]  /*0490*/  MOV R4, R2 ;  /* 0x0000000200047202 */ /* 0x000fe20000000f00 */
[----:B------:R-:W2:Y:S01]  /*04a0*/  @P2 LDG.E R18, [R20.64+0x4] ;  /* 0x0000041214122981 */ /* 0x000ea2000c1e1900 */
[----:B------:R-:W-:-:S03]  /*04b0*/  IADD3 R5, R3, R9, RZ ;  /* 0x0000000903057210 */ /* 0x000fc60007ffe0ff */
[----:B------:R-:W3:Y:S04]  /*04c0*/  @P2 LDG.E R3, [R20.64] ;  /* 0x0000001214032981 */ /* 0x000ee8000c1e1900 */
[----:B------:R-:W4:Y:S04]  /*04d0*/  @P2 LDG.E R11, [R20.64+0x8] ;  /* 0x00000812140b2981 */ /* 0x000f28000c1e1900 */
[----:B------:R0:W5:Y:S04]  /*04e0*/  LDG.E R4, [R4.64] ;  /* 0x0000001204047981 */ /* 0x000168000c1e1900 */
[----:B------:R0:W5:Y:S04]  /*04f0*/  LDG.E R15, [R12.64+0x4] ;  /* 0x000004120c0f7981 */ /* 0x000168000c1e1900 */
[----:B------:R0:W5:Y:S01]  /*0500*/  LDG.E R16, [R12.64+0x8] ;  /* 0x000008120c107981 */ /* 0x000162000c1e1900 */
[----:B------:R-:W-:-:S04]  /*0510*/  ISETP.NE.U32.AND P1, PT, RZ, c[0x0][0x440], PT ;  /* 0x00011000ff007a0c */ /* 0x000fc80003f25070 */
[----:B------:R-:W-:Y:S01]  /*0520*/  ISETP.NE.AND.EX P1, PT, RZ, c[0x0][0x444], PT, P1 ;  /* 0x00011100ff007a0c */ /* 0x000fe20003f25310 */
[----:B--2---:R-:W-:Y:S01]  /*0530*/  @P2 FADD R18, RZ, R18 ;  /* 0x00000012ff122221 */ /* 0x004fe20000000000 */
[----:B---3--:R-:W-:Y:S01]  /*0540*/  @P2 FADD R3, RZ, R3 ;  /* 0x00000003ff032221 */ /* 0x008fe20000000000 */
[----:B----4-:R-:W-:Y:S01]  /*0550*/  @P2 FADD R2, RZ, R11 ;  /* 0x0000000bff022221 */ /* 0x010fe20000000000 */
[----:B------:R-:W-:Y:S09]  /*0560*/  @P2 BRA `(.L_x_1982) ;  /* 0x0000010000002947 */ /* 0x000ff20003800000 */
[----:B0-----:R-:W-:Y:S01]  /*0570*/  ISETP.NE.U32.AND P2, PT, RZ, c[0x0][0x2e8], PT ;  /* 0x0000ba00ff007a0c */ /* 0x001fe20003f45070 */
[----:B------:R-:W-:Y:S01]  /*0580*/  CS2R R2, SRZ ;  /* 0x0000000000027805 */ /* 0x000fe2000001ff00 */
[----:B------:R-:W-:Y:S02]  /*0590*/  MOV R18, RZ ;  /* 0x000000ff00127202 */ /* 0x000fe40000000f00 */
        /* <DEDUP_REMOVED lines=13> */
.L_x_1982:
[----:B0-----:R-:W-:Y:S05]  /*0670*/  @!P1 BRA `(.L_x_1983) ;  /* 0x000000c000009947 */ /* 0x001fea0003800000 */
        /* <DEDUP_REMOVED lines=12> */
.L_x_1983:
        /* <DEDUP_REMOVED lines=17> */
.L_x_1984:
[----:B------:R-:W-:Y:S01]  /*0850*/  FADD R11, RZ, R5 ;  /* 0x00000005ff0b7221 */ /* 0x000fe20000000000 */
[----:B------:R-:W-:Y:S01]  /*0860*/  FADD R12, RZ, R17 ;  /* 0x00000011ff0c7221 */ /* 0x000fe20000000000 */
[----:B------:R-:W-:Y:S01]  /*0870*/  FADD R13, RZ, R19 ;  /* 0x00000013ff0d7221 */ /* 0x000fe20000000000 */
[----:B------:R-:W-:Y:S01]  /*0880*/  ISETP.NE.U32.AND P1, PT, RZ, c[0x0][0x3c0], PT ;  /* 0x0000f000ff007a0c */ /* 0x000fe20003f25070 */
[----:B------:R-:W-:Y:S01]  /*0890*/  FFMA R0, R11, c[0x0][0x2a4], R18 ;  /* 0x0000a9000b007a23 */ /* 0x000fe20000000012 */
[----:B------:R-:W-:Y:S01]  /*08a0*/  FFMA R3, R12, c[0x0][0x2a4], R3 ;  /* 0x0000a9000c037a23 */ /* 0x000fe20000000003 */
[----:B------:R-:W-:Y:S01]  /*08b0*/  FFMA R5, R13, c[0x0][0x2a4], R2 ;  /* 0x0000a9000d057a23 */ /* 0x000fe20000000002 */
[----:B------:R-:W-:Y:S01]  /*08c0*/  ISETP.NE.AND.EX P1, PT, RZ, c[0x0][0x3c4], PT, P1 ;  /* 0x0000f100ff007a0c */ /* 0x000fe20003f25310 */
[----:B------:R-:W-:Y:S01]  /*08d0*/  FADD R0, RZ, R0 ;  /* 0x00000000ff007221 */ /* 0x000fe20000000000 */
[----:B------:R-:W-:Y:S01]  /*08e0*/  FADD R2, RZ, R3 ;  /* 0x00000003ff027221 */ /* 0x000fe20000000000 */
[----:B------:R-:W-:-:S02]  /*08f0*/  FADD R3, RZ, R5 ;  /* 0x00000005ff037221 */ /* 0x000fc40000000000 */
[----:B------:R-:W-:Y:S01]  /*0900*/  FFMA R17, R0, c[0x0][0x2a4], RZ ;  /* 0x0000a90000117a23 */ /* 0x000fe200000000ff */
[----:B------:R-:W-:-:S03]  /*0910*/  FFMA R5, R2, c[0x0][0x2a4], RZ ;  /* 0x0000a90002057a23 */ /* 0x000fc600000000ff */
[----:B-----5:R-:W-:Y:S01]  /*0920*/  FMUL R19, R15, R17 ;  /* 0x000000110f137220 */ /* 0x020fe20000400000 */
[----:B------:R-:W-:-:S03]  /*0930*/  FFMA R15, R3, c[0x0][0x2a4], RZ ;  /* 0x0000a900030f7a23 */ /* 0x000fc600000000ff */
[----:B------:R-:W-:Y:S01]  /*0940*/  FFMA R19, R14, R5, R19 ;  /* 0x000000050e137223 */ /* 0x000fe20000000013 */
[C---:B------:R-:W-:Y:S01]  /*0950*/  FFMA R14, R4.reuse, R17, RZ ;  /* 0x00000011040e7223 */ /* 0x040fe200000000ff */
[----:B------:R-:W-:Y:S02]  /*0960*/  FFMA R5, R4, R5, RZ ;  /* 0x0000000504057223 */ /* 0x000fe400000000ff */
[-C--:B------:R-:W-:Y:S01]  /*0970*/  FFMA R16, R16, R15.reuse, R19 ;  /* 0x0000000f10107223 */ /* 0x080fe20000000013 */
[----:B------:R-:W-:Y:S01]  /*0980*/  FFMA R15, R4, R15, RZ ;  /* 0x0000000f040f7223 */ /* 0x000fe200000000ff */
[----:B------:R-:W-:Y:S02]  /*0990*/  SHF.R.S32.HI R4, RZ, 0x1f, R8 ;  /* 0x0000001fff047819 */ /* 0x000fe40000011408 */
[----:B------:R-:W-:Y:S01]  /*09a0*/  FADD R19, RZ, R16 ;  /* 0x00000010ff137221 */ /* 0x000fe20000000000 */
[----:B------:R-:W-:Y:S05]  /*09b0*/  @!P1 BRA `(.L_x_1985) ;  /* 0x0000007000009947 */ /* 0x000fea0003800000 */
[----:B------:R-:W-:Y:S01]  /*09c0*/  MOV R17, c[0x0][0x3e0] ;  /* 0x0000f80000117a02 */ /* 0x000fe20000000f00 */
[----:B------:R-:W-:-:S04]  /*09d0*/  IMAD R9, R4, c[0x0][0x3e0], RZ ;  /* 0x0000f80004097a24 */ /* 0x000fc800078e02ff */
[C---:B------:R-:W-:Y:S02]  /*09e0*/  IMAD R9, R8.reuse, UR13, R9 ;  /* 0x0000000d08097c24 */ /* 0x040fe4000f8e0209 */
[----:B------:R-:W-:-:S05]  /*09f0*/  IMAD.WIDE.U32 R16, R8, R17, c[0x0][0x3c0] ;  /* 0x0000f00008107625 */ /* 0x000fca00078e0011 */
[----:B------:R-:W-:-:S05]  /*0a00*/  IADD3 R17, R17, R9, RZ ;  /* 0x0000000911117210 */ /* 0x000fca0007ffe0ff */
[----:B------:R0:W-:Y:S01]  /*0a10*/  RED.E.ADD.F32.FTZ.RN.STRONG.GPU [R16.64], R19 ;  /* 0x000000131000798e */ /* 0x0001e2000c10e792 */
[----:B------:R-:W-:Y:S05]  /*0a20*/  BRA `(.L_x_1986) ;  /* 0x0000007000007947 */ /* 0x000fea0003800000 */
.L_x_1985:
[----:B------:R-:W-:-:S04]  /*0a30*/  ISETP.NE.U32.AND P1, PT, RZ, c[0x0][0x230], PT ;  /* 0x00008c00ff007a0c */ /* 0x000fc80003f25070 */
[----:B------:R-:W-:-:S13]  /*0a40*/  ISETP.NE.AND.EX P1, PT, RZ, c[0x0][0x234], PT, P1 ;  /* 0x00008d00ff007a0c */ /* 0x000fda0003f25310 */
[----:B------:R-:W-:Y:S05]  /*0a50*/  @!P1 BRA `(.L_x_1986) ;  /* 0x0000004000009947 */ /* 0x000fea0003800000 */
[----:B------:R-:W-:-:S05]  /*0a60*/  MOV R17, c[0x0][0x248] ;  /* 0x0000920000117a02 */ /* 0x000fca0000000f00 */
[----:B------:R-:W-:-:S05]  /*0a70*/  IMAD.WIDE.U32 R16, R8, R17, c[0x0][0x230] ;  /* 0x00008c0008107625 */ /* 0x000fca00078e0011 */
[----:B------:R-:W-:-:S05]  /*0a80*/  IADD3 R17, R9, R17, RZ ;  /* 0x0000001109117210 */ /* 0x000fca0007ffe0ff */
[----:B------:R0:W-:Y:S02]  /*0a90*/  RED.E.ADD.F32.FTZ.RN.STRONG.GPU [R16.64], R19 ;  /* 0x000000131000798e */ /* 0x0001e4000c10e792 */
.L_x_1986:
        /* <DEDUP_REMOVED lines=12> */
.L_x_1987:
[----:B------:R-:W-:-:S04]  /*0b60*/  ISETP.NE.U32.AND P1, PT, RZ, c[0x0][0x1f8], PT ;  /* 0x00007e00ff007a0c */ /* 0x000fc80003f25070 */
[----:B------:R-:W-:-:S13]  /*0b70*/  ISETP.NE.AND.EX P1, PT, RZ, c[0x0][0x1fc], PT, P1 ;  /* 0x00007f00ff007a0c */ /* 0x000fda0003f25310 */
[----:B------:R-:W-:Y:S05]  /*0b80*/  @!P1 BRA `(.L_x_1988) ;  /* 0x0000006000009947 */ /* 0x000fea0003800000 */
[----:B0-----:R-:W-:-:S05]  /*0b90*/  MOV R17, c[0x0][0x210] ;  /* 0x0000840000117a02 */ /* 0x001fca0000000f00 */
[----:B------:R-:W-:-:S05]  /*0ba0*/  IMAD.WIDE.U32 R16, R8, R17, c[0x0][0x1f8] ;  /* 0x00007e0008107625 */ /* 0x000fca00078e0011 */
[----:B------:R-:W-:-:S05]  /*0bb0*/  IADD3 R17, R10, R17, RZ ;  /* 0x000000110a117210 */ /* 0x000fca0007ffe0ff */
[----:B------:R0:W-:Y:S04]  /*0bc0*/  RED.E.ADD.F32.FTZ.RN.STRONG.GPU [R16.64], R5 ;  /* 0x000000051000798e */ /* 0x0001e8000c10e792 */
[----:B------:R0:W-:Y:S04]  /*0bd0*/  RED.E.ADD.F32.FTZ.RN.STRONG.GPU [R16.64+0x4], R14 ;  /* 0x0000040e1000798e */ /* 0x0001e8000c10e792 */
[----:B------:R0:W-:Y:S02]  /*0be0*/  RED.E.ADD.F32.FTZ.RN.STRONG.GPU [R16.64+0x8], R15 ;  /* 0x0000080f1000798e */ /* 0x0001e4000c10e792 */
.L_x_1988:
        /* <DEDUP_REMOVED lines=12> */
.L_x_1989:
        /* <DEDUP_REMOVED lines=11> */
.L_x_1990:
        /* <DEDUP_REMOVED lines=12> */
.L_x_1991:
        /* <DEDUP_REMOVED lines=10> */
[----:B------:R0:W-:Y:S02]  /*0ec0*/  RED.E.ADD.F32.FTZ.RN.STRONG.GPU [R2.64+0x8], R13 ;  /* 0x0000080d0200798e */ /* 0x0001e4000c10e792 */
.L_x_1981:
[----:B------:R-:W-:Y:S05]  /*0ed0*/  BSYNC B1 ;  /* 0x0000000000017941 */ /* 0x000fea0003800000 */
.L_x_1980:
[----:B------:R-:W-:Y:S05]  /*0ee0*/  @!P0 BRA `(.L_x_1992) ;  /* 0xfffff36000008947 */ /* 0x000fea000383ffff */
[----:B------:R-:W-:Y:S05]  /*0ef0*/  BSYNC B0 ;  /* 0x0000000000007941 */ /* 0x000fea0003800000 */
.L_x_1979:
[----:B------:R-:W-:Y:S05]  /*0f00*/  EXIT ;  /* 0x000000000000794d */ /* 0x000fea0003800000 */
.L_x_1993:
        /* <DEDUP_REMOVED lines=15> */
.L_x_2086:


//--------------------- .text.integrate_particles_cuda_kernel_forward --------------------------
	.section	.text.integrate_particles_cuda_kernel_forward,"ax",@progbits
	.sectioninfo	@"SHI_REGISTERS=26"
	.align	128
        .global         integrate_particles_cuda_kernel_forward
        .type           integrate_particles_cuda_kernel_forward,@function
        .size           integrate_particles_cuda_kernel_forward,(.L_x_2087 - integrate_particles_cuda_kernel_forward)
        .other          integrate_particles_cuda_kernel_forward,@"STO_CUDA_ENTRY STV_DEFAULT"
integrate_particles_cuda_kernel_forward:
.text.integrate_particles_cuda_kernel_forward:
        /* <DEDUP_REMOVED lines=29> */
.L_x_1994:
        /* <DEDUP_REMOVED lines=12> */
[----:B------:R-:W-:Y:S01]  /*0290*/  IMAD R7, R2, c[0x0][0x210], RZ ;  /* 0x0000840002077a24 */ /* 0x000fe200078e02ff */
[----:B------:R-:W-:Y:S01]  /*02a0*/  MOV R15, c[0x0][0x210] ;  /* 0x00008400000f7a02 */ /* 0x000fe20000000f00 */
[C---:B------:R-:W-:Y:S02]  /*02b0*/  IMAD R9, R0.reuse, UR11, R5 ;  /* 0x0000000b00097c24 */ /* 0x040fe4000f8e0205 */
[----:B------:R-:W-:-:S04]  /*02c0*/  IMAD.WIDE.U32 R4, R0, R11, c[0x0][0x228] ;  /* 0x00008a0000047625 */ /* 0x000fc800078e000b */
[C---:B------:R-:W-:Y:S01]  /*02d0*/  IMAD R7, R0.reuse, UR10, R7 ;  /* 0x0000000a00077c24 */ /* 0x040fe2000f8e0207 */
[----:B------:R-:W-:Y:S01]  /*02e0*/  IADD3 R5, R5, R9, RZ ;  /* 0x0000000905057210 */ /* 0x000fe20007ffe0ff */
[----:B------:R-:W-:Y:S01]  /*02f0*/  IMAD.WIDE.U32 R14, R0, R15, c[0x0][0x1f0] ;  /* 0x00007c00000e7625 */ /* 0x000fe200078e000f */
[----:B------:R-:W-:-:S03]  /*0300*/  MOV R13, c[0x0][0x1d8] ;  /* 0x00007600000d7a02 */ /* 0x000fc60000000f00 */
[----:B------:R0:W2:Y:S01]  /*0310*/  LDG.E R4, [R4.64] ;  /* 0x0000000e04047981 */ /* 0x0000a2000c1e1900 */
[----:B------:R-:W-:Y:S01]  /*0320*/  IADD3 R15, R15, R7, RZ ;  /* 0x000000070f0f7210 */ /* 0x000fe20007ffe0ff */
[C---:B------:R-:W-:Y:S01]  /*0330*/  IMAD R9, R2.reuse, c[0x0][0x1d8], RZ ;  /* 0x0000760002097a24 */ /* 0x040fe200078e02ff */
[----:B------:R-:W-:Y:S01]  /*0340*/  MOV R21, c[0x0][0x1a0] ;  /* 0x0000680000157a02 */ /* 0x000fe20000000f00 */
[----:B------:R-:W-:Y:S02]  /*0350*/  IMAD R7, R2, c[0x0][0x1a0], RZ ;  /* 0x0000680002077a24 */ /* 0x000fe400078e02ff */
[C---:B------:R-:W-:Y:S01]  /*0360*/  IMAD R19, R0.reuse, UR9, R9 ;  /* 0x0000000900137c24 */ /* 0x040fe2000f8e0209 */
[----:B------:R1:W3:Y:S01]  /*0370*/  LDG.E R11, [R14.64] ;  /* 0x0000000e0e0b7981 */ /* 0x0002e2000c1e1900 */
[----:B------:R-:W-:-:S03]  /*0380*/  IMAD.WIDE.U32 R12, R0, R13, c[0x0][0x1b8] ;  /* 0x00006e00000c7625 */ /* 0x000fc600078e000d */
[----:B------:R1:W4:Y:S01]  /*0390*/  LDG.E R17, [R14.64+0x4] ;  /* 0x0000040e0e117981 */ /* 0x000322000c1e1900 */
[C---:B------:R-:W-:Y:S01]  /*03a0*/  IMAD R9, R0.reuse, UR5, R7 ;  /* 0x0000000500097c24 */ /* 0x040fe2000f8e0207 */
[----:B------:R-:W-:Y:S01]  /*03b0*/  IADD3 R13, R13, R19, RZ ;  /* 0x000000130d0d7210 */ /* 0x000fe20007ffe0ff */
[----:B------:R-:W-:Y:S01]  /*03c0*/  IMAD.WIDE.U32 R6, R0, R21, c[0x0][0x180] ;  /* 0x0000600000067625 */ /* 0x000fe200078e0015 */
[----:B0-----:R1:W5:Y:S04]  /*03d0*/  LDG.E R5, [R14.64+0x8] ;  /* 0x0000080e0e057981 */ /* 0x001368000c1e1900 */
[----:B------:R-:W-:Y:S01]  /*03e0*/  IADD3 R7, R7, R9, RZ ;  /* 0x0000000907077210 */ /* 0x000fe20007ffe0ff */
[----:B------:R0:W5:Y:S04]  /*03f0*/  LDG.E R18, [R12.64] ;  /* 0x0000000e0c127981 */ /* 0x000168000c1e1900 */
[----:B------:R0:W5:Y:S04]  /*0400*/  LDG.E R19, [R12.64+0x4] ;  /* 0x0000040e0c137981 */ /* 0x000168000c1e1900 */
[----:B------:R0:W5:Y:S04]  /*0410*/  LDG.E R20, [R12.64+0x8] ;  /* 0x0000080e0c147981 */ /* 0x000168000c1e1900 */
[----:B------:R0:W5:Y:S04]  /*0420*/  LDG.E R9, [R6.64] ;  /* 0x0000000e06097981 */ /* 0x000168000c1e1900 */
[----:B------:R1:W5:Y:S04]  /*0430*/  LDG.E R8, [R6.64+0x4] ;  /* 0x0000040e06087981 */ /* 0x000368000c1e1900 */
[----:B------:R1:W5:Y:S01]  /*0440*/  LDG.E R10, [R6.64+0x8] ;  /* 0x0000080e060a7981 */ /* 0x000362000c1e1900 */
[----:B------:R-:W-:Y:S01]  /*0450*/  MOV R23, c[0x0][0x300] ;  /* 0x0000c00000177a02 */ /* 0x000fe20000000f00 */
[----:B0-----:R-:W-:Y:S01]  /*0460*/  IMAD R13, R2, c[0x0][0x300], RZ ;  /* 0x0000c000020d7a24 */ /* 0x001fe200078e02ff */
[----:B------:R-:W-:-:S03]  /*0470*/  MOV R21, c[0x0][0x2c8] ;  /* 0x0000b20000157a02 */ /* 0x000fc60000000f00 */
[C---:B------:R-:W-:Y:S02]  /*0480*/  IMAD R13, R0.reuse, UR13, R13 ;  /* 0x0000000d000d7c24 */ /* 0x040fe4000f8e020d */
[----:B-1----:R-:W-:Y:S01]  /*0490*/  IMAD.WIDE.U32 R6, R0, R21, c[0x0][0x2a8] ;  /* 0x0000aa0000067625 */ /* 0x002fe200078e0015 */
[----:B--2---:R-:W-:-:S05]  /*04a0*/  FSET.BF.LT.AND R16, -R4, RZ, PT ;  /* 0x000000ff0410720a */ /* 0x004fca0003801100 */
[C---:B------:R-:W-:Y:S01]  /*04b0*/  FMUL R15, R16.reuse, c[0x0][0x298] ;  /* 0x0000a600100f7a20 */ /* 0x040fe20000400000 */
[----:B------:R-:W-:-:S03]  /*04c0*/  FMUL R14, R16, c[0x0][0x29c] ;  /* 0x0000a700100e7a20 */ /* 0x000fc60000400000 */
[----:B---3--:R-:W-:Y:S01]  /*04d0*/  FFMA R15, R4, R11, R15 ;  /* 0x0000000b040f7223 */ /* 0x008fe2000000000f */
[----:B------:R-:W-:Y:S01]  /*04e0*/  FMUL R11, R16, c[0x0][0x2a0] ;  /* 0x0000a800100b7a20 */ /* 0x000fe20000400000 */
[----:B----4-:R-:W-:Y:S01]  /*04f0*/  FFMA R14, R4, R17, R14 ;  /* 0x00000011040e7223 */ /* 0x010fe2000000000e */
[----:B------:R-:W-:Y:S02]  /*0500*/  IMAD R17, R2, c[0x0][0x2c8], RZ ;  /* 0x0000b20002117a24 */ /* 0x000fe400078e02ff */
[----:B-----5:R-:W-:Y:S01]  /*0510*/  FFMA R11, R4, R5, R11 ;  /* 0x00000005040b7223 */ /* 0x020fe2000000000b */
[----:B------:R-:W-:-:S04]  /*0520*/  IMAD.WIDE.U32 R4, R0, R23, c[0x0][0x2e0] ;  /* 0x0000b80000047625 */ /* 0x000fc800078e0017 */
[----:B------:R-:W-:Y:S01]  /*0530*/  IMAD R17, R0, UR12, R17 ;  /* 0x0000000c00117c24 */ /* 0x000fe2000f8e0211 */
[----:B------:R-:W-:Y:S01]  /*0540*/  FFMA R18, R15, c[0x0][0x2a4], R18 ;  /* 0x0000a9000f127a23 */ /* 0x000fe20000000012 */
[----:B------:R-:W-:Y:S01]  /*0550*/  FFMA R19, R14, c[0x0][0x2a4], R19 ;  /* 0x0000a9000e137a23 */ /* 0x000fe20000000013 */
[----:B------:R-:W-:Y:S01]  /*0560*/  IADD3 R5, R5, R13, RZ ;  /* 0x0000000d05057210 */ /* 0x000fe20007ffe0ff */
[----:B------:R-:W-:Y:S01]  /*0570*/  FFMA R11, R11, c[0x0][0x2a4], R20 ;  /* 0x0000a9000b0b7a23 */ /* 0x000fe20000000014 */
[----:B------:R-:W-:Y:S01]  /*0580*/  IADD3 R7, R7, R17, RZ ;  /* 0x0000001107077210 */ /* 0x000fe20007ffe0ff */
[----:B------:R-:W-:Y:S01]  /*0590*/  FFMA R9, R18, c[0x0][0x2a4], R9 ;  /* 0x0000a90012097a23 */ /* 0x000fe20000000009 */
[----:B------:R-:W-:Y:S01]  /*05a0*/  IADD3 R0, P0, R0, UR6, RZ ;  /* 0x0000000600007c10 */ /* 0x000fe2000ff1e0ff */
[----:B------:R-:W-:Y:S01]  /*05b0*/  FFMA R13, R19, c[0x0][0x2a4], R8 ;  /* 0x0000a900130d7a23 */ /* 0x000fe20000000008 */
[----:B------:R-:W-:Y:S02]  /*05c0*/  FFMA R15, R11, c[0x0][0x2a4], R10 ;  /* 0x0000a9000b0f7a23 */ /* 0x000fe4000000000a */
[----:B------:R0:W-:Y:S01]  /*05d0*/  STG.E [R6.64], R9 ;  /* 0x0000000906007986 */ /* 0x0001e2000c10190e */
[----:B------:R-:W-:-:S03]  /*05e0*/  IADD3.X R3, R3, UR4, RZ, P0, !PT ;  /* 0x0000000403037c10 */ /* 0x000fc600087fe4ff */
[----:B------:R0:W-:Y:S01]  /*05f0*/  STG.E [R6.64+0x4], R13 ;  /* 0x0000040d06007986 */ /* 0x0001e2000c10190e */
[----:B------:R-:W-:-:S03]  /*0600*/  ISETP.GE.U32.AND P0, PT, R0, c[0x0][0x178], PT ;  /* 0x00005e0000007a0c */ /* 0x000fc60003f06070 */
[----:B------:R0:W-:Y:S04]  /*0610*/  STG.E [R6.64+0x8], R15 ;  /* 0x0000080f06007986 */ /* 0x0001e8000c10190e */
[----:B------:R0:W-:Y:S04]  /*0620*/  STG.E [R4.64], R18 ;  /* 0x0000001204007986 */ /* 0x0001e8000c10190e */
[----:B------:R0:W-:Y:S04]  /*0630*/  STG.E [R4.64+0x4], R19 ;  /* 0x0000041304007986 */ /* 0x0001e8000c10190e */
[----:B------:R0:W-:Y:S01]  /*0640*/  STG.E [R4.64+0x8], R11 ;  /* 0x0000080b04007986 */ /* 0x0001e2000c10190e */
[----:B------:R-:W-:-:S13]  /*0650*/  ISETP.GE.U32.AND.EX P0, PT, R3, c[0x0][0x17c], PT, P0 ;  /* 0x00005f0003007a0c */ /* 0x000fda0003f06100 */
[----:B0-----:R-:W-:Y:S05]  /*0660*/  @!P0 BRA `(.L_x_1994) ;  /* 0xfffffb6000008947 */ /* 0x001fea000383ffff */
[----:B------:R-:W-:Y:S05]  /*0670*/  EXIT ;  /* 0x000000000000794d */ /* 0x000fea0003800000 */
.L_x_1995:
        /* <DEDUP_REMOVED lines=16> */
.L_x_2087:


//--------------------- .nv.global.init           --------------------------
	.section	.nv.global.init,"aw",@progbits
	.align	4
.nv.global.init:
	.type		_ZN46_INTERNAL_00000000_15_default_program_953a223e2wp15LAUNCH_MAX_DIMSE,@object
	.size		_ZN46_INTERNAL_00000000_15_default_program_953a223e2wp15LAUNCH_MAX_DIMSE,(_ZN2wp6volume12pnano_traitsIjE9GRID_TYPEE - _ZN46_INTERNAL_00000000_15_default_program_953a223e2wp15LAUNCH_MAX_DIMSE)
_ZN46_INTERNAL_00000000_15_default_program_953a223e2wp15LAUNCH_MAX_DIMSE:
        /*0000*/ 	.byte	0x04, 0x00, 0x00, 0x00
	.type		_ZN2wp6volume12pnano_traitsIjE9GRID_TYPEE,@object
	.size		_ZN2wp6volume12pnano_traitsIjE9GRID_TYPEE,(_ZN46_INTERNAL_00000000_15_default_program_953a223e2wp25ARRAY_TYPE_FABRIC_INDEXEDE - _ZN2wp6volume12pnano_traitsIjE9GRID_TYPEE)
_ZN2wp6volume12pnano_traitsIjE9GRID_TYPEE:
        /*0004*/ 	.byte	0x0a, 0x00, 0x00, 0x00
	.type		_ZN46_INTERNAL_00000000_15_default_program_953a223e2wp25ARRAY_TYPE_FABRIC_INDEXEDE,@object
	.size		_ZN46_INTERNAL_00000000_15_default_program_953a223e2wp25ARRAY_TYPE_FABRIC_INDEXEDE,(_ZN2wp6volume12pnano_traitsINS_5vec_tILj3EdEEE9GRID_TYPEE - _ZN46_INTERNAL_00000000_15_default_program_953a223e2wp25ARRAY_TYPE_FABRIC_INDEXEDE)
_ZN46_INTERNAL_00000000_15_default_program_953a223e2wp25ARRAY_TYPE_FABRIC_INDEXEDE:
        /*0008*/ 	.byte	0x03, 0x00, 0x00, 0x00
	.type		_ZN2wp6volume12pnano_traitsINS_5vec_tILj3EdEEE9GRID_TYPEE,@object
	.size		_ZN2wp6volume12pnano_traitsINS_5vec_tILj3EdEEE9GRID_TYPEE,(_ZN2wp6volume12pnano_traitsINS_5vec_tILj4EdEEE9GRID_TYPEE - _ZN2wp6volume12pnano_traitsINS_5vec_tILj3EdEEE9GRID_TYPEE)
_ZN2wp6volume12pnano_traitsINS_5vec_tILj3EdEEE9GRID_TYPEE:
        /*000c*/ 	.byte	0x07, 0x00, 0x00, 0x00
	.type		_ZN2wp6volume12pnano_traitsINS_5vec_tILj4EdEEE9GRID_TYPEE,@object
	.size		_ZN2wp6volume12pnano_traitsINS_5vec_tILj4EdEEE9GRID_TYPEE,(_ZN2wp6volume12pnano_traitsIiE9GRID_TYPEE - _ZN2wp6volume12pnano_traitsINS_5vec_tILj4EdEEE9GRID_TYPEE)
_ZN2wp6volume12pnano_traitsINS_5vec_tILj4EdEEE9GRID_TYPEE:
        /*0010*/ 	.byte	0x12, 0x00, 0x00, 0x00
	.type		_ZN2wp6volume12pnano_traitsIiE9GRID_TYPEE,@object
	.size		_ZN2wp6volume12pnano_traitsIiE9GRID_TYPEE,(_ZN46_INTERNAL_00000000_15_default_program_953a223e2wp18ARRAY_TYPE_INDEXEDE - _ZN2wp6volume12pnano_traitsIiE9GRID_TYPEE)
_ZN2wp6volume12pnano_traitsIiE9GRID_TYPEE:
        /*0014*/ 	.byte	0x04, 0x00, 0x00, 0x00
	.type		_ZN46_INTERNAL_00000000_15_default_program_953a223e2wp18ARRAY_TYPE_INDEXEDE,@object
	.size		_ZN46_INTERNAL_00000000_15_default_program_953a223e2wp18ARRAY_TYPE_INDEXEDE,(_ZN2wp6volume12pnano_traitsIdE9GRID_TYPEE - _ZN46_INTERNAL_00000000_15_default_program_953a223e2wp18ARRAY_TYPE_INDEXEDE)
_ZN46_INTERNAL_00000000_15_default_program_953a223e2wp18ARRAY_TYPE_INDEXEDE:
        /*0018*/ 	.byte	0x01, 0x00, 0x00, 0x00
	.type		_ZN2wp6volume12pnano_traitsIdE9GRID_TYPEE,@object
	.size		_ZN2wp6volume12pnano_traitsIdE9GRID_TYPEE,(_ZN46_INTERNAL_00000000_15_default_program_953a223e2wp14ARRAY_MAX_DIMSE - _ZN2wp6volume12pnano_traitsIdE9GRID_TYPEE)
_ZN2wp6volume12pnano_traitsIdE9GRID_TYPEE:
        /*001c*/ 	.byte	0x02, 0x00, 0x00, 0x00
	.type		_ZN46_INTERNAL_00000000_15_default_program_953a223e2wp14ARRAY_MAX_DIMSE,@object
	.size		_ZN46_INTERNAL_00000000_15_default_program_953a223e2wp14ARRAY_MAX_DIMSE,(_ZN2wp6volume12pnano_traitsIfE9GRID_TYPEE - _ZN46_INTERNAL_00000000_15_default_program_953a223e2wp14ARRAY_MAX_DIMSE)
_ZN46_INTERNAL_00000000_15_default_program_953a223e2wp14ARRAY_MAX_DIMSE:
        /*0020*/ 	.byte	0x04, 0x00, 0x00, 0x00
	.type		_ZN2wp6volume12pnano_traitsIfE9GRID_TYPEE,@object
	.size		_ZN2wp6volume12pnano_traitsIfE9GRID_TYPEE,(_ZN2wp6volume12pnano_traitsINS_5vec_tILj4EfEEE9GRID_TYPEE - _ZN2wp6volume12pnano_traitsIfE9GRID_TYPEE)
_ZN2wp6volume12pnano_traitsIfE9GRID_TYPEE:
        /*0024*/ 	.byte	0x01, 0x00, 0x00, 0x00
	.type		_ZN2wp6volume12pnano_traitsINS_5vec_tILj4EfEEE9GRID_TYPEE,@object
	.size		_ZN2wp6volume12pnano_traitsINS_5vec_tILj4EfEEE9GRID_TYPEE,(_ZN46_INTERNAL_00000000_15_default_program_953a223e2wp6volume6LINEARE - _ZN2wp6volume12pnano_traitsINS_5vec_tILj4EfEEE9GRID_TYPEE)
_ZN2wp6volume12pnano_traitsINS_5vec_tILj4EfEEE9GRID_TYPEE:
        /*0028*/ 	.byte	0x11, 0x00, 0x00, 0x00
	.type		_ZN46_INTERNAL_00000000_15_default_program_953a223e2wp6volume6LINEARE,@object
	.size		_ZN46_INTERNAL_00000000_15_default_program_953a223e2wp6volume6LINEARE,(_ZN2wp6volume12pnano_traitsIxE9GRID_TYPEE - _ZN46_INTERNAL_00000000_15_default_program_953a223e2wp6volume6LINEARE)
_ZN46_INTERNAL_00000000_15_default_program_953a223e2wp6volume6LINEARE:
        /*002c*/ 	.byte	0x01, 0x00, 0x00, 0x00
	.type		_ZN2wp6volume12pnano_traitsIxE9GRID_TYPEE,@object
	.size		_ZN2wp6volume12pnano_traitsIxE9GRID_TYPEE,(_ZN46_INTERNAL_00000000_15_default_program_953a223e2wp17ARRAY_TYPE_FABRICE - _ZN2wp6volume12pnano_traitsIxE9GRID_TYPEE)
_ZN2wp6volume12pnano_traitsIxE9GRID_TYPEE:
        /*0030*/ 	.byte	0x05, 0x00, 0x00, 0x00
	.type		_ZN46_INTERNAL_00000000_15_default_program_953a223e2wp17ARRAY_TYPE_FABRICE,@object
	.size		_ZN46_INTERNAL_00000000_15_default_program_953a223e2wp17ARRAY_TYPE_FABRICE,(_ZN2wp6volume12pnano_traitsINS_5vec_tILj3EfEEE9GRID_TYPEE - _ZN46_INTERNAL_00000000_15_default_program_953a223e2wp17ARRAY_TYPE_FABRICE)
_ZN46_INTERNAL_00000000_15_default_program_953a223e2wp17ARRAY_TYPE_FABRICE:
        /*0034*/ 	.byte	0x02, 0x00, 0x00, 0x00
	.type		_ZN2wp6volume12pnano_traitsINS_5vec_tILj3EfEEE9GRID_TYPEE,@object
	.size		_ZN2wp6volume12pnano_traitsINS_5vec_tILj3EfEEE9GRID_TYPEE,(__cudart_i2opi_f - _ZN2wp6volume12pnano_traitsINS_5vec_tILj3EfEEE9GRID_TYPEE)
_ZN2wp6volume12pnano_traitsINS_5vec_tILj3EfEEE9GRID_TYPEE:
        /*0038*/ 	.byte	0x06, 0x00, 0x00, 0x00
	.type		__cudart_i2opi_f,@object
	.size		__cudart_i2opi_f,(.L_25 - __cudart_i2opi_f)
__cudart_i2opi_f:
        /*003c*/ 	.byte	0x41, 0x90, 0x43, 0x3c, 0x99, 0x95, 0x62, 0xdb, 0xc0, 0xdd, 0x34, 0xf5, 0xd1, 0x57, 0x27, 0xfc
        /*004c*/ 	.byte	0x29, 0x15, 0x44, 0x4e, 0x6e, 0x83, 0xf9, 0xa2
.L_25:


//--------------------- .nv.global                --------------------------
	.section	.nv.global,"aw",@nobits
	.align	4
.nv.global:
	.type		_ZN46_INTERNAL_00000000_15_default_program_953a223e2wp6volume7CLOSESTE,@object
	.size		_ZN46_INTERNAL_00000000_15_default_program_953a223e2wp6volume7CLOSESTE,(_ZN46_INTERNAL_00000000_15_default_program_953a223e2wp18ARRAY_TYPE_REGULARE - _ZN46_INTERNAL_00000000_15_default_program_953a223e2wp6volume7CLOSESTE)
_ZN46_INTERNAL_00000000_15_default_program_953a223e2wp6volume7CLOSESTE:
	.zero		4
	.type		_ZN46_INTERNAL_00000000_15_default_program_953a223e2wp18ARRAY_TYPE_REGULARE,@object
	.size		_ZN46_INTERNAL_00000000_15_default_program_953a223e2wp18ARRAY_TYPE_REGULARE,(.L_21 - _ZN46_INTERNAL_00000000_15_default_program_953a223e2wp18ARRAY_TYPE_REGULARE)
_ZN46_INTERNAL_00000000_15_default_program_953a223e2wp18ARRAY_TYPE_REGULARE:
	.zero		4
.L_21:
